//
// Generated by NVIDIA NVVM Compiler
//
// Compiler Build ID: CL-36424714
// Cuda compilation tools, release 13.0, V13.0.88
// Based on NVVM 20.0.0
//

.version 9.0
.target sm_100
.address_size 64

	// .globl	_ZN3cub18CUB_300001_SM_10006detail11EmptyKernelIvEEvv
// _ZZN3cub18CUB_300001_SM_10006detail6reduce28DeviceReduceSingleTileKernelINS2_10policy_hubIljN4cuda3std3__44plusIlEEE10Policy1000EN6thrust24THRUST_300001_SM_1000_NS18transform_iteratorINSD_6detail10functional5actorINSG_9compositeIJNSG_16operator_adaptorINS7_7greaterIvEEEENSH_INSG_8argumentILj0EEEEENSH_INSG_5valueIdEEEEEEEEENSF_15normal_iteratorINSD_10device_ptrIdEEEEllEEPljS9_llNS7_10__identityEEEvT0_T1_T2_T3_T4_T6_E12temp_storage has been demoted
// _ZZN3cub18CUB_300001_SM_10006detail6reduce18DeviceReduceKernelINS2_10policy_hubIljN4cuda3std3__44plusIlEEE10Policy1000EN6thrust24THRUST_300001_SM_1000_NS18transform_iteratorINSD_6detail10functional5actorINSG_9compositeIJNSG_16operator_adaptorINS7_7greaterIvEEEENSH_INSG_8argumentILj0EEEEENSH_INSG_5valueIdEEEEEEEEENSF_15normal_iteratorINSD_10device_ptrIdEEEEllEEjS9_lNS7_10__identityEEEvT0_PT3_T1_NS0_13GridEvenShareIS14_EET2_T4_E12temp_storage has been demoted
// _ZZN3cub18CUB_300001_SM_10006detail6reduce28DeviceReduceSingleTileKernelINS2_10policy_hubIljN4cuda3std3__44plusIlEEE10Policy1000EPlSC_iS9_llNS7_10__identityEEEvT0_T1_T2_T3_T4_T6_E12temp_storage has been demoted
// _ZZN3cub18CUB_300001_SM_10006detail6reduce28DeviceReduceSingleTileKernelINS2_10policy_hubIlyN4cuda3std3__44plusIlEEE10Policy1000EN6thrust24THRUST_300001_SM_1000_NS18transform_iteratorINSD_6detail10functional5actorINSG_9compositeIJNSG_16operator_adaptorINS7_7greaterIvEEEENSH_INSG_8argumentILj0EEEEENSH_INSG_5valueIdEEEEEEEEENSF_15normal_iteratorINSD_10device_ptrIdEEEEllEEPlyS9_llNS7_10__identityEEEvT0_T1_T2_T3_T4_T6_E12temp_storage has been demoted
// _ZZN3cub18CUB_300001_SM_10006detail6reduce18DeviceReduceKernelINS2_10policy_hubIlyN4cuda3std3__44plusIlEEE10Policy1000EN6thrust24THRUST_300001_SM_1000_NS18transform_iteratorINSD_6detail10functional5actorINSG_9compositeIJNSG_16operator_adaptorINS7_7greaterIvEEEENSH_INSG_8argumentILj0EEEEENSH_INSG_5valueIdEEEEEEEEENSF_15normal_iteratorINSD_10device_ptrIdEEEEllEEyS9_lNS7_10__identityEEEvT0_PT3_T1_NS0_13GridEvenShareIS14_EET2_T4_E12temp_storage has been demoted
// _ZZN3cub18CUB_300001_SM_10006detail6reduce28DeviceReduceSingleTileKernelINS2_10policy_hubIlyN4cuda3std3__44plusIlEEE10Policy1000EPlSC_iS9_llNS7_10__identityEEEvT0_T1_T2_T3_T4_T6_E12temp_storage has been demoted
// _ZZN3cub18CUB_300001_SM_10006detail6reduce28DeviceReduceSingleTileKernelINS2_10policy_hubIdjN4cuda3std3__44plusIdEEE10Policy1000EN6thrust24THRUST_300001_SM_1000_NS6detail15normal_iteratorINSD_10device_ptrIdEEEEPdjS9_ddNS7_10__identityEEEvT0_T1_T2_T3_T4_T6_E12temp_storage has been demoted
// _ZZN3cub18CUB_300001_SM_10006detail6reduce18DeviceReduceKernelINS2_10policy_hubIdjN4cuda3std3__44plusIdEEE10Policy1000EN6thrust24THRUST_300001_SM_1000_NS6detail15normal_iteratorINSD_10device_ptrIdEEEEjS9_dNS7_10__identityEEEvT0_PT3_T1_NS0_13GridEvenShareISN_EET2_T4_E12temp_storage has been demoted
// _ZZN3cub18CUB_300001_SM_10006detail6reduce28DeviceReduceSingleTileKernelINS2_10policy_hubIdjN4cuda3std3__44plusIdEEE10Policy1000EPdSC_iS9_ddNS7_10__identityEEEvT0_T1_T2_T3_T4_T6_E12temp_storage has been demoted
// _ZZN3cub18CUB_300001_SM_10006detail6reduce28DeviceReduceSingleTileKernelINS2_10policy_hubIdyN4cuda3std3__44plusIdEEE10Policy1000EN6thrust24THRUST_300001_SM_1000_NS6detail15normal_iteratorINSD_10device_ptrIdEEEEPdyS9_ddNS7_10__identityEEEvT0_T1_T2_T3_T4_T6_E12temp_storage has been demoted
// _ZZN3cub18CUB_300001_SM_10006detail6reduce18DeviceReduceKernelINS2_10policy_hubIdyN4cuda3std3__44plusIdEEE10Policy1000EN6thrust24THRUST_300001_SM_1000_NS6detail15normal_iteratorINSD_10device_ptrIdEEEEyS9_dNS7_10__identityEEEvT0_PT3_T1_NS0_13GridEvenShareISN_EET2_T4_E12temp_storage has been demoted
// _ZZN3cub18CUB_300001_SM_10006detail6reduce28DeviceReduceSingleTileKernelINS2_10policy_hubIdyN4cuda3std3__44plusIdEEE10Policy1000EPdSC_iS9_ddNS7_10__identityEEEvT0_T1_T2_T3_T4_T6_E12temp_storage has been demoted
.global .align 1 .b8 _ZN30_INTERNAL_6b1032be_4_k_cu_main4cuda3std3__45__cpo5beginE[1];
.global .align 1 .b8 _ZN30_INTERNAL_6b1032be_4_k_cu_main4cuda3std3__45__cpo3endE[1];
.global .align 1 .b8 _ZN30_INTERNAL_6b1032be_4_k_cu_main4cuda3std3__45__cpo6cbeginE[1];
.global .align 1 .b8 _ZN30_INTERNAL_6b1032be_4_k_cu_main4cuda3std3__45__cpo4cendE[1];
.global .align 1 .b8 _ZN30_INTERNAL_6b1032be_4_k_cu_main4cuda3std3__45__cpo6rbeginE[1];
.global .align 1 .b8 _ZN30_INTERNAL_6b1032be_4_k_cu_main4cuda3std3__45__cpo4rendE[1];
.global .align 1 .b8 _ZN30_INTERNAL_6b1032be_4_k_cu_main4cuda3std3__45__cpo7crbeginE[1];
.global .align 1 .b8 _ZN30_INTERNAL_6b1032be_4_k_cu_main4cuda3std3__45__cpo5crendE[1];
.global .align 1 .b8 _ZN30_INTERNAL_6b1032be_4_k_cu_main4cuda3std3__432_GLOBAL__N__6b1032be_4_k_cu_main6ignoreE[1];
.global .align 1 .b8 _ZN30_INTERNAL_6b1032be_4_k_cu_main4cuda3std3__419piecewise_constructE[1];
.global .align 1 .b8 _ZN30_INTERNAL_6b1032be_4_k_cu_main4cuda3std3__48in_placeE[1];
.global .align 1 .b8 _ZN30_INTERNAL_6b1032be_4_k_cu_main4cuda3std3__420unreachable_sentinelE[1];
.global .align 1 .b8 _ZN30_INTERNAL_6b1032be_4_k_cu_main4cuda3std3__47nulloptE[1];
.global .align 1 .b8 _ZN30_INTERNAL_6b1032be_4_k_cu_main4cuda3std3__48unexpectE[1];
.global .align 1 .b8 _ZN30_INTERNAL_6b1032be_4_k_cu_main4cuda3std6ranges3__45__cpo4swapE[1];
.global .align 1 .b8 _ZN30_INTERNAL_6b1032be_4_k_cu_main4cuda3std6ranges3__45__cpo9iter_moveE[1];
.global .align 1 .b8 _ZN30_INTERNAL_6b1032be_4_k_cu_main4cuda3std6ranges3__45__cpo5beginE[1];
.global .align 1 .b8 _ZN30_INTERNAL_6b1032be_4_k_cu_main4cuda3std6ranges3__45__cpo3endE[1];
.global .align 1 .b8 _ZN30_INTERNAL_6b1032be_4_k_cu_main4cuda3std6ranges3__45__cpo6cbeginE[1];
.global .align 1 .b8 _ZN30_INTERNAL_6b1032be_4_k_cu_main4cuda3std6ranges3__45__cpo4cendE[1];
.global .align 1 .b8 _ZN30_INTERNAL_6b1032be_4_k_cu_main4cuda3std6ranges3__45__cpo7advanceE[1];
.global .align 1 .b8 _ZN30_INTERNAL_6b1032be_4_k_cu_main4cuda3std6ranges3__45__cpo9iter_swapE[1];
.global .align 1 .b8 _ZN30_INTERNAL_6b1032be_4_k_cu_main4cuda3std6ranges3__45__cpo4nextE[1];
.global .align 1 .b8 _ZN30_INTERNAL_6b1032be_4_k_cu_main4cuda3std6ranges3__45__cpo4prevE[1];
.global .align 1 .b8 _ZN30_INTERNAL_6b1032be_4_k_cu_main4cuda3std6ranges3__45__cpo4dataE[1];
.global .align 1 .b8 _ZN30_INTERNAL_6b1032be_4_k_cu_main4cuda3std6ranges3__45__cpo5cdataE[1];
.global .align 1 .b8 _ZN30_INTERNAL_6b1032be_4_k_cu_main4cuda3std6ranges3__45__cpo4sizeE[1];
.global .align 1 .b8 _ZN30_INTERNAL_6b1032be_4_k_cu_main4cuda3std6ranges3__45__cpo5ssizeE[1];
.global .align 1 .b8 _ZN30_INTERNAL_6b1032be_4_k_cu_main4cuda3std6ranges3__45__cpo8distanceE[1];
.global .align 1 .b8 _ZN30_INTERNAL_6b1032be_4_k_cu_main6thrust24THRUST_300001_SM_1000_NS8cuda_cub3parE[1];
.global .align 1 .b8 _ZN30_INTERNAL_6b1032be_4_k_cu_main6thrust24THRUST_300001_SM_1000_NS8cuda_cub10par_nosyncE[1];
.global .align 1 .b8 _ZN30_INTERNAL_6b1032be_4_k_cu_main6thrust24THRUST_300001_SM_1000_NS6system6detail10sequential3seqE[1];
.global .align 1 .b8 _ZN30_INTERNAL_6b1032be_4_k_cu_main6thrust24THRUST_300001_SM_1000_NS12placeholders2_1E[1];
.global .align 1 .b8 _ZN30_INTERNAL_6b1032be_4_k_cu_main6thrust24THRUST_300001_SM_1000_NS12placeholders2_2E[1];
.global .align 1 .b8 _ZN30_INTERNAL_6b1032be_4_k_cu_main6thrust24THRUST_300001_SM_1000_NS12placeholders2_3E[1];
.global .align 1 .b8 _ZN30_INTERNAL_6b1032be_4_k_cu_main6thrust24THRUST_300001_SM_1000_NS12placeholders2_4E[1];
.global .align 1 .b8 _ZN30_INTERNAL_6b1032be_4_k_cu_main6thrust24THRUST_300001_SM_1000_NS12placeholders2_5E[1];
.global .align 1 .b8 _ZN30_INTERNAL_6b1032be_4_k_cu_main6thrust24THRUST_300001_SM_1000_NS12placeholders2_6E[1];
.global .align 1 .b8 _ZN30_INTERNAL_6b1032be_4_k_cu_main6thrust24THRUST_300001_SM_1000_NS12placeholders2_7E[1];
.global .align 1 .b8 _ZN30_INTERNAL_6b1032be_4_k_cu_main6thrust24THRUST_300001_SM_1000_NS12placeholders2_8E[1];
.global .align 1 .b8 _ZN30_INTERNAL_6b1032be_4_k_cu_main6thrust24THRUST_300001_SM_1000_NS12placeholders2_9E[1];
.global .align 1 .b8 _ZN30_INTERNAL_6b1032be_4_k_cu_main6thrust24THRUST_300001_SM_1000_NS12placeholders3_10E[1];
.global .align 1 .b8 _ZN30_INTERNAL_6b1032be_4_k_cu_main6thrust24THRUST_300001_SM_1000_NS3seqE[1];

.visible .entry _ZN3cub18CUB_300001_SM_10006detail11EmptyKernelIvEEvv()
{


	ret;

}
	// .globl	_ZN3cub18CUB_300001_SM_10006detail8for_each13static_kernelINS2_12policy_hub_t12policy_500_tEmN6thrust24THRUST_300001_SM_1000_NS8cuda_cub20__uninitialized_fill7functorINS7_10device_ptrIdEEdEEEEvT0_T1_
.visible .entry _ZN3cub18CUB_300001_SM_10006detail8for_each13static_kernelINS2_12policy_hub_t12policy_500_tEmN6thrust24THRUST_300001_SM_1000_NS8cuda_cub20__uninitialized_fill7functorINS7_10device_ptrIdEEdEEEEvT0_T1_(
	.param .u64 _ZN3cub18CUB_300001_SM_10006detail8for_each13static_kernelINS2_12policy_hub_t12policy_500_tEmN6thrust24THRUST_300001_SM_1000_NS8cuda_cub20__uninitialized_fill7functorINS7_10device_ptrIdEEdEEEEvT0_T1__param_0,
	.param .align 8 .b8 _ZN3cub18CUB_300001_SM_10006detail8for_each13static_kernelINS2_12policy_hub_t12policy_500_tEmN6thrust24THRUST_300001_SM_1000_NS8cuda_cub20__uninitialized_fill7functorINS7_10device_ptrIdEEdEEEEvT0_T1__param_1[16]
)
.maxntid 256
{
	.reg .pred 	%p<4>;
	.reg .b32 	%r<5>;
	.reg .b64 	%rd<16>;
	.reg .b64 	%fd<3>;

	ld.param.f64 	%fd2, [_ZN3cub18CUB_300001_SM_10006detail8for_each13static_kernelINS2_12policy_hub_t12policy_500_tEmN6thrust24THRUST_300001_SM_1000_NS8cuda_cub20__uninitialized_fill7functorINS7_10device_ptrIdEEdEEEEvT0_T1__param_1+8];
	ld.param.u64 	%rd4, [_ZN3cub18CUB_300001_SM_10006detail8for_each13static_kernelINS2_12policy_hub_t12policy_500_tEmN6thrust24THRUST_300001_SM_1000_NS8cuda_cub20__uninitialized_fill7functorINS7_10device_ptrIdEEdEEEEvT0_T1__param_1];
	ld.param.u64 	%rd5, [_ZN3cub18CUB_300001_SM_10006detail8for_each13static_kernelINS2_12policy_hub_t12policy_500_tEmN6thrust24THRUST_300001_SM_1000_NS8cuda_cub20__uninitialized_fill7functorINS7_10device_ptrIdEEdEEEEvT0_T1__param_0];
	mov.u32 	%r2, %ctaid.x;
	mul.wide.u32 	%rd1, %r2, 512;
	sub.s64 	%rd2, %rd5, %rd1;
	setp.lt.u64 	%p1, %rd2, 512;
	@%p1 bra 	$L__BB1_2;
	mov.u32 	%r4, %tid.x;
	cvta.to.global.u64 	%rd11, %rd4;
	cvt.u64.u32 	%rd12, %r4;
	add.s64 	%rd13, %rd1, %rd12;
	shl.b64 	%rd14, %rd13, 3;
	add.s64 	%rd15, %rd11, %rd14;
	st.global.f64 	[%rd15], %fd2;
	st.global.f64 	[%rd15+2048], %fd2;
	bra.uni 	$L__BB1_6;
$L__BB1_2:
	cvta.to.global.u64 	%rd6, %rd4;
	mov.u32 	%r1, %tid.x;
	cvt.u64.u32 	%rd7, %r1;
	setp.le.u64 	%p2, %rd2, %rd7;
	add.s64 	%rd8, %rd1, %rd7;
	shl.b64 	%rd9, %rd8, 3;
	add.s64 	%rd3, %rd6, %rd9;
	@%p2 bra 	$L__BB1_4;
	st.global.f64 	[%rd3], %fd2;
$L__BB1_4:
	add.s32 	%r3, %r1, 256;
	cvt.u64.u32 	%rd10, %r3;
	setp.le.u64 	%p3, %rd2, %rd10;
	@%p3 bra 	$L__BB1_6;
	st.global.f64 	[%rd3+2048], %fd2;
$L__BB1_6:
	ret;

}
	// .globl	_ZN3cub18CUB_300001_SM_10006detail8for_each13static_kernelINS2_12policy_hub_t12policy_500_tElN6thrust24THRUST_300001_SM_1000_NS8cuda_cub11__transform17unary_transform_fINS7_6detail15normal_iteratorINS7_10device_ptrIdEEEESF_NS9_14no_stencil_tagENS8_9__replace10constant_fIdEE15is_non_positiveEEEEvT0_T1_
.visible .entry _ZN3cub18CUB_300001_SM_10006detail8for_each13static_kernelINS2_12policy_hub_t12policy_500_tElN6thrust24THRUST_300001_SM_1000_NS8cuda_cub11__transform17unary_transform_fINS7_6detail15normal_iteratorINS7_10device_ptrIdEEEESF_NS9_14no_stencil_tagENS8_9__replace10constant_fIdEE15is_non_positiveEEEEvT0_T1_(
	.param .u64 _ZN3cub18CUB_300001_SM_10006detail8for_each13static_kernelINS2_12policy_hub_t12policy_500_tElN6thrust24THRUST_300001_SM_1000_NS8cuda_cub11__transform17unary_transform_fINS7_6detail15normal_iteratorINS7_10device_ptrIdEEEESF_NS9_14no_stencil_tagENS8_9__replace10constant_fIdEE15is_non_positiveEEEEvT0_T1__param_0,
	.param .align 8 .b8 _ZN3cub18CUB_300001_SM_10006detail8for_each13static_kernelINS2_12policy_hub_t12policy_500_tElN6thrust24THRUST_300001_SM_1000_NS8cuda_cub11__transform17unary_transform_fINS7_6detail15normal_iteratorINS7_10device_ptrIdEEEESF_NS9_14no_stencil_tagENS8_9__replace10constant_fIdEE15is_non_positiveEEEEvT0_T1__param_1[32]
)
.maxntid 256
{
	.reg .pred 	%p<8>;
	.reg .b16 	%rs<9>;
	.reg .b32 	%r<16>;
	.reg .b64 	%rd<28>;
	.reg .b64 	%fd<8>;

	ld.param.f64 	%fd3, [_ZN3cub18CUB_300001_SM_10006detail8for_each13static_kernelINS2_12policy_hub_t12policy_500_tElN6thrust24THRUST_300001_SM_1000_NS8cuda_cub11__transform17unary_transform_fINS7_6detail15normal_iteratorINS7_10device_ptrIdEEEESF_NS9_14no_stencil_tagENS8_9__replace10constant_fIdEE15is_non_positiveEEEEvT0_T1__param_1+16];
	ld.param.u64 	%rd12, [_ZN3cub18CUB_300001_SM_10006detail8for_each13static_kernelINS2_12policy_hub_t12policy_500_tElN6thrust24THRUST_300001_SM_1000_NS8cuda_cub11__transform17unary_transform_fINS7_6detail15normal_iteratorINS7_10device_ptrIdEEEESF_NS9_14no_stencil_tagENS8_9__replace10constant_fIdEE15is_non_positiveEEEEvT0_T1__param_1+8];
	ld.param.u64 	%rd11, [_ZN3cub18CUB_300001_SM_10006detail8for_each13static_kernelINS2_12policy_hub_t12policy_500_tElN6thrust24THRUST_300001_SM_1000_NS8cuda_cub11__transform17unary_transform_fINS7_6detail15normal_iteratorINS7_10device_ptrIdEEEESF_NS9_14no_stencil_tagENS8_9__replace10constant_fIdEE15is_non_positiveEEEEvT0_T1__param_1];
	ld.param.u64 	%rd13, [_ZN3cub18CUB_300001_SM_10006detail8for_each13static_kernelINS2_12policy_hub_t12policy_500_tElN6thrust24THRUST_300001_SM_1000_NS8cuda_cub11__transform17unary_transform_fINS7_6detail15normal_iteratorINS7_10device_ptrIdEEEESF_NS9_14no_stencil_tagENS8_9__replace10constant_fIdEE15is_non_positiveEEEEvT0_T1__param_0];
	mov.u32 	%r11, %ctaid.x;
	mul.wide.u32 	%rd1, %r11, 512;
	sub.s64 	%rd2, %rd13, %rd1;
	setp.lt.s64 	%p1, %rd2, 512;
	@%p1 bra 	$L__BB2_5;
	cvta.to.global.u64 	%rd23, %rd11;
	cvta.to.global.u64 	%rd24, %rd12;
	mov.u32 	%r15, %tid.x;
	cvt.u64.u32 	%rd25, %r15;
	add.s64 	%rd26, %rd1, %rd25;
	shl.b64 	%rd27, %rd26, 3;
	add.s64 	%rd3, %rd23, %rd27;
	ld.global.f64 	%fd6, [%rd3];
	setp.gtu.f64 	%p6, %fd6, 0d0000000000000000;
	add.s64 	%rd4, %rd24, %rd27;
	@%p6 bra 	$L__BB2_3;
	st.global.f64 	[%rd4], %fd3;
$L__BB2_3:
	ld.global.f64 	%fd7, [%rd3+2048];
	setp.gtu.f64 	%p7, %fd7, 0d0000000000000000;
	@%p7 bra 	$L__BB2_11;
	st.global.f64 	[%rd4+2048], %fd3;
	bra.uni 	$L__BB2_11;
$L__BB2_5:
	cvta.to.global.u64 	%rd5, %rd11;
	cvta.to.global.u64 	%rd6, %rd12;
	mov.u32 	%r12, %tid.x;
	cvt.s64.s32 	%rd7, %rd2;
	cvt.u64.u32 	%rd8, %r12;
	setp.le.s64 	%p2, %rd7, %rd8;
	@%p2 bra 	$L__BB2_8;
	add.s64 	%rd9, %rd1, %rd8;
	shl.b64 	%rd14, %rd9, 3;
	add.s64 	%rd15, %rd5, %rd14;
	ld.global.f64 	%fd4, [%rd15];
	setp.gtu.f64 	%p3, %fd4, 0d0000000000000000;
	@%p3 bra 	$L__BB2_8;
	add.s64 	%rd17, %rd6, %rd14;
	st.global.f64 	[%rd17], %fd3;
$L__BB2_8:
	cvt.u32.u64 	%r13, %rd8;
	add.s32 	%r14, %r13, 256;
	cvt.u64.u32 	%rd18, %r14;
	setp.le.s64 	%p4, %rd7, %rd18;
	@%p4 bra 	$L__BB2_11;
	add.s64 	%rd10, %rd1, %rd8;
	shl.b64 	%rd19, %rd10, 3;
	add.s64 	%rd20, %rd5, %rd19;
	ld.global.f64 	%fd5, [%rd20+2048];
	setp.gtu.f64 	%p5, %fd5, 0d0000000000000000;
	@%p5 bra 	$L__BB2_11;
	add.s64 	%rd22, %rd6, %rd19;
	st.global.f64 	[%rd22+2048], %fd3;
$L__BB2_11:
	ret;

}
	// .globl	_ZN3cub18CUB_300001_SM_10006detail9transform16transform_kernelINS2_10policy_hubILb1EN4cuda3std3__45tupleIJN6thrust24THRUST_300001_SM_1000_NS6detail15normal_iteratorINSA_10device_ptrIdEEEESF_EEEE10policy1000Ei13difference_opSF_JPdSK_EEEvT0_iT1_T2_DpNS2_10kernel_argIT3_EE
.visible .entry _ZN3cub18CUB_300001_SM_10006detail9transform16transform_kernelINS2_10policy_hubILb1EN4cuda3std3__45tupleIJN6thrust24THRUST_300001_SM_1000_NS6detail15normal_iteratorINSA_10device_ptrIdEEEESF_EEEE10policy1000Ei13difference_opSF_JPdSK_EEEvT0_iT1_T2_DpNS2_10kernel_argIT3_EE(
	.param .u32 _ZN3cub18CUB_300001_SM_10006detail9transform16transform_kernelINS2_10policy_hubILb1EN4cuda3std3__45tupleIJN6thrust24THRUST_300001_SM_1000_NS6detail15normal_iteratorINSA_10device_ptrIdEEEESF_EEEE10policy1000Ei13difference_opSF_JPdSK_EEEvT0_iT1_T2_DpNS2_10kernel_argIT3_EE_param_0,
	.param .u32 _ZN3cub18CUB_300001_SM_10006detail9transform16transform_kernelINS2_10policy_hubILb1EN4cuda3std3__45tupleIJN6thrust24THRUST_300001_SM_1000_NS6detail15normal_iteratorINSA_10device_ptrIdEEEESF_EEEE10policy1000Ei13difference_opSF_JPdSK_EEEvT0_iT1_T2_DpNS2_10kernel_argIT3_EE_param_1,
	.param .align 1 .b8 _ZN3cub18CUB_300001_SM_10006detail9transform16transform_kernelINS2_10policy_hubILb1EN4cuda3std3__45tupleIJN6thrust24THRUST_300001_SM_1000_NS6detail15normal_iteratorINSA_10device_ptrIdEEEESF_EEEE10policy1000Ei13difference_opSF_JPdSK_EEEvT0_iT1_T2_DpNS2_10kernel_argIT3_EE_param_2[1],
	.param .align 8 .b8 _ZN3cub18CUB_300001_SM_10006detail9transform16transform_kernelINS2_10policy_hubILb1EN4cuda3std3__45tupleIJN6thrust24THRUST_300001_SM_1000_NS6detail15normal_iteratorINSA_10device_ptrIdEEEESF_EEEE10policy1000Ei13difference_opSF_JPdSK_EEEvT0_iT1_T2_DpNS2_10kernel_argIT3_EE_param_3[8],
	.param .align 8 .b8 _ZN3cub18CUB_300001_SM_10006detail9transform16transform_kernelINS2_10policy_hubILb1EN4cuda3std3__45tupleIJN6thrust24THRUST_300001_SM_1000_NS6detail15normal_iteratorINSA_10device_ptrIdEEEESF_EEEE10policy1000Ei13difference_opSF_JPdSK_EEEvT0_iT1_T2_DpNS2_10kernel_argIT3_EE_param_4[16],
	.param .align 8 .b8 _ZN3cub18CUB_300001_SM_10006detail9transform16transform_kernelINS2_10policy_hubILb1EN4cuda3std3__45tupleIJN6thrust24THRUST_300001_SM_1000_NS6detail15normal_iteratorINSA_10device_ptrIdEEEESF_EEEE10policy1000Ei13difference_opSF_JPdSK_EEEvT0_iT1_T2_DpNS2_10kernel_argIT3_EE_param_5[16]
)
.maxntid 128
{
	.reg .pred 	%p<38>;
	.reg .b32 	%r<87>;
	.reg .b64 	%rd<100>;
	.reg .b64 	%fd<133>;

	ld.param.u32 	%r52, [_ZN3cub18CUB_300001_SM_10006detail9transform16transform_kernelINS2_10policy_hubILb1EN4cuda3std3__45tupleIJN6thrust24THRUST_300001_SM_1000_NS6detail15normal_iteratorINSA_10device_ptrIdEEEESF_EEEE10policy1000Ei13difference_opSF_JPdSK_EEEvT0_iT1_T2_DpNS2_10kernel_argIT3_EE_param_0];
	ld.param.u64 	%rd28, [_ZN3cub18CUB_300001_SM_10006detail9transform16transform_kernelINS2_10policy_hubILb1EN4cuda3std3__45tupleIJN6thrust24THRUST_300001_SM_1000_NS6detail15normal_iteratorINSA_10device_ptrIdEEEESF_EEEE10policy1000Ei13difference_opSF_JPdSK_EEEvT0_iT1_T2_DpNS2_10kernel_argIT3_EE_param_5];
	ld.param.u64 	%rd29, [_ZN3cub18CUB_300001_SM_10006detail9transform16transform_kernelINS2_10policy_hubILb1EN4cuda3std3__45tupleIJN6thrust24THRUST_300001_SM_1000_NS6detail15normal_iteratorINSA_10device_ptrIdEEEESF_EEEE10policy1000Ei13difference_opSF_JPdSK_EEEvT0_iT1_T2_DpNS2_10kernel_argIT3_EE_param_4];
	ld.param.u64 	%rd30, [_ZN3cub18CUB_300001_SM_10006detail9transform16transform_kernelINS2_10policy_hubILb1EN4cuda3std3__45tupleIJN6thrust24THRUST_300001_SM_1000_NS6detail15normal_iteratorINSA_10device_ptrIdEEEESF_EEEE10policy1000Ei13difference_opSF_JPdSK_EEEvT0_iT1_T2_DpNS2_10kernel_argIT3_EE_param_3];
	ld.param.u32 	%r51, [_ZN3cub18CUB_300001_SM_10006detail9transform16transform_kernelINS2_10policy_hubILb1EN4cuda3std3__45tupleIJN6thrust24THRUST_300001_SM_1000_NS6detail15normal_iteratorINSA_10device_ptrIdEEEESF_EEEE10policy1000Ei13difference_opSF_JPdSK_EEEvT0_iT1_T2_DpNS2_10kernel_argIT3_EE_param_1];
	cvta.to.global.u64 	%rd1, %rd30;
	cvta.to.global.u64 	%rd2, %rd29;
	cvta.to.global.u64 	%rd3, %rd28;
	shl.b32 	%r1, %r51, 7;
	mov.u32 	%r53, %ctaid.x;
	mul.lo.s32 	%r2, %r1, %r53;
	sub.s32 	%r3, %r52, %r2;
	min.s32 	%r4, %r1, %r3;
	shl.b32 	%r5, %r4, 3;
	mov.u32 	%r6, %tid.x;
	shl.b32 	%r75, %r6, 7;
	setp.ge.s32 	%p1, %r75, %r5;
	@%p1 bra 	$L__BB3_5;
	mul.wide.u32 	%rd4, %r6, 128;
	add.s64 	%rd31, %rd2, %rd4;
	mul.wide.s32 	%rd5, %r2, 8;
	add.s64 	%rd97, %rd31, %rd5;
	mov.u32 	%r74, %r75;
$L__BB3_2:
	.pragma "nounroll";
	// begin inline asm
	prefetch.global.L2 [%rd97];
	// end inline asm
	add.s32 	%r74, %r74, 16384;
	add.s64 	%rd97, %rd97, 16384;
	setp.lt.s32 	%p2, %r74, %r5;
	@%p2 bra 	$L__BB3_2;
	add.s64 	%rd33, %rd3, %rd4;
	add.s64 	%rd98, %rd33, %rd5;
$L__BB3_4:
	.pragma "nounroll";
	// begin inline asm
	prefetch.global.L2 [%rd98];
	// end inline asm
	add.s32 	%r75, %r75, 16384;
	add.s64 	%rd98, %rd98, 16384;
	setp.lt.s32 	%p3, %r75, %r5;
	@%p3 bra 	$L__BB3_4;
$L__BB3_5:
	mul.wide.s32 	%rd99, %r2, 8;
	add.s64 	%rd12, %rd2, %rd99;
	add.s64 	%rd13, %rd3, %rd99;
	add.s64 	%rd14, %rd1, %rd99;
	setp.gt.s32 	%p4, %r1, %r3;
	@%p4 bra 	$L__BB3_19;
	setp.lt.s32 	%p5, %r51, 1;
	@%p5 bra 	$L__BB3_60;
	and.b32  	%r12, %r51, 15;
	setp.lt.u32 	%p6, %r51, 16;
	mov.b32 	%r82, 0;
	@%p6 bra 	$L__BB3_10;
	and.b32  	%r82, %r51, 2147483632;
	neg.s32 	%r77, %r82;
	add.s64 	%rd36, %rd99, 3072;
	add.s32 	%r76, %r6, 1152;
	add.s64 	%rd16, %rd3, %rd36;
	add.s64 	%rd17, %rd1, %rd36;
	mul.wide.u32 	%rd37, %r6, 8;
	add.s64 	%rd38, %rd37, %rd2;
	add.s64 	%rd18, %rd38, 8192;
	add.s64 	%rd39, %rd37, %rd3;
	add.s64 	%rd19, %rd39, 4096;
$L__BB3_9:
	.pragma "nounroll";
	mul.wide.s32 	%rd40, %r76, 8;
	mul.wide.s32 	%rd41, %r2, 8;
	add.s64 	%rd42, %rd41, %rd2;
	add.s64 	%rd43, %rd42, %rd40;
	add.s64 	%rd44, %rd16, %rd40;
	add.s64 	%rd45, %rd17, %rd40;
	add.s64 	%rd46, %rd18, %rd99;
	add.s64 	%rd47, %rd19, %rd99;
	ld.global.f64 	%fd1, [%rd47+-4096];
	ld.global.f64 	%fd2, [%rd46+-8192];
	sub.f64 	%fd3, %fd1, %fd2;
	mul.wide.u32 	%rd48, %r6, 8;
	add.s64 	%rd49, %rd48, %rd1;
	add.s64 	%rd50, %rd49, %rd99;
	st.global.f64 	[%rd50], %fd3;
	ld.global.f64 	%fd4, [%rd47+-3072];
	ld.global.f64 	%fd5, [%rd46+-7168];
	sub.f64 	%fd6, %fd4, %fd5;
	st.global.f64 	[%rd50+1024], %fd6;
	ld.global.f64 	%fd7, [%rd47+-2048];
	ld.global.f64 	%fd8, [%rd46+-6144];
	sub.f64 	%fd9, %fd7, %fd8;
	st.global.f64 	[%rd50+2048], %fd9;
	ld.global.f64 	%fd10, [%rd47+-1024];
	ld.global.f64 	%fd11, [%rd46+-5120];
	sub.f64 	%fd12, %fd10, %fd11;
	st.global.f64 	[%rd50+3072], %fd12;
	ld.global.f64 	%fd13, [%rd47];
	ld.global.f64 	%fd14, [%rd46+-4096];
	sub.f64 	%fd15, %fd13, %fd14;
	st.global.f64 	[%rd50+4096], %fd15;
	ld.global.f64 	%fd16, [%rd47+1024];
	ld.global.f64 	%fd17, [%rd46+-3072];
	sub.f64 	%fd18, %fd16, %fd17;
	st.global.f64 	[%rd50+5120], %fd18;
	ld.global.f64 	%fd19, [%rd47+2048];
	ld.global.f64 	%fd20, [%rd46+-2048];
	sub.f64 	%fd21, %fd19, %fd20;
	st.global.f64 	[%rd50+6144], %fd21;
	ld.global.f64 	%fd22, [%rd47+3072];
	ld.global.f64 	%fd23, [%rd46+-1024];
	sub.f64 	%fd24, %fd22, %fd23;
	st.global.f64 	[%rd50+7168], %fd24;
	ld.global.f64 	%fd25, [%rd47+4096];
	ld.global.f64 	%fd26, [%rd46];
	sub.f64 	%fd27, %fd25, %fd26;
	st.global.f64 	[%rd50+8192], %fd27;
	ld.global.f64 	%fd28, [%rd44+-3072];
	ld.global.f64 	%fd29, [%rd43];
	sub.f64 	%fd30, %fd28, %fd29;
	st.global.f64 	[%rd45+-3072], %fd30;
	ld.global.f64 	%fd31, [%rd44+-2048];
	ld.global.f64 	%fd32, [%rd43+1024];
	sub.f64 	%fd33, %fd31, %fd32;
	st.global.f64 	[%rd45+-2048], %fd33;
	ld.global.f64 	%fd34, [%rd44+-1024];
	ld.global.f64 	%fd35, [%rd43+2048];
	sub.f64 	%fd36, %fd34, %fd35;
	st.global.f64 	[%rd45+-1024], %fd36;
	ld.global.f64 	%fd37, [%rd44];
	ld.global.f64 	%fd38, [%rd43+3072];
	sub.f64 	%fd39, %fd37, %fd38;
	st.global.f64 	[%rd45], %fd39;
	ld.global.f64 	%fd40, [%rd44+1024];
	ld.global.f64 	%fd41, [%rd43+4096];
	sub.f64 	%fd42, %fd40, %fd41;
	st.global.f64 	[%rd45+1024], %fd42;
	ld.global.f64 	%fd43, [%rd44+2048];
	ld.global.f64 	%fd44, [%rd43+5120];
	sub.f64 	%fd45, %fd43, %fd44;
	st.global.f64 	[%rd45+2048], %fd45;
	ld.global.f64 	%fd46, [%rd44+3072];
	ld.global.f64 	%fd47, [%rd43+6144];
	sub.f64 	%fd48, %fd46, %fd47;
	st.global.f64 	[%rd45+3072], %fd48;
	add.s32 	%r77, %r77, 16;
	add.s32 	%r76, %r76, 2048;
	add.s64 	%rd99, %rd99, 16384;
	setp.eq.s32 	%p7, %r77, 0;
	@%p7 bra 	$L__BB3_10;
	bra.uni 	$L__BB3_9;
$L__BB3_10:
	setp.eq.s32 	%p8, %r12, 0;
	@%p8 bra 	$L__BB3_60;
	and.b32  	%r39, %r51, 7;
	setp.lt.u32 	%p9, %r12, 8;
	@%p9 bra 	$L__BB3_13;
	shl.b32 	%r55, %r82, 7;
	add.s32 	%r56, %r55, %r6;
	mul.wide.s32 	%rd51, %r56, 8;
	add.s64 	%rd52, %rd12, %rd51;
	add.s64 	%rd53, %rd13, %rd51;
	ld.global.f64 	%fd49, [%rd53];
	ld.global.f64 	%fd50, [%rd52];
	sub.f64 	%fd51, %fd49, %fd50;
	add.s64 	%rd54, %rd14, %rd51;
	st.global.f64 	[%rd54], %fd51;
	ld.global.f64 	%fd52, [%rd53+1024];
	ld.global.f64 	%fd53, [%rd52+1024];
	sub.f64 	%fd54, %fd52, %fd53;
	st.global.f64 	[%rd54+1024], %fd54;
	ld.global.f64 	%fd55, [%rd53+2048];
	ld.global.f64 	%fd56, [%rd52+2048];
	sub.f64 	%fd57, %fd55, %fd56;
	st.global.f64 	[%rd54+2048], %fd57;
	ld.global.f64 	%fd58, [%rd53+3072];
	ld.global.f64 	%fd59, [%rd52+3072];
	sub.f64 	%fd60, %fd58, %fd59;
	st.global.f64 	[%rd54+3072], %fd60;
	ld.global.f64 	%fd61, [%rd53+4096];
	ld.global.f64 	%fd62, [%rd52+4096];
	sub.f64 	%fd63, %fd61, %fd62;
	st.global.f64 	[%rd54+4096], %fd63;
	ld.global.f64 	%fd64, [%rd53+5120];
	ld.global.f64 	%fd65, [%rd52+5120];
	sub.f64 	%fd66, %fd64, %fd65;
	st.global.f64 	[%rd54+5120], %fd66;
	ld.global.f64 	%fd67, [%rd53+6144];
	ld.global.f64 	%fd68, [%rd52+6144];
	sub.f64 	%fd69, %fd67, %fd68;
	st.global.f64 	[%rd54+6144], %fd69;
	ld.global.f64 	%fd70, [%rd53+7168];
	ld.global.f64 	%fd71, [%rd52+7168];
	sub.f64 	%fd72, %fd70, %fd71;
	st.global.f64 	[%rd54+7168], %fd72;
	add.s32 	%r82, %r82, 8;
$L__BB3_13:
	setp.eq.s32 	%p10, %r39, 0;
	@%p10 bra 	$L__BB3_60;
	and.b32  	%r42, %r51, 3;
	setp.lt.u32 	%p11, %r39, 4;
	@%p11 bra 	$L__BB3_16;
	shl.b32 	%r57, %r82, 7;
	add.s32 	%r58, %r57, %r6;
	mul.wide.s32 	%rd55, %r58, 8;
	add.s64 	%rd56, %rd12, %rd55;
	add.s64 	%rd57, %rd13, %rd55;
	ld.global.f64 	%fd73, [%rd57];
	ld.global.f64 	%fd74, [%rd56];
	sub.f64 	%fd75, %fd73, %fd74;
	add.s64 	%rd58, %rd14, %rd55;
	st.global.f64 	[%rd58], %fd75;
	ld.global.f64 	%fd76, [%rd57+1024];
	ld.global.f64 	%fd77, [%rd56+1024];
	sub.f64 	%fd78, %fd76, %fd77;
	st.global.f64 	[%rd58+1024], %fd78;
	ld.global.f64 	%fd79, [%rd57+2048];
	ld.global.f64 	%fd80, [%rd56+2048];
	sub.f64 	%fd81, %fd79, %fd80;
	st.global.f64 	[%rd58+2048], %fd81;
	ld.global.f64 	%fd82, [%rd57+3072];
	ld.global.f64 	%fd83, [%rd56+3072];
	sub.f64 	%fd84, %fd82, %fd83;
	st.global.f64 	[%rd58+3072], %fd84;
	add.s32 	%r82, %r82, 4;
$L__BB3_16:
	setp.eq.s32 	%p12, %r42, 0;
	@%p12 bra 	$L__BB3_60;
	mul.wide.s32 	%rd59, %r2, 8;
	add.s64 	%rd25, %rd1, %rd59;
	shl.b32 	%r59, %r82, 7;
	add.s32 	%r86, %r6, %r59;
	add.s64 	%rd26, %rd3, %rd59;
	add.s64 	%rd27, %rd2, %rd59;
	neg.s32 	%r85, %r42;
$L__BB3_18:
	.pragma "nounroll";
	mul.wide.s32 	%rd60, %r86, 8;
	add.s64 	%rd61, %rd25, %rd60;
	add.s64 	%rd62, %rd26, %rd60;
	add.s64 	%rd63, %rd27, %rd60;
	ld.global.f64 	%fd85, [%rd62];
	ld.global.f64 	%fd86, [%rd63];
	sub.f64 	%fd87, %fd85, %fd86;
	st.global.f64 	[%rd61], %fd87;
	add.s32 	%r86, %r86, 128;
	add.s32 	%r85, %r85, 1;
	setp.ne.s32 	%p13, %r85, 0;
	@%p13 bra 	$L__BB3_18;
	bra.uni 	$L__BB3_60;
$L__BB3_19:
	setp.lt.s32 	%p14, %r51, 1;
	@%p14 bra 	$L__BB3_60;
	and.b32  	%r16, %r51, 7;
	setp.lt.u32 	%p15, %r51, 8;
	mov.b32 	%r79, 0;
	@%p15 bra 	$L__BB3_39;
	and.b32  	%r79, %r51, 2147483640;
	mov.b32 	%r78, 0;
$L__BB3_22:
	.pragma "nounroll";
	shl.b32 	%r62, %r78, 7;
	add.s32 	%r23, %r62, %r6;
	setp.ge.s32 	%p16, %r23, %r4;
	@%p16 bra 	$L__BB3_24;
	mul.wide.u32 	%rd64, %r23, 8;
	add.s64 	%rd65, %rd12, %rd64;
	add.s64 	%rd66, %rd13, %rd64;
	ld.global.f64 	%fd88, [%rd66];
	ld.global.f64 	%fd89, [%rd65];
	sub.f64 	%fd90, %fd88, %fd89;
	add.s64 	%rd67, %rd14, %rd64;
	st.global.f64 	[%rd67], %fd90;
$L__BB3_24:
	add.s32 	%r63, %r23, 128;
	setp.ge.s32 	%p17, %r63, %r4;
	mul.wide.s32 	%rd68, %r63, 8;
	add.s64 	%rd22, %rd12, %rd68;
	add.s64 	%rd23, %rd13, %rd68;
	add.s64 	%rd24, %rd14, %rd68;
	@%p17 bra 	$L__BB3_26;
	ld.global.f64 	%fd91, [%rd23];
	ld.global.f64 	%fd92, [%rd22];
	sub.f64 	%fd93, %fd91, %fd92;
	st.global.f64 	[%rd24], %fd93;
$L__BB3_26:
	add.s32 	%r64, %r23, 256;
	setp.ge.s32 	%p18, %r64, %r4;
	@%p18 bra 	$L__BB3_28;
	ld.global.f64 	%fd94, [%rd23+1024];
	ld.global.f64 	%fd95, [%rd22+1024];
	sub.f64 	%fd96, %fd94, %fd95;
	st.global.f64 	[%rd24+1024], %fd96;
$L__BB3_28:
	add.s32 	%r65, %r23, 384;
	setp.ge.s32 	%p19, %r65, %r4;
	@%p19 bra 	$L__BB3_30;
	ld.global.f64 	%fd97, [%rd23+2048];
	ld.global.f64 	%fd98, [%rd22+2048];
	sub.f64 	%fd99, %fd97, %fd98;
	st.global.f64 	[%rd24+2048], %fd99;
$L__BB3_30:
	add.s32 	%r66, %r23, 512;
	setp.ge.s32 	%p20, %r66, %r4;
	@%p20 bra 	$L__BB3_32;
	ld.global.f64 	%fd100, [%rd23+3072];
	ld.global.f64 	%fd101, [%rd22+3072];
	sub.f64 	%fd102, %fd100, %fd101;
	st.global.f64 	[%rd24+3072], %fd102;
$L__BB3_32:
	add.s32 	%r67, %r23, 640;
	setp.ge.s32 	%p21, %r67, %r4;
	@%p21 bra 	$L__BB3_34;
	ld.global.f64 	%fd103, [%rd23+4096];
	ld.global.f64 	%fd104, [%rd22+4096];
	sub.f64 	%fd105, %fd103, %fd104;
	st.global.f64 	[%rd24+4096], %fd105;
$L__BB3_34:
	add.s32 	%r68, %r23, 768;
	setp.ge.s32 	%p22, %r68, %r4;
	@%p22 bra 	$L__BB3_36;
	ld.global.f64 	%fd106, [%rd23+5120];
	ld.global.f64 	%fd107, [%rd22+5120];
	sub.f64 	%fd108, %fd106, %fd107;
	st.global.f64 	[%rd24+5120], %fd108;
$L__BB3_36:
	add.s32 	%r69, %r23, 896;
	setp.ge.s32 	%p23, %r69, %r4;
	@%p23 bra 	$L__BB3_38;
	ld.global.f64 	%fd109, [%rd23+6144];
	ld.global.f64 	%fd110, [%rd22+6144];
	sub.f64 	%fd111, %fd109, %fd110;
	st.global.f64 	[%rd24+6144], %fd111;
$L__BB3_38:
	add.s32 	%r78, %r78, 8;
	setp.ne.s32 	%p24, %r78, %r79;
	@%p24 bra 	$L__BB3_22;
$L__BB3_39:
	setp.eq.s32 	%p25, %r16, 0;
	@%p25 bra 	$L__BB3_60;
	and.b32  	%r26, %r51, 3;
	setp.lt.u32 	%p26, %r16, 4;
	@%p26 bra 	$L__BB3_50;
	shl.b32 	%r70, %r79, 7;
	add.s32 	%r27, %r70, %r6;
	setp.ge.s32 	%p27, %r27, %r4;
	@%p27 bra 	$L__BB3_43;
	mul.wide.s32 	%rd69, %r27, 8;
	add.s64 	%rd70, %rd12, %rd69;
	add.s64 	%rd71, %rd13, %rd69;
	ld.global.f64 	%fd112, [%rd71];
	ld.global.f64 	%fd113, [%rd70];
	sub.f64 	%fd114, %fd112, %fd113;
	add.s64 	%rd72, %rd14, %rd69;
	st.global.f64 	[%rd72], %fd114;
$L__BB3_43:
	add.s32 	%r28, %r27, 128;
	setp.ge.s32 	%p28, %r28, %r4;
	@%p28 bra 	$L__BB3_45;
	mul.wide.s32 	%rd73, %r28, 8;
	add.s64 	%rd74, %rd12, %rd73;
	add.s64 	%rd75, %rd13, %rd73;
	ld.global.f64 	%fd115, [%rd75];
	ld.global.f64 	%fd116, [%rd74];
	sub.f64 	%fd117, %fd115, %fd116;
	add.s64 	%rd76, %rd14, %rd73;
	st.global.f64 	[%rd76], %fd117;
$L__BB3_45:
	add.s32 	%r29, %r27, 256;
	setp.ge.s32 	%p29, %r29, %r4;
	@%p29 bra 	$L__BB3_47;
	mul.wide.s32 	%rd77, %r29, 8;
	add.s64 	%rd78, %rd12, %rd77;
	add.s64 	%rd79, %rd13, %rd77;
	ld.global.f64 	%fd118, [%rd79];
	ld.global.f64 	%fd119, [%rd78];
	sub.f64 	%fd120, %fd118, %fd119;
	add.s64 	%rd80, %rd14, %rd77;
	st.global.f64 	[%rd80], %fd120;
$L__BB3_47:
	add.s32 	%r30, %r27, 384;
	setp.ge.s32 	%p30, %r30, %r4;
	@%p30 bra 	$L__BB3_49;
	mul.wide.s32 	%rd81, %r30, 8;
	add.s64 	%rd82, %rd12, %rd81;
	add.s64 	%rd83, %rd13, %rd81;
	ld.global.f64 	%fd121, [%rd83];
	ld.global.f64 	%fd122, [%rd82];
	sub.f64 	%fd123, %fd121, %fd122;
	add.s64 	%rd84, %rd14, %rd81;
	st.global.f64 	[%rd84], %fd123;
$L__BB3_49:
	add.s32 	%r79, %r79, 4;
$L__BB3_50:
	setp.eq.s32 	%p31, %r26, 0;
	@%p31 bra 	$L__BB3_60;
	setp.eq.s32 	%p32, %r26, 1;
	@%p32 bra 	$L__BB3_57;
	shl.b32 	%r71, %r79, 7;
	add.s32 	%r33, %r71, %r6;
	setp.ge.s32 	%p33, %r33, %r4;
	@%p33 bra 	$L__BB3_54;
	mul.wide.s32 	%rd85, %r33, 8;
	add.s64 	%rd86, %rd12, %rd85;
	add.s64 	%rd87, %rd13, %rd85;
	ld.global.f64 	%fd124, [%rd87];
	ld.global.f64 	%fd125, [%rd86];
	sub.f64 	%fd126, %fd124, %fd125;
	add.s64 	%rd88, %rd14, %rd85;
	st.global.f64 	[%rd88], %fd126;
$L__BB3_54:
	add.s32 	%r34, %r33, 128;
	setp.ge.s32 	%p34, %r34, %r4;
	@%p34 bra 	$L__BB3_56;
	mul.wide.s32 	%rd89, %r34, 8;
	add.s64 	%rd90, %rd12, %rd89;
	add.s64 	%rd91, %rd13, %rd89;
	ld.global.f64 	%fd127, [%rd91];
	ld.global.f64 	%fd128, [%rd90];
	sub.f64 	%fd129, %fd127, %fd128;
	add.s64 	%rd92, %rd14, %rd89;
	st.global.f64 	[%rd92], %fd129;
$L__BB3_56:
	add.s32 	%r79, %r79, 2;
$L__BB3_57:
	and.b32  	%r72, %r51, 1;
	setp.eq.b32 	%p35, %r72, 1;
	not.pred 	%p36, %p35;
	@%p36 bra 	$L__BB3_60;
	shl.b32 	%r73, %r79, 7;
	add.s32 	%r37, %r73, %r6;
	setp.ge.s32 	%p37, %r37, %r4;
	@%p37 bra 	$L__BB3_60;
	mul.wide.s32 	%rd93, %r37, 8;
	add.s64 	%rd94, %rd12, %rd93;
	add.s64 	%rd95, %rd13, %rd93;
	ld.global.f64 	%fd130, [%rd95];
	ld.global.f64 	%fd131, [%rd94];
	sub.f64 	%fd132, %fd130, %fd131;
	add.s64 	%rd96, %rd14, %rd93;
	st.global.f64 	[%rd96], %fd132;
$L__BB3_60:
	ret;

}
	// .globl	_ZN3cub18CUB_300001_SM_10006detail9transform16transform_kernelINS2_10policy_hubILb1EN4cuda3std3__45tupleIJN6thrust24THRUST_300001_SM_1000_NS6detail15normal_iteratorINSA_10device_ptrIdEEEESF_EEEE10policy1000El13difference_opSF_JPdSK_EEEvT0_iT1_T2_DpNS2_10kernel_argIT3_EE
.visible .entry _ZN3cub18CUB_300001_SM_10006detail9transform16transform_kernelINS2_10policy_hubILb1EN4cuda3std3__45tupleIJN6thrust24THRUST_300001_SM_1000_NS6detail15normal_iteratorINSA_10device_ptrIdEEEESF_EEEE10policy1000El13difference_opSF_JPdSK_EEEvT0_iT1_T2_DpNS2_10kernel_argIT3_EE(
	.param .u64 _ZN3cub18CUB_300001_SM_10006detail9transform16transform_kernelINS2_10policy_hubILb1EN4cuda3std3__45tupleIJN6thrust24THRUST_300001_SM_1000_NS6detail15normal_iteratorINSA_10device_ptrIdEEEESF_EEEE10policy1000El13difference_opSF_JPdSK_EEEvT0_iT1_T2_DpNS2_10kernel_argIT3_EE_param_0,
	.param .u32 _ZN3cub18CUB_300001_SM_10006detail9transform16transform_kernelINS2_10policy_hubILb1EN4cuda3std3__45tupleIJN6thrust24THRUST_300001_SM_1000_NS6detail15normal_iteratorINSA_10device_ptrIdEEEESF_EEEE10policy1000El13difference_opSF_JPdSK_EEEvT0_iT1_T2_DpNS2_10kernel_argIT3_EE_param_1,
	.param .align 1 .b8 _ZN3cub18CUB_300001_SM_10006detail9transform16transform_kernelINS2_10policy_hubILb1EN4cuda3std3__45tupleIJN6thrust24THRUST_300001_SM_1000_NS6detail15normal_iteratorINSA_10device_ptrIdEEEESF_EEEE10policy1000El13difference_opSF_JPdSK_EEEvT0_iT1_T2_DpNS2_10kernel_argIT3_EE_param_2[1],
	.param .align 8 .b8 _ZN3cub18CUB_300001_SM_10006detail9transform16transform_kernelINS2_10policy_hubILb1EN4cuda3std3__45tupleIJN6thrust24THRUST_300001_SM_1000_NS6detail15normal_iteratorINSA_10device_ptrIdEEEESF_EEEE10policy1000El13difference_opSF_JPdSK_EEEvT0_iT1_T2_DpNS2_10kernel_argIT3_EE_param_3[8],
	.param .align 8 .b8 _ZN3cub18CUB_300001_SM_10006detail9transform16transform_kernelINS2_10policy_hubILb1EN4cuda3std3__45tupleIJN6thrust24THRUST_300001_SM_1000_NS6detail15normal_iteratorINSA_10device_ptrIdEEEESF_EEEE10policy1000El13difference_opSF_JPdSK_EEEvT0_iT1_T2_DpNS2_10kernel_argIT3_EE_param_4[16],
	.param .align 8 .b8 _ZN3cub18CUB_300001_SM_10006detail9transform16transform_kernelINS2_10policy_hubILb1EN4cuda3std3__45tupleIJN6thrust24THRUST_300001_SM_1000_NS6detail15normal_iteratorINSA_10device_ptrIdEEEESF_EEEE10policy1000El13difference_opSF_JPdSK_EEEvT0_iT1_T2_DpNS2_10kernel_argIT3_EE_param_5[16]
)
.maxntid 128
{
	.reg .pred 	%p<38>;
	.reg .b32 	%r<84>;
	.reg .b64 	%rd<106>;
	.reg .b64 	%fd<133>;

	ld.param.u64 	%rd29, [_ZN3cub18CUB_300001_SM_10006detail9transform16transform_kernelINS2_10policy_hubILb1EN4cuda3std3__45tupleIJN6thrust24THRUST_300001_SM_1000_NS6detail15normal_iteratorINSA_10device_ptrIdEEEESF_EEEE10policy1000El13difference_opSF_JPdSK_EEEvT0_iT1_T2_DpNS2_10kernel_argIT3_EE_param_0];
	ld.param.u64 	%rd30, [_ZN3cub18CUB_300001_SM_10006detail9transform16transform_kernelINS2_10policy_hubILb1EN4cuda3std3__45tupleIJN6thrust24THRUST_300001_SM_1000_NS6detail15normal_iteratorINSA_10device_ptrIdEEEESF_EEEE10policy1000El13difference_opSF_JPdSK_EEEvT0_iT1_T2_DpNS2_10kernel_argIT3_EE_param_5];
	ld.param.u64 	%rd31, [_ZN3cub18CUB_300001_SM_10006detail9transform16transform_kernelINS2_10policy_hubILb1EN4cuda3std3__45tupleIJN6thrust24THRUST_300001_SM_1000_NS6detail15normal_iteratorINSA_10device_ptrIdEEEESF_EEEE10policy1000El13difference_opSF_JPdSK_EEEvT0_iT1_T2_DpNS2_10kernel_argIT3_EE_param_4];
	ld.param.u64 	%rd32, [_ZN3cub18CUB_300001_SM_10006detail9transform16transform_kernelINS2_10policy_hubILb1EN4cuda3std3__45tupleIJN6thrust24THRUST_300001_SM_1000_NS6detail15normal_iteratorINSA_10device_ptrIdEEEESF_EEEE10policy1000El13difference_opSF_JPdSK_EEEvT0_iT1_T2_DpNS2_10kernel_argIT3_EE_param_3];
	ld.param.u32 	%r49, [_ZN3cub18CUB_300001_SM_10006detail9transform16transform_kernelINS2_10policy_hubILb1EN4cuda3std3__45tupleIJN6thrust24THRUST_300001_SM_1000_NS6detail15normal_iteratorINSA_10device_ptrIdEEEESF_EEEE10policy1000El13difference_opSF_JPdSK_EEEvT0_iT1_T2_DpNS2_10kernel_argIT3_EE_param_1];
	cvta.to.global.u64 	%rd1, %rd32;
	cvta.to.global.u64 	%rd2, %rd31;
	cvta.to.global.u64 	%rd3, %rd30;
	shl.b32 	%r1, %r49, 7;
	mov.u32 	%r50, %ctaid.x;
	cvt.u64.u32 	%rd33, %r50;
	cvt.s64.s32 	%rd34, %r1;
	mul.lo.s64 	%rd4, %rd34, %rd33;
	sub.s64 	%rd35, %rd29, %rd4;
	min.s64 	%rd36, %rd35, %rd34;
	cvt.u32.u64 	%r2, %rd36;
	shl.b32 	%r3, %r2, 3;
	mov.u32 	%r4, %tid.x;
	shl.b32 	%r72, %r4, 7;
	setp.ge.s32 	%p1, %r72, %r3;
	@%p1 bra 	$L__BB4_5;
	shl.b64 	%rd5, %rd4, 3;
	add.s64 	%rd37, %rd2, %rd5;
	mul.wide.u32 	%rd6, %r4, 128;
	add.s64 	%rd103, %rd37, %rd6;
	mov.u32 	%r71, %r72;
$L__BB4_2:
	.pragma "nounroll";
	// begin inline asm
	prefetch.global.L2 [%rd103];
	// end inline asm
	add.s32 	%r71, %r71, 16384;
	add.s64 	%rd103, %rd103, 16384;
	setp.lt.s32 	%p2, %r71, %r3;
	@%p2 bra 	$L__BB4_2;
	add.s64 	%rd39, %rd3, %rd5;
	add.s64 	%rd104, %rd39, %rd6;
$L__BB4_4:
	.pragma "nounroll";
	// begin inline asm
	prefetch.global.L2 [%rd104];
	// end inline asm
	add.s32 	%r72, %r72, 16384;
	add.s64 	%rd104, %rd104, 16384;
	setp.lt.s32 	%p3, %r72, %r3;
	@%p3 bra 	$L__BB4_4;
$L__BB4_5:
	shl.b64 	%rd105, %rd4, 3;
	add.s64 	%rd13, %rd2, %rd105;
	add.s64 	%rd14, %rd3, %rd105;
	add.s64 	%rd15, %rd1, %rd105;
	setp.eq.s32 	%p4, %r1, %r2;
	@%p4 bra 	$L__BB4_47;
	setp.lt.s32 	%p5, %r49, 1;
	@%p5 bra 	$L__BB4_60;
	and.b32  	%r10, %r49, 7;
	setp.lt.u32 	%p6, %r49, 8;
	mov.b32 	%r81, 0;
	@%p6 bra 	$L__BB4_26;
	and.b32  	%r81, %r49, 2147483640;
	mov.b32 	%r75, 0;
$L__BB4_9:
	.pragma "nounroll";
	shl.b32 	%r53, %r75, 7;
	add.s32 	%r21, %r53, %r4;
	setp.ge.s32 	%p7, %r21, %r2;
	@%p7 bra 	$L__BB4_11;
	mul.wide.u32 	%rd42, %r21, 8;
	add.s64 	%rd43, %rd13, %rd42;
	add.s64 	%rd44, %rd14, %rd42;
	ld.global.f64 	%fd1, [%rd44];
	ld.global.f64 	%fd2, [%rd43];
	sub.f64 	%fd3, %fd1, %fd2;
	add.s64 	%rd45, %rd15, %rd42;
	st.global.f64 	[%rd45], %fd3;
$L__BB4_11:
	add.s32 	%r54, %r21, 128;
	setp.ge.s32 	%p8, %r54, %r2;
	mul.wide.s32 	%rd46, %r54, 8;
	add.s64 	%rd23, %rd13, %rd46;
	add.s64 	%rd24, %rd14, %rd46;
	add.s64 	%rd25, %rd15, %rd46;
	@%p8 bra 	$L__BB4_13;
	ld.global.f64 	%fd4, [%rd24];
	ld.global.f64 	%fd5, [%rd23];
	sub.f64 	%fd6, %fd4, %fd5;
	st.global.f64 	[%rd25], %fd6;
$L__BB4_13:
	add.s32 	%r55, %r21, 256;
	setp.ge.s32 	%p9, %r55, %r2;
	@%p9 bra 	$L__BB4_15;
	ld.global.f64 	%fd7, [%rd24+1024];
	ld.global.f64 	%fd8, [%rd23+1024];
	sub.f64 	%fd9, %fd7, %fd8;
	st.global.f64 	[%rd25+1024], %fd9;
$L__BB4_15:
	add.s32 	%r56, %r21, 384;
	setp.ge.s32 	%p10, %r56, %r2;
	@%p10 bra 	$L__BB4_17;
	ld.global.f64 	%fd10, [%rd24+2048];
	ld.global.f64 	%fd11, [%rd23+2048];
	sub.f64 	%fd12, %fd10, %fd11;
	st.global.f64 	[%rd25+2048], %fd12;
$L__BB4_17:
	add.s32 	%r57, %r21, 512;
	setp.ge.s32 	%p11, %r57, %r2;
	@%p11 bra 	$L__BB4_19;
	ld.global.f64 	%fd13, [%rd24+3072];
	ld.global.f64 	%fd14, [%rd23+3072];
	sub.f64 	%fd15, %fd13, %fd14;
	st.global.f64 	[%rd25+3072], %fd15;
$L__BB4_19:
	add.s32 	%r58, %r21, 640;
	setp.ge.s32 	%p12, %r58, %r2;
	@%p12 bra 	$L__BB4_21;
	ld.global.f64 	%fd16, [%rd24+4096];
	ld.global.f64 	%fd17, [%rd23+4096];
	sub.f64 	%fd18, %fd16, %fd17;
	st.global.f64 	[%rd25+4096], %fd18;
$L__BB4_21:
	add.s32 	%r59, %r21, 768;
	setp.ge.s32 	%p13, %r59, %r2;
	@%p13 bra 	$L__BB4_23;
	ld.global.f64 	%fd19, [%rd24+5120];
	ld.global.f64 	%fd20, [%rd23+5120];
	sub.f64 	%fd21, %fd19, %fd20;
	st.global.f64 	[%rd25+5120], %fd21;
$L__BB4_23:
	add.s32 	%r60, %r21, 896;
	setp.ge.s32 	%p14, %r60, %r2;
	@%p14 bra 	$L__BB4_25;
	ld.global.f64 	%fd22, [%rd24+6144];
	ld.global.f64 	%fd23, [%rd23+6144];
	sub.f64 	%fd24, %fd22, %fd23;
	st.global.f64 	[%rd25+6144], %fd24;
$L__BB4_25:
	add.s32 	%r75, %r75, 8;
	setp.eq.s32 	%p15, %r75, %r81;
	@%p15 bra 	$L__BB4_26;
	bra.uni 	$L__BB4_9;
$L__BB4_26:
	setp.eq.s32 	%p16, %r10, 0;
	@%p16 bra 	$L__BB4_60;
	and.b32  	%r37, %r49, 3;
	setp.lt.u32 	%p17, %r10, 4;
	@%p17 bra 	$L__BB4_37;
	shl.b32 	%r61, %r81, 7;
	add.s32 	%r38, %r61, %r4;
	setp.ge.s32 	%p18, %r38, %r2;
	@%p18 bra 	$L__BB4_30;
	mul.wide.s32 	%rd47, %r38, 8;
	add.s64 	%rd48, %rd13, %rd47;
	add.s64 	%rd49, %rd14, %rd47;
	ld.global.f64 	%fd25, [%rd49];
	ld.global.f64 	%fd26, [%rd48];
	sub.f64 	%fd27, %fd25, %fd26;
	add.s64 	%rd50, %rd15, %rd47;
	st.global.f64 	[%rd50], %fd27;
$L__BB4_30:
	add.s32 	%r39, %r38, 128;
	setp.ge.s32 	%p19, %r39, %r2;
	@%p19 bra 	$L__BB4_32;
	mul.wide.s32 	%rd51, %r39, 8;
	add.s64 	%rd52, %rd13, %rd51;
	add.s64 	%rd53, %rd14, %rd51;
	ld.global.f64 	%fd28, [%rd53];
	ld.global.f64 	%fd29, [%rd52];
	sub.f64 	%fd30, %fd28, %fd29;
	add.s64 	%rd54, %rd15, %rd51;
	st.global.f64 	[%rd54], %fd30;
$L__BB4_32:
	add.s32 	%r40, %r38, 256;
	setp.ge.s32 	%p20, %r40, %r2;
	@%p20 bra 	$L__BB4_34;
	mul.wide.s32 	%rd55, %r40, 8;
	add.s64 	%rd56, %rd13, %rd55;
	add.s64 	%rd57, %rd14, %rd55;
	ld.global.f64 	%fd31, [%rd57];
	ld.global.f64 	%fd32, [%rd56];
	sub.f64 	%fd33, %fd31, %fd32;
	add.s64 	%rd58, %rd15, %rd55;
	st.global.f64 	[%rd58], %fd33;
$L__BB4_34:
	add.s32 	%r41, %r38, 384;
	setp.ge.s32 	%p21, %r41, %r2;
	@%p21 bra 	$L__BB4_36;
	mul.wide.s32 	%rd59, %r41, 8;
	add.s64 	%rd60, %rd13, %rd59;
	add.s64 	%rd61, %rd14, %rd59;
	ld.global.f64 	%fd34, [%rd61];
	ld.global.f64 	%fd35, [%rd60];
	sub.f64 	%fd36, %fd34, %fd35;
	add.s64 	%rd62, %rd15, %rd59;
	st.global.f64 	[%rd62], %fd36;
$L__BB4_36:
	add.s32 	%r81, %r81, 4;
$L__BB4_37:
	setp.eq.s32 	%p22, %r37, 0;
	@%p22 bra 	$L__BB4_60;
	setp.eq.s32 	%p23, %r37, 1;
	@%p23 bra 	$L__BB4_44;
	shl.b32 	%r62, %r81, 7;
	add.s32 	%r44, %r62, %r4;
	setp.ge.s32 	%p24, %r44, %r2;
	@%p24 bra 	$L__BB4_41;
	mul.wide.s32 	%rd63, %r44, 8;
	add.s64 	%rd64, %rd13, %rd63;
	add.s64 	%rd65, %rd14, %rd63;
	ld.global.f64 	%fd37, [%rd65];
	ld.global.f64 	%fd38, [%rd64];
	sub.f64 	%fd39, %fd37, %fd38;
	add.s64 	%rd66, %rd15, %rd63;
	st.global.f64 	[%rd66], %fd39;
$L__BB4_41:
	add.s32 	%r45, %r44, 128;
	setp.ge.s32 	%p25, %r45, %r2;
	@%p25 bra 	$L__BB4_43;
	mul.wide.s32 	%rd67, %r45, 8;
	add.s64 	%rd68, %rd13, %rd67;
	add.s64 	%rd69, %rd14, %rd67;
	ld.global.f64 	%fd40, [%rd69];
	ld.global.f64 	%fd41, [%rd68];
	sub.f64 	%fd42, %fd40, %fd41;
	add.s64 	%rd70, %rd15, %rd67;
	st.global.f64 	[%rd70], %fd42;
$L__BB4_43:
	add.s32 	%r81, %r81, 2;
$L__BB4_44:
	and.b32  	%r63, %r49, 1;
	setp.eq.b32 	%p26, %r63, 1;
	not.pred 	%p27, %p26;
	@%p27 bra 	$L__BB4_60;
	shl.b32 	%r64, %r81, 7;
	add.s32 	%r48, %r64, %r4;
	setp.ge.s32 	%p28, %r48, %r2;
	@%p28 bra 	$L__BB4_60;
	mul.wide.s32 	%rd71, %r48, 8;
	add.s64 	%rd72, %rd13, %rd71;
	add.s64 	%rd73, %rd14, %rd71;
	ld.global.f64 	%fd43, [%rd73];
	ld.global.f64 	%fd44, [%rd72];
	sub.f64 	%fd45, %fd43, %fd44;
	add.s64 	%rd74, %rd15, %rd71;
	st.global.f64 	[%rd74], %fd45;
	bra.uni 	$L__BB4_60;
$L__BB4_47:
	setp.lt.s32 	%p29, %r49, 1;
	@%p29 bra 	$L__BB4_60;
	and.b32  	%r12, %r49, 15;
	setp.lt.u32 	%p30, %r49, 16;
	mov.b32 	%r77, 0;
	@%p30 bra 	$L__BB4_51;
	and.b32  	%r77, %r49, 2147483632;
	neg.s32 	%r74, %r77;
	add.s64 	%rd75, %rd105, %rd1;
	add.s32 	%r73, %r4, 1152;
	add.s64 	%rd17, %rd75, 3072;
	mul.wide.u32 	%rd76, %r4, 8;
	add.s64 	%rd77, %rd76, %rd2;
	add.s64 	%rd18, %rd77, 8192;
	add.s64 	%rd78, %rd76, 4096;
	add.s64 	%rd19, %rd3, %rd78;
	add.s64 	%rd20, %rd1, %rd78;
$L__BB4_50:
	.pragma "nounroll";
	mul.wide.s32 	%rd79, %r73, 8;
	shl.b64 	%rd80, %rd4, 3;
	add.s64 	%rd81, %rd80, 3072;
	add.s64 	%rd82, %rd2, %rd81;
	add.s64 	%rd83, %rd82, %rd79;
	add.s64 	%rd84, %rd3, %rd81;
	add.s64 	%rd85, %rd84, %rd79;
	add.s64 	%rd86, %rd17, %rd79;
	add.s64 	%rd87, %rd18, %rd105;
	add.s64 	%rd88, %rd19, %rd105;
	ld.global.f64 	%fd46, [%rd88+-4096];
	ld.global.f64 	%fd47, [%rd87+-8192];
	sub.f64 	%fd48, %fd46, %fd47;
	add.s64 	%rd89, %rd20, %rd105;
	st.global.f64 	[%rd89+-4096], %fd48;
	ld.global.f64 	%fd49, [%rd88+-3072];
	ld.global.f64 	%fd50, [%rd87+-7168];
	sub.f64 	%fd51, %fd49, %fd50;
	st.global.f64 	[%rd89+-3072], %fd51;
	ld.global.f64 	%fd52, [%rd88+-2048];
	ld.global.f64 	%fd53, [%rd87+-6144];
	sub.f64 	%fd54, %fd52, %fd53;
	st.global.f64 	[%rd89+-2048], %fd54;
	ld.global.f64 	%fd55, [%rd88+-1024];
	ld.global.f64 	%fd56, [%rd87+-5120];
	sub.f64 	%fd57, %fd55, %fd56;
	st.global.f64 	[%rd89+-1024], %fd57;
	ld.global.f64 	%fd58, [%rd88];
	ld.global.f64 	%fd59, [%rd87+-4096];
	sub.f64 	%fd60, %fd58, %fd59;
	st.global.f64 	[%rd89], %fd60;
	ld.global.f64 	%fd61, [%rd88+1024];
	ld.global.f64 	%fd62, [%rd87+-3072];
	sub.f64 	%fd63, %fd61, %fd62;
	st.global.f64 	[%rd89+1024], %fd63;
	ld.global.f64 	%fd64, [%rd88+2048];
	ld.global.f64 	%fd65, [%rd87+-2048];
	sub.f64 	%fd66, %fd64, %fd65;
	st.global.f64 	[%rd89+2048], %fd66;
	ld.global.f64 	%fd67, [%rd88+3072];
	ld.global.f64 	%fd68, [%rd87+-1024];
	sub.f64 	%fd69, %fd67, %fd68;
	st.global.f64 	[%rd89+3072], %fd69;
	ld.global.f64 	%fd70, [%rd88+4096];
	ld.global.f64 	%fd71, [%rd87];
	sub.f64 	%fd72, %fd70, %fd71;
	st.global.f64 	[%rd89+4096], %fd72;
	ld.global.f64 	%fd73, [%rd85+-3072];
	ld.global.f64 	%fd74, [%rd83+-3072];
	sub.f64 	%fd75, %fd73, %fd74;
	st.global.f64 	[%rd86+-3072], %fd75;
	ld.global.f64 	%fd76, [%rd85+-2048];
	ld.global.f64 	%fd77, [%rd83+-2048];
	sub.f64 	%fd78, %fd76, %fd77;
	st.global.f64 	[%rd86+-2048], %fd78;
	ld.global.f64 	%fd79, [%rd85+-1024];
	ld.global.f64 	%fd80, [%rd83+-1024];
	sub.f64 	%fd81, %fd79, %fd80;
	st.global.f64 	[%rd86+-1024], %fd81;
	ld.global.f64 	%fd82, [%rd85];
	ld.global.f64 	%fd83, [%rd83];
	sub.f64 	%fd84, %fd82, %fd83;
	st.global.f64 	[%rd86], %fd84;
	ld.global.f64 	%fd85, [%rd85+1024];
	ld.global.f64 	%fd86, [%rd83+1024];
	sub.f64 	%fd87, %fd85, %fd86;
	st.global.f64 	[%rd86+1024], %fd87;
	ld.global.f64 	%fd88, [%rd85+2048];
	ld.global.f64 	%fd89, [%rd83+2048];
	sub.f64 	%fd90, %fd88, %fd89;
	st.global.f64 	[%rd86+2048], %fd90;
	ld.global.f64 	%fd91, [%rd85+3072];
	ld.global.f64 	%fd92, [%rd83+3072];
	sub.f64 	%fd93, %fd91, %fd92;
	st.global.f64 	[%rd86+3072], %fd93;
	add.s32 	%r74, %r74, 16;
	add.s32 	%r73, %r73, 2048;
	add.s64 	%rd105, %rd105, 16384;
	setp.eq.s32 	%p31, %r74, 0;
	@%p31 bra 	$L__BB4_51;
	bra.uni 	$L__BB4_50;
$L__BB4_51:
	setp.eq.s32 	%p32, %r12, 0;
	@%p32 bra 	$L__BB4_60;
	and.b32  	%r24, %r49, 7;
	setp.lt.u32 	%p33, %r12, 8;
	@%p33 bra 	$L__BB4_54;
	shl.b32 	%r66, %r77, 7;
	add.s32 	%r67, %r66, %r4;
	mul.wide.s32 	%rd90, %r67, 8;
	add.s64 	%rd91, %rd13, %rd90;
	add.s64 	%rd92, %rd14, %rd90;
	ld.global.f64 	%fd94, [%rd92];
	ld.global.f64 	%fd95, [%rd91];
	sub.f64 	%fd96, %fd94, %fd95;
	add.s64 	%rd93, %rd15, %rd90;
	st.global.f64 	[%rd93], %fd96;
	ld.global.f64 	%fd97, [%rd92+1024];
	ld.global.f64 	%fd98, [%rd91+1024];
	sub.f64 	%fd99, %fd97, %fd98;
	st.global.f64 	[%rd93+1024], %fd99;
	ld.global.f64 	%fd100, [%rd92+2048];
	ld.global.f64 	%fd101, [%rd91+2048];
	sub.f64 	%fd102, %fd100, %fd101;
	st.global.f64 	[%rd93+2048], %fd102;
	ld.global.f64 	%fd103, [%rd92+3072];
	ld.global.f64 	%fd104, [%rd91+3072];
	sub.f64 	%fd105, %fd103, %fd104;
	st.global.f64 	[%rd93+3072], %fd105;
	ld.global.f64 	%fd106, [%rd92+4096];
	ld.global.f64 	%fd107, [%rd91+4096];
	sub.f64 	%fd108, %fd106, %fd107;
	st.global.f64 	[%rd93+4096], %fd108;
	ld.global.f64 	%fd109, [%rd92+5120];
	ld.global.f64 	%fd110, [%rd91+5120];
	sub.f64 	%fd111, %fd109, %fd110;
	st.global.f64 	[%rd93+5120], %fd111;
	ld.global.f64 	%fd112, [%rd92+6144];
	ld.global.f64 	%fd113, [%rd91+6144];
	sub.f64 	%fd114, %fd112, %fd113;
	st.global.f64 	[%rd93+6144], %fd114;
	ld.global.f64 	%fd115, [%rd92+7168];
	ld.global.f64 	%fd116, [%rd91+7168];
	sub.f64 	%fd117, %fd115, %fd116;
	st.global.f64 	[%rd93+7168], %fd117;
	add.s32 	%r77, %r77, 8;
$L__BB4_54:
	setp.eq.s32 	%p34, %r24, 0;
	@%p34 bra 	$L__BB4_60;
	and.b32  	%r27, %r49, 3;
	setp.lt.u32 	%p35, %r24, 4;
	@%p35 bra 	$L__BB4_57;
	shl.b32 	%r68, %r77, 7;
	add.s32 	%r69, %r68, %r4;
	mul.wide.s32 	%rd94, %r69, 8;
	add.s64 	%rd95, %rd13, %rd94;
	add.s64 	%rd96, %rd14, %rd94;
	ld.global.f64 	%fd118, [%rd96];
	ld.global.f64 	%fd119, [%rd95];
	sub.f64 	%fd120, %fd118, %fd119;
	add.s64 	%rd97, %rd15, %rd94;
	st.global.f64 	[%rd97], %fd120;
	ld.global.f64 	%fd121, [%rd96+1024];
	ld.global.f64 	%fd122, [%rd95+1024];
	sub.f64 	%fd123, %fd121, %fd122;
	st.global.f64 	[%rd97+1024], %fd123;
	ld.global.f64 	%fd124, [%rd96+2048];
	ld.global.f64 	%fd125, [%rd95+2048];
	sub.f64 	%fd126, %fd124, %fd125;
	st.global.f64 	[%rd97+2048], %fd126;
	ld.global.f64 	%fd127, [%rd96+3072];
	ld.global.f64 	%fd128, [%rd95+3072];
	sub.f64 	%fd129, %fd127, %fd128;
	st.global.f64 	[%rd97+3072], %fd129;
	add.s32 	%r77, %r77, 4;
$L__BB4_57:
	setp.eq.s32 	%p36, %r27, 0;
	@%p36 bra 	$L__BB4_60;
	shl.b64 	%rd98, %rd4, 3;
	add.s64 	%rd26, %rd1, %rd98;
	shl.b32 	%r70, %r77, 7;
	add.s32 	%r80, %r4, %r70;
	add.s64 	%rd27, %rd3, %rd98;
	add.s64 	%rd28, %rd2, %rd98;
	neg.s32 	%r79, %r27;
$L__BB4_59:
	.pragma "nounroll";
	mul.wide.s32 	%rd99, %r80, 8;
	add.s64 	%rd100, %rd26, %rd99;
	add.s64 	%rd101, %rd27, %rd99;
	add.s64 	%rd102, %rd28, %rd99;
	ld.global.f64 	%fd130, [%rd101];
	ld.global.f64 	%fd131, [%rd102];
	sub.f64 	%fd132, %fd130, %fd131;
	st.global.f64 	[%rd100], %fd132;
	add.s32 	%r80, %r80, 128;
	add.s32 	%r79, %r79, 1;
	setp.eq.s32 	%p37, %r79, 0;
	@%p37 bra 	$L__BB4_60;
	bra.uni 	$L__BB4_59;
$L__BB4_60:
	ret;

}
	// .globl	_ZN3cub18CUB_300001_SM_10006detail6reduce28DeviceReduceSingleTileKernelINS2_10policy_hubIljN4cuda3std3__44plusIlEEE10Policy1000EN6thrust24THRUST_300001_SM_1000_NS18transform_iteratorINSD_6detail10functional5actorINSG_9compositeIJNSG_16operator_adaptorINS7_7greaterIvEEEENSH_INSG_8argumentILj0EEEEENSH_INSG_5valueIdEEEEEEEEENSF_15normal_iteratorINSD_10device_ptrIdEEEEllEEPljS9_llNS7_10__identityEEEvT0_T1_T2_T3_T4_T6_
.visible .entry _ZN3cub18CUB_300001_SM_10006detail6reduce28DeviceReduceSingleTileKernelINS2_10policy_hubIljN4cuda3std3__44plusIlEEE10Policy1000EN6thrust24THRUST_300001_SM_1000_NS18transform_iteratorINSD_6detail10functional5actorINSG_9compositeIJNSG_16operator_adaptorINS7_7greaterIvEEEENSH_INSG_8argumentILj0EEEEENSH_INSG_5valueIdEEEEEEEEENSF_15normal_iteratorINSD_10device_ptrIdEEEEllEEPljS9_llNS7_10__identityEEEvT0_T1_T2_T3_T4_T6_(
	.param .align 8 .b8 _ZN3cub18CUB_300001_SM_10006detail6reduce28DeviceReduceSingleTileKernelINS2_10policy_hubIljN4cuda3std3__44plusIlEEE10Policy1000EN6thrust24THRUST_300001_SM_1000_NS18transform_iteratorINSD_6detail10functional5actorINSG_9compositeIJNSG_16operator_adaptorINS7_7greaterIvEEEENSH_INSG_8argumentILj0EEEEENSH_INSG_5valueIdEEEEEEEEENSF_15normal_iteratorINSD_10device_ptrIdEEEEllEEPljS9_llNS7_10__identityEEEvT0_T1_T2_T3_T4_T6__param_0[24],
	.param .u64 .ptr .align 1 _ZN3cub18CUB_300001_SM_10006detail6reduce28DeviceReduceSingleTileKernelINS2_10policy_hubIljN4cuda3std3__44plusIlEEE10Policy1000EN6thrust24THRUST_300001_SM_1000_NS18transform_iteratorINSD_6detail10functional5actorINSG_9compositeIJNSG_16operator_adaptorINS7_7greaterIvEEEENSH_INSG_8argumentILj0EEEEENSH_INSG_5valueIdEEEEEEEEENSF_15normal_iteratorINSD_10device_ptrIdEEEEllEEPljS9_llNS7_10__identityEEEvT0_T1_T2_T3_T4_T6__param_1,
	.param .u32 _ZN3cub18CUB_300001_SM_10006detail6reduce28DeviceReduceSingleTileKernelINS2_10policy_hubIljN4cuda3std3__44plusIlEEE10Policy1000EN6thrust24THRUST_300001_SM_1000_NS18transform_iteratorINSD_6detail10functional5actorINSG_9compositeIJNSG_16operator_adaptorINS7_7greaterIvEEEENSH_INSG_8argumentILj0EEEEENSH_INSG_5valueIdEEEEEEEEENSF_15normal_iteratorINSD_10device_ptrIdEEEEllEEPljS9_llNS7_10__identityEEEvT0_T1_T2_T3_T4_T6__param_2,
	.param .align 1 .b8 _ZN3cub18CUB_300001_SM_10006detail6reduce28DeviceReduceSingleTileKernelINS2_10policy_hubIljN4cuda3std3__44plusIlEEE10Policy1000EN6thrust24THRUST_300001_SM_1000_NS18transform_iteratorINSD_6detail10functional5actorINSG_9compositeIJNSG_16operator_adaptorINS7_7greaterIvEEEENSH_INSG_8argumentILj0EEEEENSH_INSG_5valueIdEEEEEEEEENSF_15normal_iteratorINSD_10device_ptrIdEEEEllEEPljS9_llNS7_10__identityEEEvT0_T1_T2_T3_T4_T6__param_3[1],
	.param .u64 _ZN3cub18CUB_300001_SM_10006detail6reduce28DeviceReduceSingleTileKernelINS2_10policy_hubIljN4cuda3std3__44plusIlEEE10Policy1000EN6thrust24THRUST_300001_SM_1000_NS18transform_iteratorINSD_6detail10functional5actorINSG_9compositeIJNSG_16operator_adaptorINS7_7greaterIvEEEENSH_INSG_8argumentILj0EEEEENSH_INSG_5valueIdEEEEEEEEENSF_15normal_iteratorINSD_10device_ptrIdEEEEllEEPljS9_llNS7_10__identityEEEvT0_T1_T2_T3_T4_T6__param_4,
	.param .align 1 .b8 _ZN3cub18CUB_300001_SM_10006detail6reduce28DeviceReduceSingleTileKernelINS2_10policy_hubIljN4cuda3std3__44plusIlEEE10Policy1000EN6thrust24THRUST_300001_SM_1000_NS18transform_iteratorINSD_6detail10functional5actorINSG_9compositeIJNSG_16operator_adaptorINS7_7greaterIvEEEENSH_INSG_8argumentILj0EEEEENSH_INSG_5valueIdEEEEEEEEENSF_15normal_iteratorINSD_10device_ptrIdEEEEllEEPljS9_llNS7_10__identityEEEvT0_T1_T2_T3_T4_T6__param_5[1]
)
.maxntid 512
.minnctapersm 1
{
	.reg .pred 	%p<140>;
	.reg .b16 	%rs<3>;
	.reg .b32 	%r<285>;
	.reg .b64 	%rd<431>;
	.reg .b64 	%fd<78>;
	// demoted variable
	.shared .align 8 .b8 _ZZN3cub18CUB_300001_SM_10006detail6reduce28DeviceReduceSingleTileKernelINS2_10policy_hubIljN4cuda3std3__44plusIlEEE10Policy1000EN6thrust24THRUST_300001_SM_1000_NS18transform_iteratorINSD_6detail10functional5actorINSG_9compositeIJNSG_16operator_adaptorINS7_7greaterIvEEEENSH_INSG_8argumentILj0EEEEENSH_INSG_5valueIdEEEEEEEEENSF_15normal_iteratorINSD_10device_ptrIdEEEEllEEPljS9_llNS7_10__identityEEEvT0_T1_T2_T3_T4_T6_E12temp_storage[152];
	ld.param.f64 	%fd4, [_ZN3cub18CUB_300001_SM_10006detail6reduce28DeviceReduceSingleTileKernelINS2_10policy_hubIljN4cuda3std3__44plusIlEEE10Policy1000EN6thrust24THRUST_300001_SM_1000_NS18transform_iteratorINSD_6detail10functional5actorINSG_9compositeIJNSG_16operator_adaptorINS7_7greaterIvEEEENSH_INSG_8argumentILj0EEEEENSH_INSG_5valueIdEEEEEEEEENSF_15normal_iteratorINSD_10device_ptrIdEEEEllEEPljS9_llNS7_10__identityEEEvT0_T1_T2_T3_T4_T6__param_0+16];
	ld.param.u64 	%rd49, [_ZN3cub18CUB_300001_SM_10006detail6reduce28DeviceReduceSingleTileKernelINS2_10policy_hubIljN4cuda3std3__44plusIlEEE10Policy1000EN6thrust24THRUST_300001_SM_1000_NS18transform_iteratorINSD_6detail10functional5actorINSG_9compositeIJNSG_16operator_adaptorINS7_7greaterIvEEEENSH_INSG_8argumentILj0EEEEENSH_INSG_5valueIdEEEEEEEEENSF_15normal_iteratorINSD_10device_ptrIdEEEEllEEPljS9_llNS7_10__identityEEEvT0_T1_T2_T3_T4_T6__param_0];
	ld.param.u64 	%rd51, [_ZN3cub18CUB_300001_SM_10006detail6reduce28DeviceReduceSingleTileKernelINS2_10policy_hubIljN4cuda3std3__44plusIlEEE10Policy1000EN6thrust24THRUST_300001_SM_1000_NS18transform_iteratorINSD_6detail10functional5actorINSG_9compositeIJNSG_16operator_adaptorINS7_7greaterIvEEEENSH_INSG_8argumentILj0EEEEENSH_INSG_5valueIdEEEEEEEEENSF_15normal_iteratorINSD_10device_ptrIdEEEEllEEPljS9_llNS7_10__identityEEEvT0_T1_T2_T3_T4_T6__param_1];
	ld.param.u32 	%r51, [_ZN3cub18CUB_300001_SM_10006detail6reduce28DeviceReduceSingleTileKernelINS2_10policy_hubIljN4cuda3std3__44plusIlEEE10Policy1000EN6thrust24THRUST_300001_SM_1000_NS18transform_iteratorINSD_6detail10functional5actorINSG_9compositeIJNSG_16operator_adaptorINS7_7greaterIvEEEENSH_INSG_8argumentILj0EEEEENSH_INSG_5valueIdEEEEEEEEENSF_15normal_iteratorINSD_10device_ptrIdEEEEllEEPljS9_llNS7_10__identityEEEvT0_T1_T2_T3_T4_T6__param_2];
	ld.param.u64 	%rd50, [_ZN3cub18CUB_300001_SM_10006detail6reduce28DeviceReduceSingleTileKernelINS2_10policy_hubIljN4cuda3std3__44plusIlEEE10Policy1000EN6thrust24THRUST_300001_SM_1000_NS18transform_iteratorINSD_6detail10functional5actorINSG_9compositeIJNSG_16operator_adaptorINS7_7greaterIvEEEENSH_INSG_8argumentILj0EEEEENSH_INSG_5valueIdEEEEEEEEENSF_15normal_iteratorINSD_10device_ptrIdEEEEllEEPljS9_llNS7_10__identityEEEvT0_T1_T2_T3_T4_T6__param_4];
	cvta.to.global.u64 	%rd1, %rd51;
	setp.ne.s32 	%p1, %r51, 0;
	@%p1 bra 	$L__BB5_3;
	mov.u32 	%r267, %tid.x;
	setp.ne.s32 	%p139, %r267, 0;
	@%p139 bra 	$L__BB5_52;
	st.global.u64 	[%rd1], %rd50;
	bra.uni 	$L__BB5_52;
$L__BB5_3:
	cvta.to.global.u64 	%rd2, %rd49;
	setp.gt.u32 	%p2, %r51, 3583;
	@%p2 bra 	$L__BB5_28;
	mov.u32 	%r1, %tid.x;
	setp.ge.u32 	%p67, %r1, %r51;
	mov.b64 	%rd418, 0;
	mov.u32 	%r271, %r1;
	@%p67 bra 	$L__BB5_6;
	mul.wide.u32 	%rd239, %r1, 8;
	add.s64 	%rd240, %rd2, %rd239;
	ld.global.f64 	%fd48, [%rd240];
	setp.gt.f64 	%p68, %fd48, %fd4;
	selp.u64 	%rd418, 1, 0, %p68;
	add.s32 	%r271, %r1, 512;
$L__BB5_6:
	setp.ge.u32 	%p69, %r271, %r51;
	@%p69 bra 	$L__BB5_19;
	not.b32 	%r144, %r271;
	add.s32 	%r145, %r51, %r144;
	shr.u32 	%r146, %r145, 9;
	add.s32 	%r4, %r146, 1;
	and.b32  	%r5, %r4, 15;
	setp.lt.u32 	%p70, %r145, 7680;
	@%p70 bra 	$L__BB5_10;
	and.b32  	%r147, %r4, 16777200;
	neg.s32 	%r269, %r147;
	mul.wide.u32 	%rd242, %r271, 8;
	add.s64 	%rd243, %rd242, %rd2;
	add.s64 	%rd408, %rd243, 32768;
$L__BB5_9:
	.pragma "nounroll";
	ld.global.f64 	%fd49, [%rd408+-32768];
	setp.gt.f64 	%p71, %fd49, %fd4;
	selp.u64 	%rd244, 1, 0, %p71;
	add.s64 	%rd245, %rd418, %rd244;
	ld.global.f64 	%fd50, [%rd408+-28672];
	setp.gt.f64 	%p72, %fd50, %fd4;
	selp.u64 	%rd246, 1, 0, %p72;
	add.s64 	%rd247, %rd245, %rd246;
	ld.global.f64 	%fd51, [%rd408+-24576];
	setp.gt.f64 	%p73, %fd51, %fd4;
	selp.u64 	%rd248, 1, 0, %p73;
	add.s64 	%rd249, %rd247, %rd248;
	ld.global.f64 	%fd52, [%rd408+-20480];
	setp.gt.f64 	%p74, %fd52, %fd4;
	selp.u64 	%rd250, 1, 0, %p74;
	add.s64 	%rd251, %rd249, %rd250;
	ld.global.f64 	%fd53, [%rd408+-16384];
	setp.gt.f64 	%p75, %fd53, %fd4;
	selp.u64 	%rd252, 1, 0, %p75;
	add.s64 	%rd253, %rd251, %rd252;
	ld.global.f64 	%fd54, [%rd408+-12288];
	setp.gt.f64 	%p76, %fd54, %fd4;
	selp.u64 	%rd254, 1, 0, %p76;
	add.s64 	%rd255, %rd253, %rd254;
	ld.global.f64 	%fd55, [%rd408+-8192];
	setp.gt.f64 	%p77, %fd55, %fd4;
	selp.u64 	%rd256, 1, 0, %p77;
	add.s64 	%rd257, %rd255, %rd256;
	ld.global.f64 	%fd56, [%rd408+-4096];
	setp.gt.f64 	%p78, %fd56, %fd4;
	selp.u64 	%rd258, 1, 0, %p78;
	add.s64 	%rd259, %rd257, %rd258;
	ld.global.f64 	%fd57, [%rd408];
	setp.gt.f64 	%p79, %fd57, %fd4;
	selp.u64 	%rd260, 1, 0, %p79;
	add.s64 	%rd261, %rd259, %rd260;
	ld.global.f64 	%fd58, [%rd408+4096];
	setp.gt.f64 	%p80, %fd58, %fd4;
	selp.u64 	%rd262, 1, 0, %p80;
	add.s64 	%rd263, %rd261, %rd262;
	ld.global.f64 	%fd59, [%rd408+8192];
	setp.gt.f64 	%p81, %fd59, %fd4;
	selp.u64 	%rd264, 1, 0, %p81;
	add.s64 	%rd265, %rd263, %rd264;
	ld.global.f64 	%fd60, [%rd408+12288];
	setp.gt.f64 	%p82, %fd60, %fd4;
	selp.u64 	%rd266, 1, 0, %p82;
	add.s64 	%rd267, %rd265, %rd266;
	ld.global.f64 	%fd61, [%rd408+16384];
	setp.gt.f64 	%p83, %fd61, %fd4;
	selp.u64 	%rd268, 1, 0, %p83;
	add.s64 	%rd269, %rd267, %rd268;
	ld.global.f64 	%fd62, [%rd408+20480];
	setp.gt.f64 	%p84, %fd62, %fd4;
	selp.u64 	%rd270, 1, 0, %p84;
	add.s64 	%rd271, %rd269, %rd270;
	ld.global.f64 	%fd63, [%rd408+24576];
	setp.gt.f64 	%p85, %fd63, %fd4;
	selp.u64 	%rd272, 1, 0, %p85;
	add.s64 	%rd273, %rd271, %rd272;
	ld.global.f64 	%fd64, [%rd408+28672];
	setp.gt.f64 	%p86, %fd64, %fd4;
	selp.u64 	%rd274, 1, 0, %p86;
	add.s64 	%rd418, %rd273, %rd274;
	add.s32 	%r271, %r271, 8192;
	add.s32 	%r269, %r269, 16;
	add.s64 	%rd408, %rd408, 65536;
	setp.ne.s32 	%p87, %r269, 0;
	@%p87 bra 	$L__BB5_9;
$L__BB5_10:
	setp.eq.s32 	%p88, %r5, 0;
	@%p88 bra 	$L__BB5_19;
	and.b32  	%r12, %r4, 7;
	setp.lt.u32 	%p89, %r5, 8;
	@%p89 bra 	$L__BB5_13;
	mul.wide.u32 	%rd276, %r271, 8;
	add.s64 	%rd277, %rd2, %rd276;
	ld.global.f64 	%fd65, [%rd277];
	setp.gt.f64 	%p90, %fd65, %fd4;
	selp.u64 	%rd278, 1, 0, %p90;
	add.s64 	%rd279, %rd418, %rd278;
	ld.global.f64 	%fd66, [%rd277+4096];
	setp.gt.f64 	%p91, %fd66, %fd4;
	selp.u64 	%rd280, 1, 0, %p91;
	add.s64 	%rd281, %rd279, %rd280;
	ld.global.f64 	%fd67, [%rd277+8192];
	setp.gt.f64 	%p92, %fd67, %fd4;
	selp.u64 	%rd282, 1, 0, %p92;
	add.s64 	%rd283, %rd281, %rd282;
	ld.global.f64 	%fd68, [%rd277+12288];
	setp.gt.f64 	%p93, %fd68, %fd4;
	selp.u64 	%rd284, 1, 0, %p93;
	add.s64 	%rd285, %rd283, %rd284;
	ld.global.f64 	%fd69, [%rd277+16384];
	setp.gt.f64 	%p94, %fd69, %fd4;
	selp.u64 	%rd286, 1, 0, %p94;
	add.s64 	%rd287, %rd285, %rd286;
	ld.global.f64 	%fd70, [%rd277+20480];
	setp.gt.f64 	%p95, %fd70, %fd4;
	selp.u64 	%rd288, 1, 0, %p95;
	add.s64 	%rd289, %rd287, %rd288;
	ld.global.f64 	%fd71, [%rd277+24576];
	setp.gt.f64 	%p96, %fd71, %fd4;
	selp.u64 	%rd290, 1, 0, %p96;
	add.s64 	%rd291, %rd289, %rd290;
	ld.global.f64 	%fd72, [%rd277+28672];
	setp.gt.f64 	%p97, %fd72, %fd4;
	selp.u64 	%rd292, 1, 0, %p97;
	add.s64 	%rd418, %rd291, %rd292;
	add.s32 	%r271, %r271, 4096;
$L__BB5_13:
	setp.eq.s32 	%p98, %r12, 0;
	@%p98 bra 	$L__BB5_19;
	and.b32  	%r15, %r4, 3;
	setp.lt.u32 	%p99, %r12, 4;
	@%p99 bra 	$L__BB5_16;
	mul.wide.u32 	%rd294, %r271, 8;
	add.s64 	%rd295, %rd2, %rd294;
	ld.global.f64 	%fd73, [%rd295];
	setp.gt.f64 	%p100, %fd73, %fd4;
	selp.u64 	%rd296, 1, 0, %p100;
	add.s64 	%rd297, %rd418, %rd296;
	ld.global.f64 	%fd74, [%rd295+4096];
	setp.gt.f64 	%p101, %fd74, %fd4;
	selp.u64 	%rd298, 1, 0, %p101;
	add.s64 	%rd299, %rd297, %rd298;
	ld.global.f64 	%fd75, [%rd295+8192];
	setp.gt.f64 	%p102, %fd75, %fd4;
	selp.u64 	%rd300, 1, 0, %p102;
	add.s64 	%rd301, %rd299, %rd300;
	ld.global.f64 	%fd76, [%rd295+12288];
	setp.gt.f64 	%p103, %fd76, %fd4;
	selp.u64 	%rd302, 1, 0, %p103;
	add.s64 	%rd418, %rd301, %rd302;
	add.s32 	%r271, %r271, 2048;
$L__BB5_16:
	setp.eq.s32 	%p104, %r15, 0;
	@%p104 bra 	$L__BB5_19;
	mul.wide.u32 	%rd303, %r271, 8;
	add.s64 	%rd416, %rd2, %rd303;
	neg.s32 	%r274, %r15;
$L__BB5_18:
	.pragma "nounroll";
	ld.global.f64 	%fd77, [%rd416];
	setp.gt.f64 	%p105, %fd77, %fd4;
	selp.u64 	%rd304, 1, 0, %p105;
	add.s64 	%rd418, %rd418, %rd304;
	add.s64 	%rd416, %rd416, 4096;
	add.s32 	%r274, %r274, 1;
	setp.ne.s32 	%p106, %r274, 0;
	@%p106 bra 	$L__BB5_18;
$L__BB5_19:
	setp.lt.u32 	%p107, %r51, 512;
	@%p107 bra 	$L__BB5_24;
	// begin inline asm
	mov.u32 %r211, %laneid;
	// end inline asm
	mov.b64 	{%r213, %r218}, %rd418;
	mov.b32 	%r219, 1;
	mov.b32 	%r260, 31;
	mov.b32 	%r261, -1;
	// begin inline asm
	shfl.sync.down.b32 %r212, %r213, %r219, %r260, %r261;
	// end inline asm
	// begin inline asm
	shfl.sync.down.b32 %r217, %r218, %r219, %r260, %r261;
	// end inline asm
	mov.b64 	%rd363, {%r212, %r217};
	setp.gt.s32 	%p131, %r211, 30;
	selp.b64 	%rd364, 0, %rd363, %p131;
	add.s64 	%rd365, %rd364, %rd418;
	mov.b64 	{%r223, %r228}, %rd365;
	mov.b32 	%r229, 2;
	// begin inline asm
	shfl.sync.down.b32 %r222, %r223, %r229, %r260, %r261;
	// end inline asm
	// begin inline asm
	shfl.sync.down.b32 %r227, %r228, %r229, %r260, %r261;
	// end inline asm
	mov.b64 	%rd366, {%r222, %r227};
	setp.gt.s32 	%p132, %r211, 29;
	selp.b64 	%rd367, 0, %rd366, %p132;
	add.s64 	%rd368, %rd367, %rd365;
	mov.b64 	{%r233, %r238}, %rd368;
	mov.b32 	%r239, 4;
	// begin inline asm
	shfl.sync.down.b32 %r232, %r233, %r239, %r260, %r261;
	// end inline asm
	// begin inline asm
	shfl.sync.down.b32 %r237, %r238, %r239, %r260, %r261;
	// end inline asm
	mov.b64 	%rd369, {%r232, %r237};
	setp.gt.s32 	%p133, %r211, 27;
	selp.b64 	%rd370, 0, %rd369, %p133;
	add.s64 	%rd371, %rd370, %rd368;
	mov.b64 	{%r243, %r248}, %rd371;
	mov.b32 	%r249, 8;
	// begin inline asm
	shfl.sync.down.b32 %r242, %r243, %r249, %r260, %r261;
	// end inline asm
	// begin inline asm
	shfl.sync.down.b32 %r247, %r248, %r249, %r260, %r261;
	// end inline asm
	mov.b64 	%rd372, {%r242, %r247};
	setp.gt.s32 	%p134, %r211, 23;
	selp.b64 	%rd373, 0, %rd372, %p134;
	add.s64 	%rd374, %rd373, %rd371;
	mov.b64 	{%r253, %r258}, %rd374;
	mov.b32 	%r259, 16;
	// begin inline asm
	shfl.sync.down.b32 %r252, %r253, %r259, %r260, %r261;
	// end inline asm
	// begin inline asm
	shfl.sync.down.b32 %r257, %r258, %r259, %r260, %r261;
	// end inline asm
	mov.b64 	%rd375, {%r252, %r257};
	setp.gt.s32 	%p135, %r211, 15;
	selp.b64 	%rd376, 0, %rd375, %p135;
	add.s64 	%rd430, %rd376, %rd374;
	setp.ne.s32 	%p136, %r211, 0;
	@%p136 bra 	$L__BB5_22;
	shr.u32 	%r262, %r1, 2;
	and.b32  	%r263, %r262, 248;
	mov.u32 	%r264, _ZZN3cub18CUB_300001_SM_10006detail6reduce28DeviceReduceSingleTileKernelINS2_10policy_hubIljN4cuda3std3__44plusIlEEE10Policy1000EN6thrust24THRUST_300001_SM_1000_NS18transform_iteratorINSD_6detail10functional5actorINSG_9compositeIJNSG_16operator_adaptorINS7_7greaterIvEEEENSH_INSG_8argumentILj0EEEEENSH_INSG_5valueIdEEEEEEEEENSF_15normal_iteratorINSD_10device_ptrIdEEEEllEEPljS9_llNS7_10__identityEEEvT0_T1_T2_T3_T4_T6_E12temp_storage;
	add.s32 	%r265, %r264, %r263;
	st.shared.u64 	[%r265+16], %rd430;
$L__BB5_22:
	bar.sync 	0;
	setp.ne.s32 	%p137, %r1, 0;
	@%p137 bra 	$L__BB5_50;
	ld.shared.u64 	%rd377, [_ZZN3cub18CUB_300001_SM_10006detail6reduce28DeviceReduceSingleTileKernelINS2_10policy_hubIljN4cuda3std3__44plusIlEEE10Policy1000EN6thrust24THRUST_300001_SM_1000_NS18transform_iteratorINSD_6detail10functional5actorINSG_9compositeIJNSG_16operator_adaptorINS7_7greaterIvEEEENSH_INSG_8argumentILj0EEEEENSH_INSG_5valueIdEEEEEEEEENSF_15normal_iteratorINSD_10device_ptrIdEEEEllEEPljS9_llNS7_10__identityEEEvT0_T1_T2_T3_T4_T6_E12temp_storage+24];
	add.s64 	%rd378, %rd377, %rd430;
	ld.shared.u64 	%rd379, [_ZZN3cub18CUB_300001_SM_10006detail6reduce28DeviceReduceSingleTileKernelINS2_10policy_hubIljN4cuda3std3__44plusIlEEE10Policy1000EN6thrust24THRUST_300001_SM_1000_NS18transform_iteratorINSD_6detail10functional5actorINSG_9compositeIJNSG_16operator_adaptorINS7_7greaterIvEEEENSH_INSG_8argumentILj0EEEEENSH_INSG_5valueIdEEEEEEEEENSF_15normal_iteratorINSD_10device_ptrIdEEEEllEEPljS9_llNS7_10__identityEEEvT0_T1_T2_T3_T4_T6_E12temp_storage+32];
	add.s64 	%rd380, %rd378, %rd379;
	ld.shared.u64 	%rd381, [_ZZN3cub18CUB_300001_SM_10006detail6reduce28DeviceReduceSingleTileKernelINS2_10policy_hubIljN4cuda3std3__44plusIlEEE10Policy1000EN6thrust24THRUST_300001_SM_1000_NS18transform_iteratorINSD_6detail10functional5actorINSG_9compositeIJNSG_16operator_adaptorINS7_7greaterIvEEEENSH_INSG_8argumentILj0EEEEENSH_INSG_5valueIdEEEEEEEEENSF_15normal_iteratorINSD_10device_ptrIdEEEEllEEPljS9_llNS7_10__identityEEEvT0_T1_T2_T3_T4_T6_E12temp_storage+40];
	add.s64 	%rd382, %rd380, %rd381;
	ld.shared.u64 	%rd383, [_ZZN3cub18CUB_300001_SM_10006detail6reduce28DeviceReduceSingleTileKernelINS2_10policy_hubIljN4cuda3std3__44plusIlEEE10Policy1000EN6thrust24THRUST_300001_SM_1000_NS18transform_iteratorINSD_6detail10functional5actorINSG_9compositeIJNSG_16operator_adaptorINS7_7greaterIvEEEENSH_INSG_8argumentILj0EEEEENSH_INSG_5valueIdEEEEEEEEENSF_15normal_iteratorINSD_10device_ptrIdEEEEllEEPljS9_llNS7_10__identityEEEvT0_T1_T2_T3_T4_T6_E12temp_storage+48];
	add.s64 	%rd384, %rd382, %rd383;
	ld.shared.u64 	%rd385, [_ZZN3cub18CUB_300001_SM_10006detail6reduce28DeviceReduceSingleTileKernelINS2_10policy_hubIljN4cuda3std3__44plusIlEEE10Policy1000EN6thrust24THRUST_300001_SM_1000_NS18transform_iteratorINSD_6detail10functional5actorINSG_9compositeIJNSG_16operator_adaptorINS7_7greaterIvEEEENSH_INSG_8argumentILj0EEEEENSH_INSG_5valueIdEEEEEEEEENSF_15normal_iteratorINSD_10device_ptrIdEEEEllEEPljS9_llNS7_10__identityEEEvT0_T1_T2_T3_T4_T6_E12temp_storage+56];
	add.s64 	%rd386, %rd384, %rd385;
	ld.shared.u64 	%rd387, [_ZZN3cub18CUB_300001_SM_10006detail6reduce28DeviceReduceSingleTileKernelINS2_10policy_hubIljN4cuda3std3__44plusIlEEE10Policy1000EN6thrust24THRUST_300001_SM_1000_NS18transform_iteratorINSD_6detail10functional5actorINSG_9compositeIJNSG_16operator_adaptorINS7_7greaterIvEEEENSH_INSG_8argumentILj0EEEEENSH_INSG_5valueIdEEEEEEEEENSF_15normal_iteratorINSD_10device_ptrIdEEEEllEEPljS9_llNS7_10__identityEEEvT0_T1_T2_T3_T4_T6_E12temp_storage+64];
	add.s64 	%rd388, %rd386, %rd387;
	ld.shared.u64 	%rd389, [_ZZN3cub18CUB_300001_SM_10006detail6reduce28DeviceReduceSingleTileKernelINS2_10policy_hubIljN4cuda3std3__44plusIlEEE10Policy1000EN6thrust24THRUST_300001_SM_1000_NS18transform_iteratorINSD_6detail10functional5actorINSG_9compositeIJNSG_16operator_adaptorINS7_7greaterIvEEEENSH_INSG_8argumentILj0EEEEENSH_INSG_5valueIdEEEEEEEEENSF_15normal_iteratorINSD_10device_ptrIdEEEEllEEPljS9_llNS7_10__identityEEEvT0_T1_T2_T3_T4_T6_E12temp_storage+72];
	add.s64 	%rd390, %rd388, %rd389;
	ld.shared.u64 	%rd391, [_ZZN3cub18CUB_300001_SM_10006detail6reduce28DeviceReduceSingleTileKernelINS2_10policy_hubIljN4cuda3std3__44plusIlEEE10Policy1000EN6thrust24THRUST_300001_SM_1000_NS18transform_iteratorINSD_6detail10functional5actorINSG_9compositeIJNSG_16operator_adaptorINS7_7greaterIvEEEENSH_INSG_8argumentILj0EEEEENSH_INSG_5valueIdEEEEEEEEENSF_15normal_iteratorINSD_10device_ptrIdEEEEllEEPljS9_llNS7_10__identityEEEvT0_T1_T2_T3_T4_T6_E12temp_storage+80];
	add.s64 	%rd392, %rd390, %rd391;
	ld.shared.u64 	%rd393, [_ZZN3cub18CUB_300001_SM_10006detail6reduce28DeviceReduceSingleTileKernelINS2_10policy_hubIljN4cuda3std3__44plusIlEEE10Policy1000EN6thrust24THRUST_300001_SM_1000_NS18transform_iteratorINSD_6detail10functional5actorINSG_9compositeIJNSG_16operator_adaptorINS7_7greaterIvEEEENSH_INSG_8argumentILj0EEEEENSH_INSG_5valueIdEEEEEEEEENSF_15normal_iteratorINSD_10device_ptrIdEEEEllEEPljS9_llNS7_10__identityEEEvT0_T1_T2_T3_T4_T6_E12temp_storage+88];
	add.s64 	%rd394, %rd392, %rd393;
	ld.shared.u64 	%rd395, [_ZZN3cub18CUB_300001_SM_10006detail6reduce28DeviceReduceSingleTileKernelINS2_10policy_hubIljN4cuda3std3__44plusIlEEE10Policy1000EN6thrust24THRUST_300001_SM_1000_NS18transform_iteratorINSD_6detail10functional5actorINSG_9compositeIJNSG_16operator_adaptorINS7_7greaterIvEEEENSH_INSG_8argumentILj0EEEEENSH_INSG_5valueIdEEEEEEEEENSF_15normal_iteratorINSD_10device_ptrIdEEEEllEEPljS9_llNS7_10__identityEEEvT0_T1_T2_T3_T4_T6_E12temp_storage+96];
	add.s64 	%rd396, %rd394, %rd395;
	ld.shared.u64 	%rd397, [_ZZN3cub18CUB_300001_SM_10006detail6reduce28DeviceReduceSingleTileKernelINS2_10policy_hubIljN4cuda3std3__44plusIlEEE10Policy1000EN6thrust24THRUST_300001_SM_1000_NS18transform_iteratorINSD_6detail10functional5actorINSG_9compositeIJNSG_16operator_adaptorINS7_7greaterIvEEEENSH_INSG_8argumentILj0EEEEENSH_INSG_5valueIdEEEEEEEEENSF_15normal_iteratorINSD_10device_ptrIdEEEEllEEPljS9_llNS7_10__identityEEEvT0_T1_T2_T3_T4_T6_E12temp_storage+104];
	add.s64 	%rd398, %rd396, %rd397;
	ld.shared.u64 	%rd399, [_ZZN3cub18CUB_300001_SM_10006detail6reduce28DeviceReduceSingleTileKernelINS2_10policy_hubIljN4cuda3std3__44plusIlEEE10Policy1000EN6thrust24THRUST_300001_SM_1000_NS18transform_iteratorINSD_6detail10functional5actorINSG_9compositeIJNSG_16operator_adaptorINS7_7greaterIvEEEENSH_INSG_8argumentILj0EEEEENSH_INSG_5valueIdEEEEEEEEENSF_15normal_iteratorINSD_10device_ptrIdEEEEllEEPljS9_llNS7_10__identityEEEvT0_T1_T2_T3_T4_T6_E12temp_storage+112];
	add.s64 	%rd400, %rd398, %rd399;
	ld.shared.u64 	%rd401, [_ZZN3cub18CUB_300001_SM_10006detail6reduce28DeviceReduceSingleTileKernelINS2_10policy_hubIljN4cuda3std3__44plusIlEEE10Policy1000EN6thrust24THRUST_300001_SM_1000_NS18transform_iteratorINSD_6detail10functional5actorINSG_9compositeIJNSG_16operator_adaptorINS7_7greaterIvEEEENSH_INSG_8argumentILj0EEEEENSH_INSG_5valueIdEEEEEEEEENSF_15normal_iteratorINSD_10device_ptrIdEEEEllEEPljS9_llNS7_10__identityEEEvT0_T1_T2_T3_T4_T6_E12temp_storage+120];
	add.s64 	%rd402, %rd400, %rd401;
	ld.shared.u64 	%rd403, [_ZZN3cub18CUB_300001_SM_10006detail6reduce28DeviceReduceSingleTileKernelINS2_10policy_hubIljN4cuda3std3__44plusIlEEE10Policy1000EN6thrust24THRUST_300001_SM_1000_NS18transform_iteratorINSD_6detail10functional5actorINSG_9compositeIJNSG_16operator_adaptorINS7_7greaterIvEEEENSH_INSG_8argumentILj0EEEEENSH_INSG_5valueIdEEEEEEEEENSF_15normal_iteratorINSD_10device_ptrIdEEEEllEEPljS9_llNS7_10__identityEEEvT0_T1_T2_T3_T4_T6_E12temp_storage+128];
	add.s64 	%rd404, %rd402, %rd403;
	ld.shared.u64 	%rd405, [_ZZN3cub18CUB_300001_SM_10006detail6reduce28DeviceReduceSingleTileKernelINS2_10policy_hubIljN4cuda3std3__44plusIlEEE10Policy1000EN6thrust24THRUST_300001_SM_1000_NS18transform_iteratorINSD_6detail10functional5actorINSG_9compositeIJNSG_16operator_adaptorINS7_7greaterIvEEEENSH_INSG_8argumentILj0EEEEENSH_INSG_5valueIdEEEEEEEEENSF_15normal_iteratorINSD_10device_ptrIdEEEEllEEPljS9_llNS7_10__identityEEEvT0_T1_T2_T3_T4_T6_E12temp_storage+136];
	add.s64 	%rd430, %rd404, %rd405;
	bra.uni 	$L__BB5_50;
$L__BB5_24:
	// begin inline asm
	mov.u32 %r148, %laneid;
	// end inline asm
	and.b32  	%r199, %r1, 992;
	add.s32 	%r200, %r199, 32;
	setp.gt.u32 	%p108, %r200, %r51;
	not.b32 	%r201, %r199;
	add.s32 	%r202, %r51, %r201;
	selp.b32 	%r197, %r202, 31, %p108;
	mov.b64 	{%r150, %r155}, %rd418;
	mov.b32 	%r156, 1;
	mov.b32 	%r198, -1;
	// begin inline asm
	shfl.sync.down.b32 %r149, %r150, %r156, %r197, %r198;
	// end inline asm
	// begin inline asm
	shfl.sync.down.b32 %r154, %r155, %r156, %r197, %r198;
	// end inline asm
	mov.b64 	%rd305, {%r149, %r154};
	setp.lt.s32 	%p109, %r148, %r197;
	selp.b64 	%rd306, %rd305, 0, %p109;
	add.s64 	%rd307, %rd306, %rd418;
	mov.b64 	{%r160, %r165}, %rd307;
	mov.b32 	%r166, 2;
	// begin inline asm
	shfl.sync.down.b32 %r159, %r160, %r166, %r197, %r198;
	// end inline asm
	// begin inline asm
	shfl.sync.down.b32 %r164, %r165, %r166, %r197, %r198;
	// end inline asm
	mov.b64 	%rd308, {%r159, %r164};
	add.s32 	%r203, %r148, 2;
	setp.gt.s32 	%p110, %r203, %r197;
	selp.b64 	%rd309, 0, %rd308, %p110;
	add.s64 	%rd310, %rd309, %rd307;
	mov.b64 	{%r170, %r175}, %rd310;
	mov.b32 	%r176, 4;
	// begin inline asm
	shfl.sync.down.b32 %r169, %r170, %r176, %r197, %r198;
	// end inline asm
	// begin inline asm
	shfl.sync.down.b32 %r174, %r175, %r176, %r197, %r198;
	// end inline asm
	mov.b64 	%rd311, {%r169, %r174};
	add.s32 	%r204, %r148, 4;
	setp.gt.s32 	%p111, %r204, %r197;
	selp.b64 	%rd312, 0, %rd311, %p111;
	add.s64 	%rd313, %rd312, %rd310;
	mov.b64 	{%r180, %r185}, %rd313;
	mov.b32 	%r186, 8;
	// begin inline asm
	shfl.sync.down.b32 %r179, %r180, %r186, %r197, %r198;
	// end inline asm
	// begin inline asm
	shfl.sync.down.b32 %r184, %r185, %r186, %r197, %r198;
	// end inline asm
	mov.b64 	%rd314, {%r179, %r184};
	add.s32 	%r205, %r148, 8;
	setp.gt.s32 	%p112, %r205, %r197;
	selp.b64 	%rd315, 0, %rd314, %p112;
	add.s64 	%rd316, %rd315, %rd313;
	mov.b64 	{%r190, %r195}, %rd316;
	mov.b32 	%r196, 16;
	// begin inline asm
	shfl.sync.down.b32 %r189, %r190, %r196, %r197, %r198;
	// end inline asm
	// begin inline asm
	shfl.sync.down.b32 %r194, %r195, %r196, %r197, %r198;
	// end inline asm
	mov.b64 	%rd317, {%r189, %r194};
	add.s32 	%r206, %r148, 16;
	setp.gt.s32 	%p113, %r206, %r197;
	selp.b64 	%rd318, 0, %rd317, %p113;
	add.s64 	%rd430, %rd318, %rd316;
	setp.ne.s32 	%p114, %r148, 0;
	@%p114 bra 	$L__BB5_26;
	shr.u32 	%r207, %r1, 2;
	and.b32  	%r208, %r207, 248;
	mov.u32 	%r209, _ZZN3cub18CUB_300001_SM_10006detail6reduce28DeviceReduceSingleTileKernelINS2_10policy_hubIljN4cuda3std3__44plusIlEEE10Policy1000EN6thrust24THRUST_300001_SM_1000_NS18transform_iteratorINSD_6detail10functional5actorINSG_9compositeIJNSG_16operator_adaptorINS7_7greaterIvEEEENSH_INSG_8argumentILj0EEEEENSH_INSG_5valueIdEEEEEEEEENSF_15normal_iteratorINSD_10device_ptrIdEEEEllEEPljS9_llNS7_10__identityEEEvT0_T1_T2_T3_T4_T6_E12temp_storage;
	add.s32 	%r210, %r209, %r208;
	st.shared.u64 	[%r210+16], %rd430;
$L__BB5_26:
	bar.sync 	0;
	setp.ne.s32 	%p115, %r1, 0;
	@%p115 bra 	$L__BB5_50;
	setp.gt.u32 	%p116, %r51, 32;
	ld.shared.u64 	%rd319, [_ZZN3cub18CUB_300001_SM_10006detail6reduce28DeviceReduceSingleTileKernelINS2_10policy_hubIljN4cuda3std3__44plusIlEEE10Policy1000EN6thrust24THRUST_300001_SM_1000_NS18transform_iteratorINSD_6detail10functional5actorINSG_9compositeIJNSG_16operator_adaptorINS7_7greaterIvEEEENSH_INSG_8argumentILj0EEEEENSH_INSG_5valueIdEEEEEEEEENSF_15normal_iteratorINSD_10device_ptrIdEEEEllEEPljS9_llNS7_10__identityEEEvT0_T1_T2_T3_T4_T6_E12temp_storage+24];
	selp.b64 	%rd320, %rd319, 0, %p116;
	add.s64 	%rd321, %rd320, %rd430;
	setp.gt.u32 	%p117, %r51, 64;
	ld.shared.u64 	%rd322, [_ZZN3cub18CUB_300001_SM_10006detail6reduce28DeviceReduceSingleTileKernelINS2_10policy_hubIljN4cuda3std3__44plusIlEEE10Policy1000EN6thrust24THRUST_300001_SM_1000_NS18transform_iteratorINSD_6detail10functional5actorINSG_9compositeIJNSG_16operator_adaptorINS7_7greaterIvEEEENSH_INSG_8argumentILj0EEEEENSH_INSG_5valueIdEEEEEEEEENSF_15normal_iteratorINSD_10device_ptrIdEEEEllEEPljS9_llNS7_10__identityEEEvT0_T1_T2_T3_T4_T6_E12temp_storage+32];
	selp.b64 	%rd323, %rd322, 0, %p117;
	add.s64 	%rd324, %rd321, %rd323;
	setp.gt.u32 	%p118, %r51, 96;
	ld.shared.u64 	%rd325, [_ZZN3cub18CUB_300001_SM_10006detail6reduce28DeviceReduceSingleTileKernelINS2_10policy_hubIljN4cuda3std3__44plusIlEEE10Policy1000EN6thrust24THRUST_300001_SM_1000_NS18transform_iteratorINSD_6detail10functional5actorINSG_9compositeIJNSG_16operator_adaptorINS7_7greaterIvEEEENSH_INSG_8argumentILj0EEEEENSH_INSG_5valueIdEEEEEEEEENSF_15normal_iteratorINSD_10device_ptrIdEEEEllEEPljS9_llNS7_10__identityEEEvT0_T1_T2_T3_T4_T6_E12temp_storage+40];
	selp.b64 	%rd326, %rd325, 0, %p118;
	add.s64 	%rd327, %rd324, %rd326;
	setp.gt.u32 	%p119, %r51, 128;
	ld.shared.u64 	%rd328, [_ZZN3cub18CUB_300001_SM_10006detail6reduce28DeviceReduceSingleTileKernelINS2_10policy_hubIljN4cuda3std3__44plusIlEEE10Policy1000EN6thrust24THRUST_300001_SM_1000_NS18transform_iteratorINSD_6detail10functional5actorINSG_9compositeIJNSG_16operator_adaptorINS7_7greaterIvEEEENSH_INSG_8argumentILj0EEEEENSH_INSG_5valueIdEEEEEEEEENSF_15normal_iteratorINSD_10device_ptrIdEEEEllEEPljS9_llNS7_10__identityEEEvT0_T1_T2_T3_T4_T6_E12temp_storage+48];
	selp.b64 	%rd329, %rd328, 0, %p119;
	add.s64 	%rd330, %rd327, %rd329;
	setp.gt.u32 	%p120, %r51, 160;
	ld.shared.u64 	%rd331, [_ZZN3cub18CUB_300001_SM_10006detail6reduce28DeviceReduceSingleTileKernelINS2_10policy_hubIljN4cuda3std3__44plusIlEEE10Policy1000EN6thrust24THRUST_300001_SM_1000_NS18transform_iteratorINSD_6detail10functional5actorINSG_9compositeIJNSG_16operator_adaptorINS7_7greaterIvEEEENSH_INSG_8argumentILj0EEEEENSH_INSG_5valueIdEEEEEEEEENSF_15normal_iteratorINSD_10device_ptrIdEEEEllEEPljS9_llNS7_10__identityEEEvT0_T1_T2_T3_T4_T6_E12temp_storage+56];
	selp.b64 	%rd332, %rd331, 0, %p120;
	add.s64 	%rd333, %rd330, %rd332;
	setp.gt.u32 	%p121, %r51, 192;
	ld.shared.u64 	%rd334, [_ZZN3cub18CUB_300001_SM_10006detail6reduce28DeviceReduceSingleTileKernelINS2_10policy_hubIljN4cuda3std3__44plusIlEEE10Policy1000EN6thrust24THRUST_300001_SM_1000_NS18transform_iteratorINSD_6detail10functional5actorINSG_9compositeIJNSG_16operator_adaptorINS7_7greaterIvEEEENSH_INSG_8argumentILj0EEEEENSH_INSG_5valueIdEEEEEEEEENSF_15normal_iteratorINSD_10device_ptrIdEEEEllEEPljS9_llNS7_10__identityEEEvT0_T1_T2_T3_T4_T6_E12temp_storage+64];
	selp.b64 	%rd335, %rd334, 0, %p121;
	add.s64 	%rd336, %rd333, %rd335;
	setp.gt.u32 	%p122, %r51, 224;
	ld.shared.u64 	%rd337, [_ZZN3cub18CUB_300001_SM_10006detail6reduce28DeviceReduceSingleTileKernelINS2_10policy_hubIljN4cuda3std3__44plusIlEEE10Policy1000EN6thrust24THRUST_300001_SM_1000_NS18transform_iteratorINSD_6detail10functional5actorINSG_9compositeIJNSG_16operator_adaptorINS7_7greaterIvEEEENSH_INSG_8argumentILj0EEEEENSH_INSG_5valueIdEEEEEEEEENSF_15normal_iteratorINSD_10device_ptrIdEEEEllEEPljS9_llNS7_10__identityEEEvT0_T1_T2_T3_T4_T6_E12temp_storage+72];
	selp.b64 	%rd338, %rd337, 0, %p122;
	add.s64 	%rd339, %rd336, %rd338;
	setp.gt.u32 	%p123, %r51, 256;
	ld.shared.u64 	%rd340, [_ZZN3cub18CUB_300001_SM_10006detail6reduce28DeviceReduceSingleTileKernelINS2_10policy_hubIljN4cuda3std3__44plusIlEEE10Policy1000EN6thrust24THRUST_300001_SM_1000_NS18transform_iteratorINSD_6detail10functional5actorINSG_9compositeIJNSG_16operator_adaptorINS7_7greaterIvEEEENSH_INSG_8argumentILj0EEEEENSH_INSG_5valueIdEEEEEEEEENSF_15normal_iteratorINSD_10device_ptrIdEEEEllEEPljS9_llNS7_10__identityEEEvT0_T1_T2_T3_T4_T6_E12temp_storage+80];
	selp.b64 	%rd341, %rd340, 0, %p123;
	add.s64 	%rd342, %rd339, %rd341;
	setp.gt.u32 	%p124, %r51, 288;
	ld.shared.u64 	%rd343, [_ZZN3cub18CUB_300001_SM_10006detail6reduce28DeviceReduceSingleTileKernelINS2_10policy_hubIljN4cuda3std3__44plusIlEEE10Policy1000EN6thrust24THRUST_300001_SM_1000_NS18transform_iteratorINSD_6detail10functional5actorINSG_9compositeIJNSG_16operator_adaptorINS7_7greaterIvEEEENSH_INSG_8argumentILj0EEEEENSH_INSG_5valueIdEEEEEEEEENSF_15normal_iteratorINSD_10device_ptrIdEEEEllEEPljS9_llNS7_10__identityEEEvT0_T1_T2_T3_T4_T6_E12temp_storage+88];
	selp.b64 	%rd344, %rd343, 0, %p124;
	add.s64 	%rd345, %rd342, %rd344;
	setp.gt.u32 	%p125, %r51, 320;
	ld.shared.u64 	%rd346, [_ZZN3cub18CUB_300001_SM_10006detail6reduce28DeviceReduceSingleTileKernelINS2_10policy_hubIljN4cuda3std3__44plusIlEEE10Policy1000EN6thrust24THRUST_300001_SM_1000_NS18transform_iteratorINSD_6detail10functional5actorINSG_9compositeIJNSG_16operator_adaptorINS7_7greaterIvEEEENSH_INSG_8argumentILj0EEEEENSH_INSG_5valueIdEEEEEEEEENSF_15normal_iteratorINSD_10device_ptrIdEEEEllEEPljS9_llNS7_10__identityEEEvT0_T1_T2_T3_T4_T6_E12temp_storage+96];
	selp.b64 	%rd347, %rd346, 0, %p125;
	add.s64 	%rd348, %rd345, %rd347;
	setp.gt.u32 	%p126, %r51, 352;
	ld.shared.u64 	%rd349, [_ZZN3cub18CUB_300001_SM_10006detail6reduce28DeviceReduceSingleTileKernelINS2_10policy_hubIljN4cuda3std3__44plusIlEEE10Policy1000EN6thrust24THRUST_300001_SM_1000_NS18transform_iteratorINSD_6detail10functional5actorINSG_9compositeIJNSG_16operator_adaptorINS7_7greaterIvEEEENSH_INSG_8argumentILj0EEEEENSH_INSG_5valueIdEEEEEEEEENSF_15normal_iteratorINSD_10device_ptrIdEEEEllEEPljS9_llNS7_10__identityEEEvT0_T1_T2_T3_T4_T6_E12temp_storage+104];
	selp.b64 	%rd350, %rd349, 0, %p126;
	add.s64 	%rd351, %rd348, %rd350;
	setp.gt.u32 	%p127, %r51, 384;
	ld.shared.u64 	%rd352, [_ZZN3cub18CUB_300001_SM_10006detail6reduce28DeviceReduceSingleTileKernelINS2_10policy_hubIljN4cuda3std3__44plusIlEEE10Policy1000EN6thrust24THRUST_300001_SM_1000_NS18transform_iteratorINSD_6detail10functional5actorINSG_9compositeIJNSG_16operator_adaptorINS7_7greaterIvEEEENSH_INSG_8argumentILj0EEEEENSH_INSG_5valueIdEEEEEEEEENSF_15normal_iteratorINSD_10device_ptrIdEEEEllEEPljS9_llNS7_10__identityEEEvT0_T1_T2_T3_T4_T6_E12temp_storage+112];
	selp.b64 	%rd353, %rd352, 0, %p127;
	add.s64 	%rd354, %rd351, %rd353;
	setp.gt.u32 	%p128, %r51, 416;
	ld.shared.u64 	%rd355, [_ZZN3cub18CUB_300001_SM_10006detail6reduce28DeviceReduceSingleTileKernelINS2_10policy_hubIljN4cuda3std3__44plusIlEEE10Policy1000EN6thrust24THRUST_300001_SM_1000_NS18transform_iteratorINSD_6detail10functional5actorINSG_9compositeIJNSG_16operator_adaptorINS7_7greaterIvEEEENSH_INSG_8argumentILj0EEEEENSH_INSG_5valueIdEEEEEEEEENSF_15normal_iteratorINSD_10device_ptrIdEEEEllEEPljS9_llNS7_10__identityEEEvT0_T1_T2_T3_T4_T6_E12temp_storage+120];
	selp.b64 	%rd356, %rd355, 0, %p128;
	add.s64 	%rd357, %rd354, %rd356;
	setp.gt.u32 	%p129, %r51, 448;
	ld.shared.u64 	%rd358, [_ZZN3cub18CUB_300001_SM_10006detail6reduce28DeviceReduceSingleTileKernelINS2_10policy_hubIljN4cuda3std3__44plusIlEEE10Policy1000EN6thrust24THRUST_300001_SM_1000_NS18transform_iteratorINSD_6detail10functional5actorINSG_9compositeIJNSG_16operator_adaptorINS7_7greaterIvEEEENSH_INSG_8argumentILj0EEEEENSH_INSG_5valueIdEEEEEEEEENSF_15normal_iteratorINSD_10device_ptrIdEEEEllEEPljS9_llNS7_10__identityEEEvT0_T1_T2_T3_T4_T6_E12temp_storage+128];
	selp.b64 	%rd359, %rd358, 0, %p129;
	add.s64 	%rd360, %rd357, %rd359;
	setp.gt.u32 	%p130, %r51, 480;
	ld.shared.u64 	%rd361, [_ZZN3cub18CUB_300001_SM_10006detail6reduce28DeviceReduceSingleTileKernelINS2_10policy_hubIljN4cuda3std3__44plusIlEEE10Policy1000EN6thrust24THRUST_300001_SM_1000_NS18transform_iteratorINSD_6detail10functional5actorINSG_9compositeIJNSG_16operator_adaptorINS7_7greaterIvEEEENSH_INSG_8argumentILj0EEEEENSH_INSG_5valueIdEEEEEEEEENSF_15normal_iteratorINSD_10device_ptrIdEEEEllEEPljS9_llNS7_10__identityEEEvT0_T1_T2_T3_T4_T6_E12temp_storage+136];
	selp.b64 	%rd362, %rd361, 0, %p130;
	add.s64 	%rd430, %rd360, %rd362;
	bra.uni 	$L__BB5_50;
$L__BB5_28:
	mov.u32 	%r21, %tid.x;
	mul.wide.u32 	%rd52, %r21, 8;
	add.s64 	%rd28, %rd2, %rd52;
	ld.global.f64 	%fd5, [%rd28];
	setp.gt.f64 	%p3, %fd5, %fd4;
	selp.u64 	%rd53, 1, 0, %p3;
	ld.global.f64 	%fd6, [%rd28+4096];
	setp.gt.f64 	%p4, %fd6, %fd4;
	selp.u64 	%rd54, 1, 0, %p4;
	ld.global.f64 	%fd7, [%rd28+8192];
	setp.gt.f64 	%p5, %fd7, %fd4;
	selp.u64 	%rd55, 1, 0, %p5;
	ld.global.f64 	%fd8, [%rd28+12288];
	setp.gt.f64 	%p6, %fd8, %fd4;
	selp.u64 	%rd56, 1, 0, %p6;
	ld.global.f64 	%fd9, [%rd28+16384];
	setp.gt.f64 	%p7, %fd9, %fd4;
	selp.u64 	%rd57, 1, 0, %p7;
	ld.global.f64 	%fd10, [%rd28+20480];
	setp.gt.f64 	%p8, %fd10, %fd4;
	selp.u64 	%rd58, 1, 0, %p8;
	ld.global.f64 	%fd11, [%rd28+24576];
	setp.gt.f64 	%p9, %fd11, %fd4;
	selp.u64 	%rd59, 1, 0, %p9;
	add.s64 	%rd60, %rd54, %rd53;
	add.s64 	%rd61, %rd60, %rd55;
	add.s64 	%rd62, %rd61, %rd56;
	add.s64 	%rd63, %rd62, %rd57;
	add.s64 	%rd64, %rd63, %rd58;
	add.s64 	%rd429, %rd64, %rd59;
	add.s32 	%r22, %r51, -3584;
	setp.lt.u32 	%p10, %r22, 3584;
	mov.b32 	%r276, 3584;
	@%p10 bra 	$L__BB5_32;
	mov.b32 	%r276, 3584;
$L__BB5_30:
	mul.wide.u32 	%rd65, %r276, 8;
	add.s64 	%rd66, %rd28, %rd65;
	ld.global.f64 	%fd12, [%rd66];
	setp.gt.f64 	%p11, %fd12, %fd4;
	selp.u64 	%rd67, 1, 0, %p11;
	ld.global.f64 	%fd13, [%rd66+4096];
	setp.gt.f64 	%p12, %fd13, %fd4;
	selp.u64 	%rd68, 1, 0, %p12;
	ld.global.f64 	%fd14, [%rd66+8192];
	setp.gt.f64 	%p13, %fd14, %fd4;
	selp.u64 	%rd69, 1, 0, %p13;
	ld.global.f64 	%fd15, [%rd66+12288];
	setp.gt.f64 	%p14, %fd15, %fd4;
	selp.u64 	%rd70, 1, 0, %p14;
	ld.global.f64 	%fd16, [%rd66+16384];
	setp.gt.f64 	%p15, %fd16, %fd4;
	selp.u64 	%rd71, 1, 0, %p15;
	ld.global.f64 	%fd17, [%rd66+20480];
	setp.gt.f64 	%p16, %fd17, %fd4;
	selp.u64 	%rd72, 1, 0, %p16;
	ld.global.f64 	%fd18, [%rd66+24576];
	setp.gt.f64 	%p17, %fd18, %fd4;
	selp.u64 	%rd73, 1, 0, %p17;
	add.s64 	%rd74, %rd429, %rd67;
	add.s64 	%rd75, %rd74, %rd68;
	add.s64 	%rd76, %rd75, %rd69;
	add.s64 	%rd77, %rd76, %rd70;
	add.s64 	%rd78, %rd77, %rd71;
	add.s64 	%rd79, %rd78, %rd72;
	add.s64 	%rd429, %rd79, %rd73;
	sub.s32 	%r54, %r51, %r276;
	setp.lt.u32 	%p18, %r54, 3584;
	@%p18 bra 	$L__BB5_46;
	add.s32 	%r276, %r276, 3584;
	setp.le.u32 	%p19, %r276, %r22;
	@%p19 bra 	$L__BB5_30;
$L__BB5_32:
	setp.le.u32 	%p20, %r51, %r276;
	sub.s32 	%r55, %r51, %r276;
	setp.ge.s32 	%p21, %r21, %r55;
	or.pred  	%p22, %p20, %p21;
	@%p22 bra 	$L__BB5_46;
	not.b32 	%r57, %r21;
	add.s32 	%r58, %r51, %r57;
	sub.s32 	%r59, %r58, %r276;
	shr.u32 	%r60, %r59, 9;
	add.s32 	%r26, %r60, 1;
	and.b32  	%r27, %r26, 15;
	setp.lt.u32 	%p23, %r59, 7680;
	mov.u32 	%r281, %r21;
	@%p23 bra 	$L__BB5_37;
	or.b32  	%r279, %r21, 4096;
	add.s32 	%r278, %r21, %r276;
	and.b32  	%r61, %r26, 16777200;
	neg.s32 	%r277, %r61;
$L__BB5_35:
	.pragma "nounroll";
	mul.wide.u32 	%rd81, %r278, 8;
	add.s64 	%rd82, %rd2, %rd81;
	ld.global.f64 	%fd19, [%rd82];
	setp.gt.f64 	%p24, %fd19, %fd4;
	selp.u64 	%rd83, 1, 0, %p24;
	add.s64 	%rd84, %rd429, %rd83;
	add.s32 	%r62, %r278, 512;
	mul.wide.u32 	%rd85, %r62, 8;
	add.s64 	%rd86, %rd2, %rd85;
	ld.global.f64 	%fd20, [%rd86];
	setp.gt.f64 	%p25, %fd20, %fd4;
	selp.u64 	%rd87, 1, 0, %p25;
	add.s64 	%rd88, %rd84, %rd87;
	add.s32 	%r63, %r278, 1024;
	mul.wide.u32 	%rd89, %r63, 8;
	add.s64 	%rd90, %rd2, %rd89;
	ld.global.f64 	%fd21, [%rd90];
	setp.gt.f64 	%p26, %fd21, %fd4;
	selp.u64 	%rd91, 1, 0, %p26;
	add.s64 	%rd92, %rd88, %rd91;
	add.s32 	%r64, %r278, 1536;
	mul.wide.u32 	%rd93, %r64, 8;
	add.s64 	%rd94, %rd2, %rd93;
	ld.global.f64 	%fd22, [%rd94];
	setp.gt.f64 	%p27, %fd22, %fd4;
	selp.u64 	%rd95, 1, 0, %p27;
	add.s64 	%rd96, %rd92, %rd95;
	add.s32 	%r65, %r278, 2048;
	mul.wide.u32 	%rd97, %r65, 8;
	add.s64 	%rd98, %rd2, %rd97;
	ld.global.f64 	%fd23, [%rd98];
	setp.gt.f64 	%p28, %fd23, %fd4;
	selp.u64 	%rd99, 1, 0, %p28;
	add.s64 	%rd100, %rd96, %rd99;
	add.s32 	%r66, %r278, 2560;
	mul.wide.u32 	%rd101, %r66, 8;
	add.s64 	%rd102, %rd2, %rd101;
	ld.global.f64 	%fd24, [%rd102];
	setp.gt.f64 	%p29, %fd24, %fd4;
	selp.u64 	%rd103, 1, 0, %p29;
	add.s64 	%rd104, %rd100, %rd103;
	add.s32 	%r67, %r278, 3072;
	mul.wide.u32 	%rd105, %r67, 8;
	add.s64 	%rd106, %rd2, %rd105;
	ld.global.f64 	%fd25, [%rd106];
	setp.gt.f64 	%p30, %fd25, %fd4;
	selp.u64 	%rd107, 1, 0, %p30;
	add.s64 	%rd108, %rd104, %rd107;
	add.s32 	%r68, %r278, 3584;
	mul.wide.u32 	%rd109, %r68, 8;
	add.s64 	%rd110, %rd2, %rd109;
	ld.global.f64 	%fd26, [%rd110];
	setp.gt.f64 	%p31, %fd26, %fd4;
	selp.u64 	%rd111, 1, 0, %p31;
	add.s64 	%rd112, %rd108, %rd111;
	add.s32 	%r69, %r278, 4096;
	mul.wide.u32 	%rd113, %r69, 8;
	add.s64 	%rd114, %rd2, %rd113;
	ld.global.f64 	%fd27, [%rd114];
	setp.gt.f64 	%p32, %fd27, %fd4;
	selp.u64 	%rd115, 1, 0, %p32;
	add.s64 	%rd116, %rd112, %rd115;
	add.s32 	%r70, %r278, 4608;
	mul.wide.u32 	%rd117, %r70, 8;
	add.s64 	%rd118, %rd2, %rd117;
	ld.global.f64 	%fd28, [%rd118];
	setp.gt.f64 	%p33, %fd28, %fd4;
	selp.u64 	%rd119, 1, 0, %p33;
	add.s64 	%rd120, %rd116, %rd119;
	add.s32 	%r71, %r278, 5120;
	mul.wide.u32 	%rd121, %r71, 8;
	add.s64 	%rd122, %rd2, %rd121;
	ld.global.f64 	%fd29, [%rd122];
	setp.gt.f64 	%p34, %fd29, %fd4;
	selp.u64 	%rd123, 1, 0, %p34;
	add.s64 	%rd124, %rd120, %rd123;
	add.s32 	%r72, %r278, 5632;
	mul.wide.u32 	%rd125, %r72, 8;
	add.s64 	%rd126, %rd2, %rd125;
	ld.global.f64 	%fd30, [%rd126];
	setp.gt.f64 	%p35, %fd30, %fd4;
	selp.u64 	%rd127, 1, 0, %p35;
	add.s64 	%rd128, %rd124, %rd127;
	add.s32 	%r73, %r278, 6144;
	mul.wide.u32 	%rd129, %r73, 8;
	add.s64 	%rd130, %rd2, %rd129;
	ld.global.f64 	%fd31, [%rd130];
	setp.gt.f64 	%p36, %fd31, %fd4;
	selp.u64 	%rd131, 1, 0, %p36;
	add.s64 	%rd132, %rd128, %rd131;
	add.s32 	%r74, %r278, 6656;
	mul.wide.u32 	%rd133, %r74, 8;
	add.s64 	%rd134, %rd2, %rd133;
	ld.global.f64 	%fd32, [%rd134];
	setp.gt.f64 	%p37, %fd32, %fd4;
	selp.u64 	%rd135, 1, 0, %p37;
	add.s64 	%rd136, %rd132, %rd135;
	add.s32 	%r75, %r278, 7168;
	mul.wide.u32 	%rd137, %r75, 8;
	add.s64 	%rd138, %rd2, %rd137;
	ld.global.f64 	%fd33, [%rd138];
	setp.gt.f64 	%p38, %fd33, %fd4;
	selp.u64 	%rd139, 1, 0, %p38;
	add.s64 	%rd140, %rd136, %rd139;
	add.s32 	%r76, %r278, 7680;
	mul.wide.u32 	%rd141, %r76, 8;
	add.s64 	%rd142, %rd2, %rd141;
	ld.global.f64 	%fd34, [%rd142];
	setp.gt.f64 	%p39, %fd34, %fd4;
	selp.u64 	%rd143, 1, 0, %p39;
	add.s64 	%rd429, %rd140, %rd143;
	add.s32 	%r279, %r279, 8192;
	add.s32 	%r278, %r278, 8192;
	add.s32 	%r277, %r277, 16;
	setp.ne.s32 	%p40, %r277, 0;
	@%p40 bra 	$L__BB5_35;
	add.s32 	%r281, %r279, -4096;
$L__BB5_37:
	setp.eq.s32 	%p41, %r27, 0;
	@%p41 bra 	$L__BB5_46;
	and.b32  	%r39, %r26, 7;
	setp.lt.u32 	%p42, %r27, 8;
	@%p42 bra 	$L__BB5_40;
	add.s32 	%r77, %r281, %r276;
	mul.wide.u32 	%rd145, %r77, 8;
	add.s64 	%rd146, %rd2, %rd145;
	ld.global.f64 	%fd35, [%rd146];
	setp.gt.f64 	%p43, %fd35, %fd4;
	selp.u64 	%rd147, 1, 0, %p43;
	add.s64 	%rd148, %rd429, %rd147;
	add.s32 	%r78, %r77, 512;
	mul.wide.u32 	%rd149, %r78, 8;
	add.s64 	%rd150, %rd2, %rd149;
	ld.global.f64 	%fd36, [%rd150];
	setp.gt.f64 	%p44, %fd36, %fd4;
	selp.u64 	%rd151, 1, 0, %p44;
	add.s64 	%rd152, %rd148, %rd151;
	add.s32 	%r79, %r77, 1024;
	mul.wide.u32 	%rd153, %r79, 8;
	add.s64 	%rd154, %rd2, %rd153;
	ld.global.f64 	%fd37, [%rd154];
	setp.gt.f64 	%p45, %fd37, %fd4;
	selp.u64 	%rd155, 1, 0, %p45;
	add.s64 	%rd156, %rd152, %rd155;
	add.s32 	%r80, %r77, 1536;
	mul.wide.u32 	%rd157, %r80, 8;
	add.s64 	%rd158, %rd2, %rd157;
	ld.global.f64 	%fd38, [%rd158];
	setp.gt.f64 	%p46, %fd38, %fd4;
	selp.u64 	%rd159, 1, 0, %p46;
	add.s64 	%rd160, %rd156, %rd159;
	add.s32 	%r81, %r77, 2048;
	mul.wide.u32 	%rd161, %r81, 8;
	add.s64 	%rd162, %rd2, %rd161;
	ld.global.f64 	%fd39, [%rd162];
	setp.gt.f64 	%p47, %fd39, %fd4;
	selp.u64 	%rd163, 1, 0, %p47;
	add.s64 	%rd164, %rd160, %rd163;
	add.s32 	%r82, %r77, 2560;
	mul.wide.u32 	%rd165, %r82, 8;
	add.s64 	%rd166, %rd2, %rd165;
	ld.global.f64 	%fd40, [%rd166];
	setp.gt.f64 	%p48, %fd40, %fd4;
	selp.u64 	%rd167, 1, 0, %p48;
	add.s64 	%rd168, %rd164, %rd167;
	add.s32 	%r83, %r77, 3072;
	mul.wide.u32 	%rd169, %r83, 8;
	add.s64 	%rd170, %rd2, %rd169;
	ld.global.f64 	%fd41, [%rd170];
	setp.gt.f64 	%p49, %fd41, %fd4;
	selp.u64 	%rd171, 1, 0, %p49;
	add.s64 	%rd172, %rd168, %rd171;
	add.s32 	%r84, %r77, 3584;
	mul.wide.u32 	%rd173, %r84, 8;
	add.s64 	%rd174, %rd2, %rd173;
	ld.global.f64 	%fd42, [%rd174];
	setp.gt.f64 	%p50, %fd42, %fd4;
	selp.u64 	%rd175, 1, 0, %p50;
	add.s64 	%rd429, %rd172, %rd175;
	add.s32 	%r281, %r281, 4096;
$L__BB5_40:
	setp.eq.s32 	%p51, %r39, 0;
	@%p51 bra 	$L__BB5_46;
	and.b32  	%r42, %r26, 3;
	setp.lt.u32 	%p52, %r39, 4;
	@%p52 bra 	$L__BB5_43;
	add.s32 	%r85, %r281, %r276;
	mul.wide.u32 	%rd177, %r85, 8;
	add.s64 	%rd178, %rd2, %rd177;
	ld.global.f64 	%fd43, [%rd178];
	setp.gt.f64 	%p53, %fd43, %fd4;
	selp.u64 	%rd179, 1, 0, %p53;
	add.s64 	%rd180, %rd429, %rd179;
	add.s32 	%r86, %r85, 512;
	mul.wide.u32 	%rd181, %r86, 8;
	add.s64 	%rd182, %rd2, %rd181;
	ld.global.f64 	%fd44, [%rd182];
	setp.gt.f64 	%p54, %fd44, %fd4;
	selp.u64 	%rd183, 1, 0, %p54;
	add.s64 	%rd184, %rd180, %rd183;
	add.s32 	%r87, %r85, 1024;
	mul.wide.u32 	%rd185, %r87, 8;
	add.s64 	%rd186, %rd2, %rd185;
	ld.global.f64 	%fd45, [%rd186];
	setp.gt.f64 	%p55, %fd45, %fd4;
	selp.u64 	%rd187, 1, 0, %p55;
	add.s64 	%rd188, %rd184, %rd187;
	add.s32 	%r88, %r85, 1536;
	mul.wide.u32 	%rd189, %r88, 8;
	add.s64 	%rd190, %rd2, %rd189;
	ld.global.f64 	%fd46, [%rd190];
	setp.gt.f64 	%p56, %fd46, %fd4;
	selp.u64 	%rd191, 1, 0, %p56;
	add.s64 	%rd429, %rd188, %rd191;
	add.s32 	%r281, %r281, 2048;
$L__BB5_43:
	setp.eq.s32 	%p57, %r42, 0;
	@%p57 bra 	$L__BB5_46;
	add.s32 	%r284, %r281, %r276;
	neg.s32 	%r283, %r42;
$L__BB5_45:
	.pragma "nounroll";
	mul.wide.u32 	%rd192, %r284, 8;
	add.s64 	%rd193, %rd2, %rd192;
	ld.global.f64 	%fd47, [%rd193];
	setp.gt.f64 	%p58, %fd47, %fd4;
	selp.u64 	%rd194, 1, 0, %p58;
	add.s64 	%rd429, %rd429, %rd194;
	add.s32 	%r284, %r284, 512;
	add.s32 	%r283, %r283, 1;
	setp.ne.s32 	%p59, %r283, 0;
	@%p59 bra 	$L__BB5_45;
$L__BB5_46:
	// begin inline asm
	mov.u32 %r89, %laneid;
	// end inline asm
	mov.b64 	{%r91, %r96}, %rd429;
	mov.b32 	%r97, 1;
	mov.b32 	%r138, 31;
	mov.b32 	%r139, -1;
	// begin inline asm
	shfl.sync.down.b32 %r90, %r91, %r97, %r138, %r139;
	// end inline asm
	// begin inline asm
	shfl.sync.down.b32 %r95, %r96, %r97, %r138, %r139;
	// end inline asm
	mov.b64 	%rd195, {%r90, %r95};
	setp.gt.s32 	%p60, %r89, 30;
	selp.b64 	%rd196, 0, %rd195, %p60;
	add.s64 	%rd197, %rd196, %rd429;
	mov.b64 	{%r101, %r106}, %rd197;
	mov.b32 	%r107, 2;
	// begin inline asm
	shfl.sync.down.b32 %r100, %r101, %r107, %r138, %r139;
	// end inline asm
	// begin inline asm
	shfl.sync.down.b32 %r105, %r106, %r107, %r138, %r139;
	// end inline asm
	mov.b64 	%rd198, {%r100, %r105};
	setp.gt.s32 	%p61, %r89, 29;
	selp.b64 	%rd199, 0, %rd198, %p61;
	add.s64 	%rd200, %rd199, %rd197;
	mov.b64 	{%r111, %r116}, %rd200;
	mov.b32 	%r117, 4;
	// begin inline asm
	shfl.sync.down.b32 %r110, %r111, %r117, %r138, %r139;
	// end inline asm
	// begin inline asm
	shfl.sync.down.b32 %r115, %r116, %r117, %r138, %r139;
	// end inline asm
	mov.b64 	%rd201, {%r110, %r115};
	setp.gt.s32 	%p62, %r89, 27;
	selp.b64 	%rd202, 0, %rd201, %p62;
	add.s64 	%rd203, %rd202, %rd200;
	mov.b64 	{%r121, %r126}, %rd203;
	mov.b32 	%r127, 8;
	// begin inline asm
	shfl.sync.down.b32 %r120, %r121, %r127, %r138, %r139;
	// end inline asm
	// begin inline asm
	shfl.sync.down.b32 %r125, %r126, %r127, %r138, %r139;
	// end inline asm
	mov.b64 	%rd204, {%r120, %r125};
	setp.gt.s32 	%p63, %r89, 23;
	selp.b64 	%rd205, 0, %rd204, %p63;
	add.s64 	%rd206, %rd205, %rd203;
	mov.b64 	{%r131, %r136}, %rd206;
	mov.b32 	%r137, 16;
	// begin inline asm
	shfl.sync.down.b32 %r130, %r131, %r137, %r138, %r139;
	// end inline asm
	// begin inline asm
	shfl.sync.down.b32 %r135, %r136, %r137, %r138, %r139;
	// end inline asm
	mov.b64 	%rd207, {%r130, %r135};
	setp.gt.s32 	%p64, %r89, 15;
	selp.b64 	%rd208, 0, %rd207, %p64;
	add.s64 	%rd430, %rd208, %rd206;
	setp.ne.s32 	%p65, %r89, 0;
	@%p65 bra 	$L__BB5_48;
	shr.u32 	%r140, %r21, 2;
	and.b32  	%r141, %r140, 248;
	mov.u32 	%r142, _ZZN3cub18CUB_300001_SM_10006detail6reduce28DeviceReduceSingleTileKernelINS2_10policy_hubIljN4cuda3std3__44plusIlEEE10Policy1000EN6thrust24THRUST_300001_SM_1000_NS18transform_iteratorINSD_6detail10functional5actorINSG_9compositeIJNSG_16operator_adaptorINS7_7greaterIvEEEENSH_INSG_8argumentILj0EEEEENSH_INSG_5valueIdEEEEEEEEENSF_15normal_iteratorINSD_10device_ptrIdEEEEllEEPljS9_llNS7_10__identityEEEvT0_T1_T2_T3_T4_T6_E12temp_storage;
	add.s32 	%r143, %r142, %r141;
	st.shared.u64 	[%r143+16], %rd430;
$L__BB5_48:
	bar.sync 	0;
	setp.ne.s32 	%p66, %r21, 0;
	@%p66 bra 	$L__BB5_50;
	ld.shared.u64 	%rd209, [_ZZN3cub18CUB_300001_SM_10006detail6reduce28DeviceReduceSingleTileKernelINS2_10policy_hubIljN4cuda3std3__44plusIlEEE10Policy1000EN6thrust24THRUST_300001_SM_1000_NS18transform_iteratorINSD_6detail10functional5actorINSG_9compositeIJNSG_16operator_adaptorINS7_7greaterIvEEEENSH_INSG_8argumentILj0EEEEENSH_INSG_5valueIdEEEEEEEEENSF_15normal_iteratorINSD_10device_ptrIdEEEEllEEPljS9_llNS7_10__identityEEEvT0_T1_T2_T3_T4_T6_E12temp_storage+24];
	add.s64 	%rd210, %rd209, %rd430;
	ld.shared.u64 	%rd211, [_ZZN3cub18CUB_300001_SM_10006detail6reduce28DeviceReduceSingleTileKernelINS2_10policy_hubIljN4cuda3std3__44plusIlEEE10Policy1000EN6thrust24THRUST_300001_SM_1000_NS18transform_iteratorINSD_6detail10functional5actorINSG_9compositeIJNSG_16operator_adaptorINS7_7greaterIvEEEENSH_INSG_8argumentILj0EEEEENSH_INSG_5valueIdEEEEEEEEENSF_15normal_iteratorINSD_10device_ptrIdEEEEllEEPljS9_llNS7_10__identityEEEvT0_T1_T2_T3_T4_T6_E12temp_storage+32];
	add.s64 	%rd212, %rd210, %rd211;
	ld.shared.u64 	%rd213, [_ZZN3cub18CUB_300001_SM_10006detail6reduce28DeviceReduceSingleTileKernelINS2_10policy_hubIljN4cuda3std3__44plusIlEEE10Policy1000EN6thrust24THRUST_300001_SM_1000_NS18transform_iteratorINSD_6detail10functional5actorINSG_9compositeIJNSG_16operator_adaptorINS7_7greaterIvEEEENSH_INSG_8argumentILj0EEEEENSH_INSG_5valueIdEEEEEEEEENSF_15normal_iteratorINSD_10device_ptrIdEEEEllEEPljS9_llNS7_10__identityEEEvT0_T1_T2_T3_T4_T6_E12temp_storage+40];
	add.s64 	%rd214, %rd212, %rd213;
	ld.shared.u64 	%rd215, [_ZZN3cub18CUB_300001_SM_10006detail6reduce28DeviceReduceSingleTileKernelINS2_10policy_hubIljN4cuda3std3__44plusIlEEE10Policy1000EN6thrust24THRUST_300001_SM_1000_NS18transform_iteratorINSD_6detail10functional5actorINSG_9compositeIJNSG_16operator_adaptorINS7_7greaterIvEEEENSH_INSG_8argumentILj0EEEEENSH_INSG_5valueIdEEEEEEEEENSF_15normal_iteratorINSD_10device_ptrIdEEEEllEEPljS9_llNS7_10__identityEEEvT0_T1_T2_T3_T4_T6_E12temp_storage+48];
	add.s64 	%rd216, %rd214, %rd215;
	ld.shared.u64 	%rd217, [_ZZN3cub18CUB_300001_SM_10006detail6reduce28DeviceReduceSingleTileKernelINS2_10policy_hubIljN4cuda3std3__44plusIlEEE10Policy1000EN6thrust24THRUST_300001_SM_1000_NS18transform_iteratorINSD_6detail10functional5actorINSG_9compositeIJNSG_16operator_adaptorINS7_7greaterIvEEEENSH_INSG_8argumentILj0EEEEENSH_INSG_5valueIdEEEEEEEEENSF_15normal_iteratorINSD_10device_ptrIdEEEEllEEPljS9_llNS7_10__identityEEEvT0_T1_T2_T3_T4_T6_E12temp_storage+56];
	add.s64 	%rd218, %rd216, %rd217;
	ld.shared.u64 	%rd219, [_ZZN3cub18CUB_300001_SM_10006detail6reduce28DeviceReduceSingleTileKernelINS2_10policy_hubIljN4cuda3std3__44plusIlEEE10Policy1000EN6thrust24THRUST_300001_SM_1000_NS18transform_iteratorINSD_6detail10functional5actorINSG_9compositeIJNSG_16operator_adaptorINS7_7greaterIvEEEENSH_INSG_8argumentILj0EEEEENSH_INSG_5valueIdEEEEEEEEENSF_15normal_iteratorINSD_10device_ptrIdEEEEllEEPljS9_llNS7_10__identityEEEvT0_T1_T2_T3_T4_T6_E12temp_storage+64];
	add.s64 	%rd220, %rd218, %rd219;
	ld.shared.u64 	%rd221, [_ZZN3cub18CUB_300001_SM_10006detail6reduce28DeviceReduceSingleTileKernelINS2_10policy_hubIljN4cuda3std3__44plusIlEEE10Policy1000EN6thrust24THRUST_300001_SM_1000_NS18transform_iteratorINSD_6detail10functional5actorINSG_9compositeIJNSG_16operator_adaptorINS7_7greaterIvEEEENSH_INSG_8argumentILj0EEEEENSH_INSG_5valueIdEEEEEEEEENSF_15normal_iteratorINSD_10device_ptrIdEEEEllEEPljS9_llNS7_10__identityEEEvT0_T1_T2_T3_T4_T6_E12temp_storage+72];
	add.s64 	%rd222, %rd220, %rd221;
	ld.shared.u64 	%rd223, [_ZZN3cub18CUB_300001_SM_10006detail6reduce28DeviceReduceSingleTileKernelINS2_10policy_hubIljN4cuda3std3__44plusIlEEE10Policy1000EN6thrust24THRUST_300001_SM_1000_NS18transform_iteratorINSD_6detail10functional5actorINSG_9compositeIJNSG_16operator_adaptorINS7_7greaterIvEEEENSH_INSG_8argumentILj0EEEEENSH_INSG_5valueIdEEEEEEEEENSF_15normal_iteratorINSD_10device_ptrIdEEEEllEEPljS9_llNS7_10__identityEEEvT0_T1_T2_T3_T4_T6_E12temp_storage+80];
	add.s64 	%rd224, %rd222, %rd223;
	ld.shared.u64 	%rd225, [_ZZN3cub18CUB_300001_SM_10006detail6reduce28DeviceReduceSingleTileKernelINS2_10policy_hubIljN4cuda3std3__44plusIlEEE10Policy1000EN6thrust24THRUST_300001_SM_1000_NS18transform_iteratorINSD_6detail10functional5actorINSG_9compositeIJNSG_16operator_adaptorINS7_7greaterIvEEEENSH_INSG_8argumentILj0EEEEENSH_INSG_5valueIdEEEEEEEEENSF_15normal_iteratorINSD_10device_ptrIdEEEEllEEPljS9_llNS7_10__identityEEEvT0_T1_T2_T3_T4_T6_E12temp_storage+88];
	add.s64 	%rd226, %rd224, %rd225;
	ld.shared.u64 	%rd227, [_ZZN3cub18CUB_300001_SM_10006detail6reduce28DeviceReduceSingleTileKernelINS2_10policy_hubIljN4cuda3std3__44plusIlEEE10Policy1000EN6thrust24THRUST_300001_SM_1000_NS18transform_iteratorINSD_6detail10functional5actorINSG_9compositeIJNSG_16operator_adaptorINS7_7greaterIvEEEENSH_INSG_8argumentILj0EEEEENSH_INSG_5valueIdEEEEEEEEENSF_15normal_iteratorINSD_10device_ptrIdEEEEllEEPljS9_llNS7_10__identityEEEvT0_T1_T2_T3_T4_T6_E12temp_storage+96];
	add.s64 	%rd228, %rd226, %rd227;
	ld.shared.u64 	%rd229, [_ZZN3cub18CUB_300001_SM_10006detail6reduce28DeviceReduceSingleTileKernelINS2_10policy_hubIljN4cuda3std3__44plusIlEEE10Policy1000EN6thrust24THRUST_300001_SM_1000_NS18transform_iteratorINSD_6detail10functional5actorINSG_9compositeIJNSG_16operator_adaptorINS7_7greaterIvEEEENSH_INSG_8argumentILj0EEEEENSH_INSG_5valueIdEEEEEEEEENSF_15normal_iteratorINSD_10device_ptrIdEEEEllEEPljS9_llNS7_10__identityEEEvT0_T1_T2_T3_T4_T6_E12temp_storage+104];
	add.s64 	%rd230, %rd228, %rd229;
	ld.shared.u64 	%rd231, [_ZZN3cub18CUB_300001_SM_10006detail6reduce28DeviceReduceSingleTileKernelINS2_10policy_hubIljN4cuda3std3__44plusIlEEE10Policy1000EN6thrust24THRUST_300001_SM_1000_NS18transform_iteratorINSD_6detail10functional5actorINSG_9compositeIJNSG_16operator_adaptorINS7_7greaterIvEEEENSH_INSG_8argumentILj0EEEEENSH_INSG_5valueIdEEEEEEEEENSF_15normal_iteratorINSD_10device_ptrIdEEEEllEEPljS9_llNS7_10__identityEEEvT0_T1_T2_T3_T4_T6_E12temp_storage+112];
	add.s64 	%rd232, %rd230, %rd231;
	ld.shared.u64 	%rd233, [_ZZN3cub18CUB_300001_SM_10006detail6reduce28DeviceReduceSingleTileKernelINS2_10policy_hubIljN4cuda3std3__44plusIlEEE10Policy1000EN6thrust24THRUST_300001_SM_1000_NS18transform_iteratorINSD_6detail10functional5actorINSG_9compositeIJNSG_16operator_adaptorINS7_7greaterIvEEEENSH_INSG_8argumentILj0EEEEENSH_INSG_5valueIdEEEEEEEEENSF_15normal_iteratorINSD_10device_ptrIdEEEEllEEPljS9_llNS7_10__identityEEEvT0_T1_T2_T3_T4_T6_E12temp_storage+120];
	add.s64 	%rd234, %rd232, %rd233;
	ld.shared.u64 	%rd235, [_ZZN3cub18CUB_300001_SM_10006detail6reduce28DeviceReduceSingleTileKernelINS2_10policy_hubIljN4cuda3std3__44plusIlEEE10Policy1000EN6thrust24THRUST_300001_SM_1000_NS18transform_iteratorINSD_6detail10functional5actorINSG_9compositeIJNSG_16operator_adaptorINS7_7greaterIvEEEENSH_INSG_8argumentILj0EEEEENSH_INSG_5valueIdEEEEEEEEENSF_15normal_iteratorINSD_10device_ptrIdEEEEllEEPljS9_llNS7_10__identityEEEvT0_T1_T2_T3_T4_T6_E12temp_storage+128];
	add.s64 	%rd236, %rd234, %rd235;
	ld.shared.u64 	%rd237, [_ZZN3cub18CUB_300001_SM_10006detail6reduce28DeviceReduceSingleTileKernelINS2_10policy_hubIljN4cuda3std3__44plusIlEEE10Policy1000EN6thrust24THRUST_300001_SM_1000_NS18transform_iteratorINSD_6detail10functional5actorINSG_9compositeIJNSG_16operator_adaptorINS7_7greaterIvEEEENSH_INSG_8argumentILj0EEEEENSH_INSG_5valueIdEEEEEEEEENSF_15normal_iteratorINSD_10device_ptrIdEEEEllEEPljS9_llNS7_10__identityEEEvT0_T1_T2_T3_T4_T6_E12temp_storage+136];
	add.s64 	%rd430, %rd236, %rd237;
$L__BB5_50:
	mov.u32 	%r266, %tid.x;
	setp.ne.s32 	%p138, %r266, 0;
	@%p138 bra 	$L__BB5_52;
	add.s64 	%rd406, %rd430, %rd50;
	st.global.u64 	[%rd1], %rd406;
$L__BB5_52:
	ret;

}
	// .globl	_ZN3cub18CUB_300001_SM_10006detail6reduce18DeviceReduceKernelINS2_10policy_hubIljN4cuda3std3__44plusIlEEE10Policy1000EN6thrust24THRUST_300001_SM_1000_NS18transform_iteratorINSD_6detail10functional5actorINSG_9compositeIJNSG_16operator_adaptorINS7_7greaterIvEEEENSH_INSG_8argumentILj0EEEEENSH_INSG_5valueIdEEEEEEEEENSF_15normal_iteratorINSD_10device_ptrIdEEEEllEEjS9_lNS7_10__identityEEEvT0_PT3_T1_NS0_13GridEvenShareIS14_EET2_T4_
.visible .entry _ZN3cub18CUB_300001_SM_10006detail6reduce18DeviceReduceKernelINS2_10policy_hubIljN4cuda3std3__44plusIlEEE10Policy1000EN6thrust24THRUST_300001_SM_1000_NS18transform_iteratorINSD_6detail10functional5actorINSG_9compositeIJNSG_16operator_adaptorINS7_7greaterIvEEEENSH_INSG_8argumentILj0EEEEENSH_INSG_5valueIdEEEEEEEEENSF_15normal_iteratorINSD_10device_ptrIdEEEEllEEjS9_lNS7_10__identityEEEvT0_PT3_T1_NS0_13GridEvenShareIS14_EET2_T4_(
	.param .align 8 .b8 _ZN3cub18CUB_300001_SM_10006detail6reduce18DeviceReduceKernelINS2_10policy_hubIljN4cuda3std3__44plusIlEEE10Policy1000EN6thrust24THRUST_300001_SM_1000_NS18transform_iteratorINSD_6detail10functional5actorINSG_9compositeIJNSG_16operator_adaptorINS7_7greaterIvEEEENSH_INSG_8argumentILj0EEEEENSH_INSG_5valueIdEEEEEEEEENSF_15normal_iteratorINSD_10device_ptrIdEEEEllEEjS9_lNS7_10__identityEEEvT0_PT3_T1_NS0_13GridEvenShareIS14_EET2_T4__param_0[24],
	.param .u64 .ptr .align 1 _ZN3cub18CUB_300001_SM_10006detail6reduce18DeviceReduceKernelINS2_10policy_hubIljN4cuda3std3__44plusIlEEE10Policy1000EN6thrust24THRUST_300001_SM_1000_NS18transform_iteratorINSD_6detail10functional5actorINSG_9compositeIJNSG_16operator_adaptorINS7_7greaterIvEEEENSH_INSG_8argumentILj0EEEEENSH_INSG_5valueIdEEEEEEEEENSF_15normal_iteratorINSD_10device_ptrIdEEEEllEEjS9_lNS7_10__identityEEEvT0_PT3_T1_NS0_13GridEvenShareIS14_EET2_T4__param_1,
	.param .u32 _ZN3cub18CUB_300001_SM_10006detail6reduce18DeviceReduceKernelINS2_10policy_hubIljN4cuda3std3__44plusIlEEE10Policy1000EN6thrust24THRUST_300001_SM_1000_NS18transform_iteratorINSD_6detail10functional5actorINSG_9compositeIJNSG_16operator_adaptorINS7_7greaterIvEEEENSH_INSG_8argumentILj0EEEEENSH_INSG_5valueIdEEEEEEEEENSF_15normal_iteratorINSD_10device_ptrIdEEEEllEEjS9_lNS7_10__identityEEEvT0_PT3_T1_NS0_13GridEvenShareIS14_EET2_T4__param_2,
	.param .align 4 .b8 _ZN3cub18CUB_300001_SM_10006detail6reduce18DeviceReduceKernelINS2_10policy_hubIljN4cuda3std3__44plusIlEEE10Policy1000EN6thrust24THRUST_300001_SM_1000_NS18transform_iteratorINSD_6detail10functional5actorINSG_9compositeIJNSG_16operator_adaptorINS7_7greaterIvEEEENSH_INSG_8argumentILj0EEEEENSH_INSG_5valueIdEEEEEEEEENSF_15normal_iteratorINSD_10device_ptrIdEEEEllEEjS9_lNS7_10__identityEEEvT0_PT3_T1_NS0_13GridEvenShareIS14_EET2_T4__param_3[40],
	.param .align 1 .b8 _ZN3cub18CUB_300001_SM_10006detail6reduce18DeviceReduceKernelINS2_10policy_hubIljN4cuda3std3__44plusIlEEE10Policy1000EN6thrust24THRUST_300001_SM_1000_NS18transform_iteratorINSD_6detail10functional5actorINSG_9compositeIJNSG_16operator_adaptorINS7_7greaterIvEEEENSH_INSG_8argumentILj0EEEEENSH_INSG_5valueIdEEEEEEEEENSF_15normal_iteratorINSD_10device_ptrIdEEEEllEEjS9_lNS7_10__identityEEEvT0_PT3_T1_NS0_13GridEvenShareIS14_EET2_T4__param_4[1],
	.param .align 1 .b8 _ZN3cub18CUB_300001_SM_10006detail6reduce18DeviceReduceKernelINS2_10policy_hubIljN4cuda3std3__44plusIlEEE10Policy1000EN6thrust24THRUST_300001_SM_1000_NS18transform_iteratorINSD_6detail10functional5actorINSG_9compositeIJNSG_16operator_adaptorINS7_7greaterIvEEEENSH_INSG_8argumentILj0EEEEENSH_INSG_5valueIdEEEEEEEEENSF_15normal_iteratorINSD_10device_ptrIdEEEEllEEjS9_lNS7_10__identityEEEvT0_PT3_T1_NS0_13GridEvenShareIS14_EET2_T4__param_5[1]
)
.maxntid 512
{
	.reg .pred 	%p<138>;
	.reg .b16 	%rs<6>;
	.reg .b32 	%r<350>;
	.reg .b64 	%rd<476>;
	.reg .b64 	%fd<79>;
	// demoted variable
	.shared .align 8 .b8 _ZZN3cub18CUB_300001_SM_10006detail6reduce18DeviceReduceKernelINS2_10policy_hubIljN4cuda3std3__44plusIlEEE10Policy1000EN6thrust24THRUST_300001_SM_1000_NS18transform_iteratorINSD_6detail10functional5actorINSG_9compositeIJNSG_16operator_adaptorINS7_7greaterIvEEEENSH_INSG_8argumentILj0EEEEENSH_INSG_5valueIdEEEEEEEEENSF_15normal_iteratorINSD_10device_ptrIdEEEEllEEjS9_lNS7_10__identityEEEvT0_PT3_T1_NS0_13GridEvenShareIS14_EET2_T4_E12temp_storage[152];
	ld.param.f64 	%fd5, [_ZN3cub18CUB_300001_SM_10006detail6reduce18DeviceReduceKernelINS2_10policy_hubIljN4cuda3std3__44plusIlEEE10Policy1000EN6thrust24THRUST_300001_SM_1000_NS18transform_iteratorINSD_6detail10functional5actorINSG_9compositeIJNSG_16operator_adaptorINS7_7greaterIvEEEENSH_INSG_8argumentILj0EEEEENSH_INSG_5valueIdEEEEEEEEENSF_15normal_iteratorINSD_10device_ptrIdEEEEllEEjS9_lNS7_10__identityEEEvT0_PT3_T1_NS0_13GridEvenShareIS14_EET2_T4__param_0+16];
	ld.param.u32 	%r1, [_ZN3cub18CUB_300001_SM_10006detail6reduce18DeviceReduceKernelINS2_10policy_hubIljN4cuda3std3__44plusIlEEE10Policy1000EN6thrust24THRUST_300001_SM_1000_NS18transform_iteratorINSD_6detail10functional5actorINSG_9compositeIJNSG_16operator_adaptorINS7_7greaterIvEEEENSH_INSG_8argumentILj0EEEEENSH_INSG_5valueIdEEEEEEEEENSF_15normal_iteratorINSD_10device_ptrIdEEEEllEEjS9_lNS7_10__identityEEEvT0_PT3_T1_NS0_13GridEvenShareIS14_EET2_T4__param_3+20];
	ld.param.u32 	%r2, [_ZN3cub18CUB_300001_SM_10006detail6reduce18DeviceReduceKernelINS2_10policy_hubIljN4cuda3std3__44plusIlEEE10Policy1000EN6thrust24THRUST_300001_SM_1000_NS18transform_iteratorINSD_6detail10functional5actorINSG_9compositeIJNSG_16operator_adaptorINS7_7greaterIvEEEENSH_INSG_8argumentILj0EEEEENSH_INSG_5valueIdEEEEEEEEENSF_15normal_iteratorINSD_10device_ptrIdEEEEllEEjS9_lNS7_10__identityEEEvT0_PT3_T1_NS0_13GridEvenShareIS14_EET2_T4__param_3+24];
	ld.param.u64 	%rd40, [_ZN3cub18CUB_300001_SM_10006detail6reduce18DeviceReduceKernelINS2_10policy_hubIljN4cuda3std3__44plusIlEEE10Policy1000EN6thrust24THRUST_300001_SM_1000_NS18transform_iteratorINSD_6detail10functional5actorINSG_9compositeIJNSG_16operator_adaptorINS7_7greaterIvEEEENSH_INSG_8argumentILj0EEEEENSH_INSG_5valueIdEEEEEEEEENSF_15normal_iteratorINSD_10device_ptrIdEEEEllEEjS9_lNS7_10__identityEEEvT0_PT3_T1_NS0_13GridEvenShareIS14_EET2_T4__param_0];
	cvta.to.global.u64 	%rd1, %rd40;
	mov.u32 	%r3, %ctaid.x;
	mul.lo.s32 	%r4, %r2, 3584;
	mul.lo.s32 	%r341, %r3, 3584;
	sub.s32 	%r6, %r1, %r341;
	setp.gt.u32 	%p1, %r6, 3583;
	@%p1 bra 	$L__BB6_26;
	mov.u32 	%r7, %tid.x;
	setp.ge.u32 	%p66, %r7, %r6;
	mov.b64 	%rd464, 0;
	mov.u32 	%r332, %r7;
	@%p66 bra 	$L__BB6_3;
	add.s32 	%r176, %r341, %r7;
	mul.wide.u32 	%rd233, %r176, 8;
	add.s64 	%rd234, %rd1, %rd233;
	ld.global.f64 	%fd49, [%rd234];
	setp.gt.f64 	%p67, %fd49, %fd5;
	selp.u64 	%rd464, 1, 0, %p67;
	add.s32 	%r332, %r7, 512;
$L__BB6_3:
	setp.ge.u32 	%p68, %r332, %r6;
	@%p68 bra 	$L__BB6_17;
	not.b32 	%r177, %r332;
	add.s32 	%r178, %r1, %r177;
	sub.s32 	%r179, %r178, %r341;
	shr.u32 	%r180, %r179, 9;
	add.s32 	%r10, %r180, 1;
	and.b32  	%r11, %r10, 15;
	setp.lt.u32 	%p69, %r179, 7680;
	@%p69 bra 	$L__BB6_8;
	or.b32  	%r331, %r332, 4096;
	add.s32 	%r330, %r332, %r341;
	and.b32  	%r181, %r10, 16777200;
	neg.s32 	%r329, %r181;
$L__BB6_6:
	.pragma "nounroll";
	mul.wide.u32 	%rd236, %r330, 8;
	add.s64 	%rd237, %rd1, %rd236;
	ld.global.f64 	%fd50, [%rd237];
	setp.gt.f64 	%p70, %fd50, %fd5;
	selp.u64 	%rd238, 1, 0, %p70;
	add.s64 	%rd239, %rd464, %rd238;
	add.s32 	%r182, %r330, 512;
	mul.wide.u32 	%rd240, %r182, 8;
	add.s64 	%rd241, %rd1, %rd240;
	ld.global.f64 	%fd51, [%rd241];
	setp.gt.f64 	%p71, %fd51, %fd5;
	selp.u64 	%rd242, 1, 0, %p71;
	add.s64 	%rd243, %rd239, %rd242;
	add.s32 	%r183, %r330, 1024;
	mul.wide.u32 	%rd244, %r183, 8;
	add.s64 	%rd245, %rd1, %rd244;
	ld.global.f64 	%fd52, [%rd245];
	setp.gt.f64 	%p72, %fd52, %fd5;
	selp.u64 	%rd246, 1, 0, %p72;
	add.s64 	%rd247, %rd243, %rd246;
	add.s32 	%r184, %r330, 1536;
	mul.wide.u32 	%rd248, %r184, 8;
	add.s64 	%rd249, %rd1, %rd248;
	ld.global.f64 	%fd53, [%rd249];
	setp.gt.f64 	%p73, %fd53, %fd5;
	selp.u64 	%rd250, 1, 0, %p73;
	add.s64 	%rd251, %rd247, %rd250;
	add.s32 	%r185, %r330, 2048;
	mul.wide.u32 	%rd252, %r185, 8;
	add.s64 	%rd253, %rd1, %rd252;
	ld.global.f64 	%fd54, [%rd253];
	setp.gt.f64 	%p74, %fd54, %fd5;
	selp.u64 	%rd254, 1, 0, %p74;
	add.s64 	%rd255, %rd251, %rd254;
	add.s32 	%r186, %r330, 2560;
	mul.wide.u32 	%rd256, %r186, 8;
	add.s64 	%rd257, %rd1, %rd256;
	ld.global.f64 	%fd55, [%rd257];
	setp.gt.f64 	%p75, %fd55, %fd5;
	selp.u64 	%rd258, 1, 0, %p75;
	add.s64 	%rd259, %rd255, %rd258;
	add.s32 	%r187, %r330, 3072;
	mul.wide.u32 	%rd260, %r187, 8;
	add.s64 	%rd261, %rd1, %rd260;
	ld.global.f64 	%fd56, [%rd261];
	setp.gt.f64 	%p76, %fd56, %fd5;
	selp.u64 	%rd262, 1, 0, %p76;
	add.s64 	%rd263, %rd259, %rd262;
	add.s32 	%r188, %r330, 3584;
	mul.wide.u32 	%rd264, %r188, 8;
	add.s64 	%rd265, %rd1, %rd264;
	ld.global.f64 	%fd57, [%rd265];
	setp.gt.f64 	%p77, %fd57, %fd5;
	selp.u64 	%rd266, 1, 0, %p77;
	add.s64 	%rd267, %rd263, %rd266;
	add.s32 	%r189, %r330, 4096;
	mul.wide.u32 	%rd268, %r189, 8;
	add.s64 	%rd269, %rd1, %rd268;
	ld.global.f64 	%fd58, [%rd269];
	setp.gt.f64 	%p78, %fd58, %fd5;
	selp.u64 	%rd270, 1, 0, %p78;
	add.s64 	%rd271, %rd267, %rd270;
	add.s32 	%r190, %r330, 4608;
	mul.wide.u32 	%rd272, %r190, 8;
	add.s64 	%rd273, %rd1, %rd272;
	ld.global.f64 	%fd59, [%rd273];
	setp.gt.f64 	%p79, %fd59, %fd5;
	selp.u64 	%rd274, 1, 0, %p79;
	add.s64 	%rd275, %rd271, %rd274;
	add.s32 	%r191, %r330, 5120;
	mul.wide.u32 	%rd276, %r191, 8;
	add.s64 	%rd277, %rd1, %rd276;
	ld.global.f64 	%fd60, [%rd277];
	setp.gt.f64 	%p80, %fd60, %fd5;
	selp.u64 	%rd278, 1, 0, %p80;
	add.s64 	%rd279, %rd275, %rd278;
	add.s32 	%r192, %r330, 5632;
	mul.wide.u32 	%rd280, %r192, 8;
	add.s64 	%rd281, %rd1, %rd280;
	ld.global.f64 	%fd61, [%rd281];
	setp.gt.f64 	%p81, %fd61, %fd5;
	selp.u64 	%rd282, 1, 0, %p81;
	add.s64 	%rd283, %rd279, %rd282;
	add.s32 	%r193, %r330, 6144;
	mul.wide.u32 	%rd284, %r193, 8;
	add.s64 	%rd285, %rd1, %rd284;
	ld.global.f64 	%fd62, [%rd285];
	setp.gt.f64 	%p82, %fd62, %fd5;
	selp.u64 	%rd286, 1, 0, %p82;
	add.s64 	%rd287, %rd283, %rd286;
	add.s32 	%r194, %r330, 6656;
	mul.wide.u32 	%rd288, %r194, 8;
	add.s64 	%rd289, %rd1, %rd288;
	ld.global.f64 	%fd63, [%rd289];
	setp.gt.f64 	%p83, %fd63, %fd5;
	selp.u64 	%rd290, 1, 0, %p83;
	add.s64 	%rd291, %rd287, %rd290;
	add.s32 	%r195, %r330, 7168;
	mul.wide.u32 	%rd292, %r195, 8;
	add.s64 	%rd293, %rd1, %rd292;
	ld.global.f64 	%fd64, [%rd293];
	setp.gt.f64 	%p84, %fd64, %fd5;
	selp.u64 	%rd294, 1, 0, %p84;
	add.s64 	%rd295, %rd291, %rd294;
	add.s32 	%r196, %r330, 7680;
	mul.wide.u32 	%rd296, %r196, 8;
	add.s64 	%rd297, %rd1, %rd296;
	ld.global.f64 	%fd65, [%rd297];
	setp.gt.f64 	%p85, %fd65, %fd5;
	selp.u64 	%rd298, 1, 0, %p85;
	add.s64 	%rd464, %rd295, %rd298;
	add.s32 	%r331, %r331, 8192;
	add.s32 	%r330, %r330, 8192;
	add.s32 	%r329, %r329, 16;
	setp.ne.s32 	%p86, %r329, 0;
	@%p86 bra 	$L__BB6_6;
	add.s32 	%r332, %r331, -4096;
$L__BB6_8:
	setp.eq.s32 	%p87, %r11, 0;
	@%p87 bra 	$L__BB6_17;
	and.b32  	%r23, %r10, 7;
	setp.lt.u32 	%p88, %r11, 8;
	@%p88 bra 	$L__BB6_11;
	add.s32 	%r197, %r332, %r341;
	mul.wide.u32 	%rd300, %r197, 8;
	add.s64 	%rd301, %rd1, %rd300;
	ld.global.f64 	%fd66, [%rd301];
	setp.gt.f64 	%p89, %fd66, %fd5;
	selp.u64 	%rd302, 1, 0, %p89;
	add.s64 	%rd303, %rd464, %rd302;
	add.s32 	%r198, %r197, 512;
	mul.wide.u32 	%rd304, %r198, 8;
	add.s64 	%rd305, %rd1, %rd304;
	ld.global.f64 	%fd67, [%rd305];
	setp.gt.f64 	%p90, %fd67, %fd5;
	selp.u64 	%rd306, 1, 0, %p90;
	add.s64 	%rd307, %rd303, %rd306;
	add.s32 	%r199, %r197, 1024;
	mul.wide.u32 	%rd308, %r199, 8;
	add.s64 	%rd309, %rd1, %rd308;
	ld.global.f64 	%fd68, [%rd309];
	setp.gt.f64 	%p91, %fd68, %fd5;
	selp.u64 	%rd310, 1, 0, %p91;
	add.s64 	%rd311, %rd307, %rd310;
	add.s32 	%r200, %r197, 1536;
	mul.wide.u32 	%rd312, %r200, 8;
	add.s64 	%rd313, %rd1, %rd312;
	ld.global.f64 	%fd69, [%rd313];
	setp.gt.f64 	%p92, %fd69, %fd5;
	selp.u64 	%rd314, 1, 0, %p92;
	add.s64 	%rd315, %rd311, %rd314;
	add.s32 	%r201, %r197, 2048;
	mul.wide.u32 	%rd316, %r201, 8;
	add.s64 	%rd317, %rd1, %rd316;
	ld.global.f64 	%fd70, [%rd317];
	setp.gt.f64 	%p93, %fd70, %fd5;
	selp.u64 	%rd318, 1, 0, %p93;
	add.s64 	%rd319, %rd315, %rd318;
	add.s32 	%r202, %r197, 2560;
	mul.wide.u32 	%rd320, %r202, 8;
	add.s64 	%rd321, %rd1, %rd320;
	ld.global.f64 	%fd71, [%rd321];
	setp.gt.f64 	%p94, %fd71, %fd5;
	selp.u64 	%rd322, 1, 0, %p94;
	add.s64 	%rd323, %rd319, %rd322;
	add.s32 	%r203, %r197, 3072;
	mul.wide.u32 	%rd324, %r203, 8;
	add.s64 	%rd325, %rd1, %rd324;
	ld.global.f64 	%fd72, [%rd325];
	setp.gt.f64 	%p95, %fd72, %fd5;
	selp.u64 	%rd326, 1, 0, %p95;
	add.s64 	%rd327, %rd323, %rd326;
	add.s32 	%r204, %r197, 3584;
	mul.wide.u32 	%rd328, %r204, 8;
	add.s64 	%rd329, %rd1, %rd328;
	ld.global.f64 	%fd73, [%rd329];
	setp.gt.f64 	%p96, %fd73, %fd5;
	selp.u64 	%rd330, 1, 0, %p96;
	add.s64 	%rd464, %rd327, %rd330;
	add.s32 	%r332, %r332, 4096;
$L__BB6_11:
	setp.eq.s32 	%p97, %r23, 0;
	@%p97 bra 	$L__BB6_17;
	and.b32  	%r26, %r10, 3;
	setp.lt.u32 	%p98, %r23, 4;
	@%p98 bra 	$L__BB6_14;
	add.s32 	%r205, %r332, %r341;
	mul.wide.u32 	%rd332, %r205, 8;
	add.s64 	%rd333, %rd1, %rd332;
	ld.global.f64 	%fd74, [%rd333];
	setp.gt.f64 	%p99, %fd74, %fd5;
	selp.u64 	%rd334, 1, 0, %p99;
	add.s64 	%rd335, %rd464, %rd334;
	add.s32 	%r206, %r205, 512;
	mul.wide.u32 	%rd336, %r206, 8;
	add.s64 	%rd337, %rd1, %rd336;
	ld.global.f64 	%fd75, [%rd337];
	setp.gt.f64 	%p100, %fd75, %fd5;
	selp.u64 	%rd338, 1, 0, %p100;
	add.s64 	%rd339, %rd335, %rd338;
	add.s32 	%r207, %r205, 1024;
	mul.wide.u32 	%rd340, %r207, 8;
	add.s64 	%rd341, %rd1, %rd340;
	ld.global.f64 	%fd76, [%rd341];
	setp.gt.f64 	%p101, %fd76, %fd5;
	selp.u64 	%rd342, 1, 0, %p101;
	add.s64 	%rd343, %rd339, %rd342;
	add.s32 	%r208, %r205, 1536;
	mul.wide.u32 	%rd344, %r208, 8;
	add.s64 	%rd345, %rd1, %rd344;
	ld.global.f64 	%fd77, [%rd345];
	setp.gt.f64 	%p102, %fd77, %fd5;
	selp.u64 	%rd346, 1, 0, %p102;
	add.s64 	%rd464, %rd343, %rd346;
	add.s32 	%r332, %r332, 2048;
$L__BB6_14:
	setp.eq.s32 	%p103, %r26, 0;
	@%p103 bra 	$L__BB6_17;
	add.s32 	%r336, %r332, %r341;
	neg.s32 	%r335, %r26;
$L__BB6_16:
	.pragma "nounroll";
	mul.wide.u32 	%rd347, %r336, 8;
	add.s64 	%rd348, %rd1, %rd347;
	ld.global.f64 	%fd78, [%rd348];
	setp.gt.f64 	%p104, %fd78, %fd5;
	selp.u64 	%rd349, 1, 0, %p104;
	add.s64 	%rd464, %rd464, %rd349;
	add.s32 	%r336, %r336, 512;
	add.s32 	%r335, %r335, 1;
	setp.ne.s32 	%p105, %r335, 0;
	@%p105 bra 	$L__BB6_16;
$L__BB6_17:
	setp.lt.u32 	%p106, %r6, 512;
	@%p106 bra 	$L__BB6_22;
	// begin inline asm
	mov.u32 %r272, %laneid;
	// end inline asm
	mov.b64 	{%r274, %r279}, %rd464;
	mov.b32 	%r280, 1;
	mov.b32 	%r321, 31;
	mov.b32 	%r322, -1;
	// begin inline asm
	shfl.sync.down.b32 %r273, %r274, %r280, %r321, %r322;
	// end inline asm
	// begin inline asm
	shfl.sync.down.b32 %r278, %r279, %r280, %r321, %r322;
	// end inline asm
	mov.b64 	%rd408, {%r273, %r278};
	setp.gt.s32 	%p130, %r272, 30;
	selp.b64 	%rd409, 0, %rd408, %p130;
	add.s64 	%rd410, %rd409, %rd464;
	mov.b64 	{%r284, %r289}, %rd410;
	mov.b32 	%r290, 2;
	// begin inline asm
	shfl.sync.down.b32 %r283, %r284, %r290, %r321, %r322;
	// end inline asm
	// begin inline asm
	shfl.sync.down.b32 %r288, %r289, %r290, %r321, %r322;
	// end inline asm
	mov.b64 	%rd411, {%r283, %r288};
	setp.gt.s32 	%p131, %r272, 29;
	selp.b64 	%rd412, 0, %rd411, %p131;
	add.s64 	%rd413, %rd412, %rd410;
	mov.b64 	{%r294, %r299}, %rd413;
	mov.b32 	%r300, 4;
	// begin inline asm
	shfl.sync.down.b32 %r293, %r294, %r300, %r321, %r322;
	// end inline asm
	// begin inline asm
	shfl.sync.down.b32 %r298, %r299, %r300, %r321, %r322;
	// end inline asm
	mov.b64 	%rd414, {%r293, %r298};
	setp.gt.s32 	%p132, %r272, 27;
	selp.b64 	%rd415, 0, %rd414, %p132;
	add.s64 	%rd416, %rd415, %rd413;
	mov.b64 	{%r304, %r309}, %rd416;
	mov.b32 	%r310, 8;
	// begin inline asm
	shfl.sync.down.b32 %r303, %r304, %r310, %r321, %r322;
	// end inline asm
	// begin inline asm
	shfl.sync.down.b32 %r308, %r309, %r310, %r321, %r322;
	// end inline asm
	mov.b64 	%rd417, {%r303, %r308};
	setp.gt.s32 	%p133, %r272, 23;
	selp.b64 	%rd418, 0, %rd417, %p133;
	add.s64 	%rd419, %rd418, %rd416;
	mov.b64 	{%r314, %r319}, %rd419;
	mov.b32 	%r320, 16;
	// begin inline asm
	shfl.sync.down.b32 %r313, %r314, %r320, %r321, %r322;
	// end inline asm
	// begin inline asm
	shfl.sync.down.b32 %r318, %r319, %r320, %r321, %r322;
	// end inline asm
	mov.b64 	%rd420, {%r313, %r318};
	setp.gt.s32 	%p134, %r272, 15;
	selp.b64 	%rd421, 0, %rd420, %p134;
	add.s64 	%rd475, %rd421, %rd419;
	setp.ne.s32 	%p135, %r272, 0;
	@%p135 bra 	$L__BB6_20;
	shr.u32 	%r323, %r7, 2;
	and.b32  	%r324, %r323, 248;
	mov.u32 	%r325, _ZZN3cub18CUB_300001_SM_10006detail6reduce18DeviceReduceKernelINS2_10policy_hubIljN4cuda3std3__44plusIlEEE10Policy1000EN6thrust24THRUST_300001_SM_1000_NS18transform_iteratorINSD_6detail10functional5actorINSG_9compositeIJNSG_16operator_adaptorINS7_7greaterIvEEEENSH_INSG_8argumentILj0EEEEENSH_INSG_5valueIdEEEEEEEEENSF_15normal_iteratorINSD_10device_ptrIdEEEEllEEjS9_lNS7_10__identityEEEvT0_PT3_T1_NS0_13GridEvenShareIS14_EET2_T4_E12temp_storage;
	add.s32 	%r326, %r325, %r324;
	st.shared.u64 	[%r326+16], %rd475;
$L__BB6_20:
	bar.sync 	0;
	setp.ne.s32 	%p136, %r7, 0;
	@%p136 bra 	$L__BB6_48;
	ld.shared.u64 	%rd422, [_ZZN3cub18CUB_300001_SM_10006detail6reduce18DeviceReduceKernelINS2_10policy_hubIljN4cuda3std3__44plusIlEEE10Policy1000EN6thrust24THRUST_300001_SM_1000_NS18transform_iteratorINSD_6detail10functional5actorINSG_9compositeIJNSG_16operator_adaptorINS7_7greaterIvEEEENSH_INSG_8argumentILj0EEEEENSH_INSG_5valueIdEEEEEEEEENSF_15normal_iteratorINSD_10device_ptrIdEEEEllEEjS9_lNS7_10__identityEEEvT0_PT3_T1_NS0_13GridEvenShareIS14_EET2_T4_E12temp_storage+24];
	add.s64 	%rd423, %rd422, %rd475;
	ld.shared.u64 	%rd424, [_ZZN3cub18CUB_300001_SM_10006detail6reduce18DeviceReduceKernelINS2_10policy_hubIljN4cuda3std3__44plusIlEEE10Policy1000EN6thrust24THRUST_300001_SM_1000_NS18transform_iteratorINSD_6detail10functional5actorINSG_9compositeIJNSG_16operator_adaptorINS7_7greaterIvEEEENSH_INSG_8argumentILj0EEEEENSH_INSG_5valueIdEEEEEEEEENSF_15normal_iteratorINSD_10device_ptrIdEEEEllEEjS9_lNS7_10__identityEEEvT0_PT3_T1_NS0_13GridEvenShareIS14_EET2_T4_E12temp_storage+32];
	add.s64 	%rd425, %rd423, %rd424;
	ld.shared.u64 	%rd426, [_ZZN3cub18CUB_300001_SM_10006detail6reduce18DeviceReduceKernelINS2_10policy_hubIljN4cuda3std3__44plusIlEEE10Policy1000EN6thrust24THRUST_300001_SM_1000_NS18transform_iteratorINSD_6detail10functional5actorINSG_9compositeIJNSG_16operator_adaptorINS7_7greaterIvEEEENSH_INSG_8argumentILj0EEEEENSH_INSG_5valueIdEEEEEEEEENSF_15normal_iteratorINSD_10device_ptrIdEEEEllEEjS9_lNS7_10__identityEEEvT0_PT3_T1_NS0_13GridEvenShareIS14_EET2_T4_E12temp_storage+40];
	add.s64 	%rd427, %rd425, %rd426;
	ld.shared.u64 	%rd428, [_ZZN3cub18CUB_300001_SM_10006detail6reduce18DeviceReduceKernelINS2_10policy_hubIljN4cuda3std3__44plusIlEEE10Policy1000EN6thrust24THRUST_300001_SM_1000_NS18transform_iteratorINSD_6detail10functional5actorINSG_9compositeIJNSG_16operator_adaptorINS7_7greaterIvEEEENSH_INSG_8argumentILj0EEEEENSH_INSG_5valueIdEEEEEEEEENSF_15normal_iteratorINSD_10device_ptrIdEEEEllEEjS9_lNS7_10__identityEEEvT0_PT3_T1_NS0_13GridEvenShareIS14_EET2_T4_E12temp_storage+48];
	add.s64 	%rd429, %rd427, %rd428;
	ld.shared.u64 	%rd430, [_ZZN3cub18CUB_300001_SM_10006detail6reduce18DeviceReduceKernelINS2_10policy_hubIljN4cuda3std3__44plusIlEEE10Policy1000EN6thrust24THRUST_300001_SM_1000_NS18transform_iteratorINSD_6detail10functional5actorINSG_9compositeIJNSG_16operator_adaptorINS7_7greaterIvEEEENSH_INSG_8argumentILj0EEEEENSH_INSG_5valueIdEEEEEEEEENSF_15normal_iteratorINSD_10device_ptrIdEEEEllEEjS9_lNS7_10__identityEEEvT0_PT3_T1_NS0_13GridEvenShareIS14_EET2_T4_E12temp_storage+56];
	add.s64 	%rd431, %rd429, %rd430;
	ld.shared.u64 	%rd432, [_ZZN3cub18CUB_300001_SM_10006detail6reduce18DeviceReduceKernelINS2_10policy_hubIljN4cuda3std3__44plusIlEEE10Policy1000EN6thrust24THRUST_300001_SM_1000_NS18transform_iteratorINSD_6detail10functional5actorINSG_9compositeIJNSG_16operator_adaptorINS7_7greaterIvEEEENSH_INSG_8argumentILj0EEEEENSH_INSG_5valueIdEEEEEEEEENSF_15normal_iteratorINSD_10device_ptrIdEEEEllEEjS9_lNS7_10__identityEEEvT0_PT3_T1_NS0_13GridEvenShareIS14_EET2_T4_E12temp_storage+64];
	add.s64 	%rd433, %rd431, %rd432;
	ld.shared.u64 	%rd434, [_ZZN3cub18CUB_300001_SM_10006detail6reduce18DeviceReduceKernelINS2_10policy_hubIljN4cuda3std3__44plusIlEEE10Policy1000EN6thrust24THRUST_300001_SM_1000_NS18transform_iteratorINSD_6detail10functional5actorINSG_9compositeIJNSG_16operator_adaptorINS7_7greaterIvEEEENSH_INSG_8argumentILj0EEEEENSH_INSG_5valueIdEEEEEEEEENSF_15normal_iteratorINSD_10device_ptrIdEEEEllEEjS9_lNS7_10__identityEEEvT0_PT3_T1_NS0_13GridEvenShareIS14_EET2_T4_E12temp_storage+72];
	add.s64 	%rd435, %rd433, %rd434;
	ld.shared.u64 	%rd436, [_ZZN3cub18CUB_300001_SM_10006detail6reduce18DeviceReduceKernelINS2_10policy_hubIljN4cuda3std3__44plusIlEEE10Policy1000EN6thrust24THRUST_300001_SM_1000_NS18transform_iteratorINSD_6detail10functional5actorINSG_9compositeIJNSG_16operator_adaptorINS7_7greaterIvEEEENSH_INSG_8argumentILj0EEEEENSH_INSG_5valueIdEEEEEEEEENSF_15normal_iteratorINSD_10device_ptrIdEEEEllEEjS9_lNS7_10__identityEEEvT0_PT3_T1_NS0_13GridEvenShareIS14_EET2_T4_E12temp_storage+80];
	add.s64 	%rd437, %rd435, %rd436;
	ld.shared.u64 	%rd438, [_ZZN3cub18CUB_300001_SM_10006detail6reduce18DeviceReduceKernelINS2_10policy_hubIljN4cuda3std3__44plusIlEEE10Policy1000EN6thrust24THRUST_300001_SM_1000_NS18transform_iteratorINSD_6detail10functional5actorINSG_9compositeIJNSG_16operator_adaptorINS7_7greaterIvEEEENSH_INSG_8argumentILj0EEEEENSH_INSG_5valueIdEEEEEEEEENSF_15normal_iteratorINSD_10device_ptrIdEEEEllEEjS9_lNS7_10__identityEEEvT0_PT3_T1_NS0_13GridEvenShareIS14_EET2_T4_E12temp_storage+88];
	add.s64 	%rd439, %rd437, %rd438;
	ld.shared.u64 	%rd440, [_ZZN3cub18CUB_300001_SM_10006detail6reduce18DeviceReduceKernelINS2_10policy_hubIljN4cuda3std3__44plusIlEEE10Policy1000EN6thrust24THRUST_300001_SM_1000_NS18transform_iteratorINSD_6detail10functional5actorINSG_9compositeIJNSG_16operator_adaptorINS7_7greaterIvEEEENSH_INSG_8argumentILj0EEEEENSH_INSG_5valueIdEEEEEEEEENSF_15normal_iteratorINSD_10device_ptrIdEEEEllEEjS9_lNS7_10__identityEEEvT0_PT3_T1_NS0_13GridEvenShareIS14_EET2_T4_E12temp_storage+96];
	add.s64 	%rd441, %rd439, %rd440;
	ld.shared.u64 	%rd442, [_ZZN3cub18CUB_300001_SM_10006detail6reduce18DeviceReduceKernelINS2_10policy_hubIljN4cuda3std3__44plusIlEEE10Policy1000EN6thrust24THRUST_300001_SM_1000_NS18transform_iteratorINSD_6detail10functional5actorINSG_9compositeIJNSG_16operator_adaptorINS7_7greaterIvEEEENSH_INSG_8argumentILj0EEEEENSH_INSG_5valueIdEEEEEEEEENSF_15normal_iteratorINSD_10device_ptrIdEEEEllEEjS9_lNS7_10__identityEEEvT0_PT3_T1_NS0_13GridEvenShareIS14_EET2_T4_E12temp_storage+104];
	add.s64 	%rd443, %rd441, %rd442;
	ld.shared.u64 	%rd444, [_ZZN3cub18CUB_300001_SM_10006detail6reduce18DeviceReduceKernelINS2_10policy_hubIljN4cuda3std3__44plusIlEEE10Policy1000EN6thrust24THRUST_300001_SM_1000_NS18transform_iteratorINSD_6detail10functional5actorINSG_9compositeIJNSG_16operator_adaptorINS7_7greaterIvEEEENSH_INSG_8argumentILj0EEEEENSH_INSG_5valueIdEEEEEEEEENSF_15normal_iteratorINSD_10device_ptrIdEEEEllEEjS9_lNS7_10__identityEEEvT0_PT3_T1_NS0_13GridEvenShareIS14_EET2_T4_E12temp_storage+112];
	add.s64 	%rd445, %rd443, %rd444;
	ld.shared.u64 	%rd446, [_ZZN3cub18CUB_300001_SM_10006detail6reduce18DeviceReduceKernelINS2_10policy_hubIljN4cuda3std3__44plusIlEEE10Policy1000EN6thrust24THRUST_300001_SM_1000_NS18transform_iteratorINSD_6detail10functional5actorINSG_9compositeIJNSG_16operator_adaptorINS7_7greaterIvEEEENSH_INSG_8argumentILj0EEEEENSH_INSG_5valueIdEEEEEEEEENSF_15normal_iteratorINSD_10device_ptrIdEEEEllEEjS9_lNS7_10__identityEEEvT0_PT3_T1_NS0_13GridEvenShareIS14_EET2_T4_E12temp_storage+120];
	add.s64 	%rd447, %rd445, %rd446;
	ld.shared.u64 	%rd448, [_ZZN3cub18CUB_300001_SM_10006detail6reduce18DeviceReduceKernelINS2_10policy_hubIljN4cuda3std3__44plusIlEEE10Policy1000EN6thrust24THRUST_300001_SM_1000_NS18transform_iteratorINSD_6detail10functional5actorINSG_9compositeIJNSG_16operator_adaptorINS7_7greaterIvEEEENSH_INSG_8argumentILj0EEEEENSH_INSG_5valueIdEEEEEEEEENSF_15normal_iteratorINSD_10device_ptrIdEEEEllEEjS9_lNS7_10__identityEEEvT0_PT3_T1_NS0_13GridEvenShareIS14_EET2_T4_E12temp_storage+128];
	add.s64 	%rd449, %rd447, %rd448;
	ld.shared.u64 	%rd450, [_ZZN3cub18CUB_300001_SM_10006detail6reduce18DeviceReduceKernelINS2_10policy_hubIljN4cuda3std3__44plusIlEEE10Policy1000EN6thrust24THRUST_300001_SM_1000_NS18transform_iteratorINSD_6detail10functional5actorINSG_9compositeIJNSG_16operator_adaptorINS7_7greaterIvEEEENSH_INSG_8argumentILj0EEEEENSH_INSG_5valueIdEEEEEEEEENSF_15normal_iteratorINSD_10device_ptrIdEEEEllEEjS9_lNS7_10__identityEEEvT0_PT3_T1_NS0_13GridEvenShareIS14_EET2_T4_E12temp_storage+136];
	add.s64 	%rd475, %rd449, %rd450;
	bra.uni 	$L__BB6_48;
$L__BB6_22:
	// begin inline asm
	mov.u32 %r209, %laneid;
	// end inline asm
	and.b32  	%r260, %r7, 992;
	add.s32 	%r261, %r260, 32;
	setp.gt.u32 	%p107, %r261, %r6;
	not.b32 	%r262, %r260;
	add.s32 	%r263, %r6, %r262;
	selp.b32 	%r258, %r263, 31, %p107;
	mov.b64 	{%r211, %r216}, %rd464;
	mov.b32 	%r217, 1;
	mov.b32 	%r259, -1;
	// begin inline asm
	shfl.sync.down.b32 %r210, %r211, %r217, %r258, %r259;
	// end inline asm
	// begin inline asm
	shfl.sync.down.b32 %r215, %r216, %r217, %r258, %r259;
	// end inline asm
	mov.b64 	%rd350, {%r210, %r215};
	setp.lt.s32 	%p108, %r209, %r258;
	selp.b64 	%rd351, %rd350, 0, %p108;
	add.s64 	%rd352, %rd351, %rd464;
	mov.b64 	{%r221, %r226}, %rd352;
	mov.b32 	%r227, 2;
	// begin inline asm
	shfl.sync.down.b32 %r220, %r221, %r227, %r258, %r259;
	// end inline asm
	// begin inline asm
	shfl.sync.down.b32 %r225, %r226, %r227, %r258, %r259;
	// end inline asm
	mov.b64 	%rd353, {%r220, %r225};
	add.s32 	%r264, %r209, 2;
	setp.gt.s32 	%p109, %r264, %r258;
	selp.b64 	%rd354, 0, %rd353, %p109;
	add.s64 	%rd355, %rd354, %rd352;
	mov.b64 	{%r231, %r236}, %rd355;
	mov.b32 	%r237, 4;
	// begin inline asm
	shfl.sync.down.b32 %r230, %r231, %r237, %r258, %r259;
	// end inline asm
	// begin inline asm
	shfl.sync.down.b32 %r235, %r236, %r237, %r258, %r259;
	// end inline asm
	mov.b64 	%rd356, {%r230, %r235};
	add.s32 	%r265, %r209, 4;
	setp.gt.s32 	%p110, %r265, %r258;
	selp.b64 	%rd357, 0, %rd356, %p110;
	add.s64 	%rd358, %rd357, %rd355;
	mov.b64 	{%r241, %r246}, %rd358;
	mov.b32 	%r247, 8;
	// begin inline asm
	shfl.sync.down.b32 %r240, %r241, %r247, %r258, %r259;
	// end inline asm
	// begin inline asm
	shfl.sync.down.b32 %r245, %r246, %r247, %r258, %r259;
	// end inline asm
	mov.b64 	%rd359, {%r240, %r245};
	add.s32 	%r266, %r209, 8;
	setp.gt.s32 	%p111, %r266, %r258;
	selp.b64 	%rd360, 0, %rd359, %p111;
	add.s64 	%rd361, %rd360, %rd358;
	mov.b64 	{%r251, %r256}, %rd361;
	mov.b32 	%r257, 16;
	// begin inline asm
	shfl.sync.down.b32 %r250, %r251, %r257, %r258, %r259;
	// end inline asm
	// begin inline asm
	shfl.sync.down.b32 %r255, %r256, %r257, %r258, %r259;
	// end inline asm
	mov.b64 	%rd362, {%r250, %r255};
	add.s32 	%r267, %r209, 16;
	setp.gt.s32 	%p112, %r267, %r258;
	selp.b64 	%rd363, 0, %rd362, %p112;
	add.s64 	%rd475, %rd363, %rd361;
	setp.ne.s32 	%p113, %r209, 0;
	@%p113 bra 	$L__BB6_24;
	shr.u32 	%r268, %r7, 2;
	and.b32  	%r269, %r268, 248;
	mov.u32 	%r270, _ZZN3cub18CUB_300001_SM_10006detail6reduce18DeviceReduceKernelINS2_10policy_hubIljN4cuda3std3__44plusIlEEE10Policy1000EN6thrust24THRUST_300001_SM_1000_NS18transform_iteratorINSD_6detail10functional5actorINSG_9compositeIJNSG_16operator_adaptorINS7_7greaterIvEEEENSH_INSG_8argumentILj0EEEEENSH_INSG_5valueIdEEEEEEEEENSF_15normal_iteratorINSD_10device_ptrIdEEEEllEEjS9_lNS7_10__identityEEEvT0_PT3_T1_NS0_13GridEvenShareIS14_EET2_T4_E12temp_storage;
	add.s32 	%r271, %r270, %r269;
	st.shared.u64 	[%r271+16], %rd475;
$L__BB6_24:
	bar.sync 	0;
	setp.ne.s32 	%p114, %r7, 0;
	@%p114 bra 	$L__BB6_48;
	setp.gt.u32 	%p115, %r6, 32;
	ld.shared.u64 	%rd364, [_ZZN3cub18CUB_300001_SM_10006detail6reduce18DeviceReduceKernelINS2_10policy_hubIljN4cuda3std3__44plusIlEEE10Policy1000EN6thrust24THRUST_300001_SM_1000_NS18transform_iteratorINSD_6detail10functional5actorINSG_9compositeIJNSG_16operator_adaptorINS7_7greaterIvEEEENSH_INSG_8argumentILj0EEEEENSH_INSG_5valueIdEEEEEEEEENSF_15normal_iteratorINSD_10device_ptrIdEEEEllEEjS9_lNS7_10__identityEEEvT0_PT3_T1_NS0_13GridEvenShareIS14_EET2_T4_E12temp_storage+24];
	selp.b64 	%rd365, %rd364, 0, %p115;
	add.s64 	%rd366, %rd365, %rd475;
	setp.gt.u32 	%p116, %r6, 64;
	ld.shared.u64 	%rd367, [_ZZN3cub18CUB_300001_SM_10006detail6reduce18DeviceReduceKernelINS2_10policy_hubIljN4cuda3std3__44plusIlEEE10Policy1000EN6thrust24THRUST_300001_SM_1000_NS18transform_iteratorINSD_6detail10functional5actorINSG_9compositeIJNSG_16operator_adaptorINS7_7greaterIvEEEENSH_INSG_8argumentILj0EEEEENSH_INSG_5valueIdEEEEEEEEENSF_15normal_iteratorINSD_10device_ptrIdEEEEllEEjS9_lNS7_10__identityEEEvT0_PT3_T1_NS0_13GridEvenShareIS14_EET2_T4_E12temp_storage+32];
	selp.b64 	%rd368, %rd367, 0, %p116;
	add.s64 	%rd369, %rd366, %rd368;
	setp.gt.u32 	%p117, %r6, 96;
	ld.shared.u64 	%rd370, [_ZZN3cub18CUB_300001_SM_10006detail6reduce18DeviceReduceKernelINS2_10policy_hubIljN4cuda3std3__44plusIlEEE10Policy1000EN6thrust24THRUST_300001_SM_1000_NS18transform_iteratorINSD_6detail10functional5actorINSG_9compositeIJNSG_16operator_adaptorINS7_7greaterIvEEEENSH_INSG_8argumentILj0EEEEENSH_INSG_5valueIdEEEEEEEEENSF_15normal_iteratorINSD_10device_ptrIdEEEEllEEjS9_lNS7_10__identityEEEvT0_PT3_T1_NS0_13GridEvenShareIS14_EET2_T4_E12temp_storage+40];
	selp.b64 	%rd371, %rd370, 0, %p117;
	add.s64 	%rd372, %rd369, %rd371;
	setp.gt.u32 	%p118, %r6, 128;
	ld.shared.u64 	%rd373, [_ZZN3cub18CUB_300001_SM_10006detail6reduce18DeviceReduceKernelINS2_10policy_hubIljN4cuda3std3__44plusIlEEE10Policy1000EN6thrust24THRUST_300001_SM_1000_NS18transform_iteratorINSD_6detail10functional5actorINSG_9compositeIJNSG_16operator_adaptorINS7_7greaterIvEEEENSH_INSG_8argumentILj0EEEEENSH_INSG_5valueIdEEEEEEEEENSF_15normal_iteratorINSD_10device_ptrIdEEEEllEEjS9_lNS7_10__identityEEEvT0_PT3_T1_NS0_13GridEvenShareIS14_EET2_T4_E12temp_storage+48];
	selp.b64 	%rd374, %rd373, 0, %p118;
	add.s64 	%rd375, %rd372, %rd374;
	setp.gt.u32 	%p119, %r6, 160;
	ld.shared.u64 	%rd376, [_ZZN3cub18CUB_300001_SM_10006detail6reduce18DeviceReduceKernelINS2_10policy_hubIljN4cuda3std3__44plusIlEEE10Policy1000EN6thrust24THRUST_300001_SM_1000_NS18transform_iteratorINSD_6detail10functional5actorINSG_9compositeIJNSG_16operator_adaptorINS7_7greaterIvEEEENSH_INSG_8argumentILj0EEEEENSH_INSG_5valueIdEEEEEEEEENSF_15normal_iteratorINSD_10device_ptrIdEEEEllEEjS9_lNS7_10__identityEEEvT0_PT3_T1_NS0_13GridEvenShareIS14_EET2_T4_E12temp_storage+56];
	selp.b64 	%rd377, %rd376, 0, %p119;
	add.s64 	%rd378, %rd375, %rd377;
	setp.gt.u32 	%p120, %r6, 192;
	ld.shared.u64 	%rd379, [_ZZN3cub18CUB_300001_SM_10006detail6reduce18DeviceReduceKernelINS2_10policy_hubIljN4cuda3std3__44plusIlEEE10Policy1000EN6thrust24THRUST_300001_SM_1000_NS18transform_iteratorINSD_6detail10functional5actorINSG_9compositeIJNSG_16operator_adaptorINS7_7greaterIvEEEENSH_INSG_8argumentILj0EEEEENSH_INSG_5valueIdEEEEEEEEENSF_15normal_iteratorINSD_10device_ptrIdEEEEllEEjS9_lNS7_10__identityEEEvT0_PT3_T1_NS0_13GridEvenShareIS14_EET2_T4_E12temp_storage+64];
	selp.b64 	%rd380, %rd379, 0, %p120;
	add.s64 	%rd381, %rd378, %rd380;
	setp.gt.u32 	%p121, %r6, 224;
	ld.shared.u64 	%rd382, [_ZZN3cub18CUB_300001_SM_10006detail6reduce18DeviceReduceKernelINS2_10policy_hubIljN4cuda3std3__44plusIlEEE10Policy1000EN6thrust24THRUST_300001_SM_1000_NS18transform_iteratorINSD_6detail10functional5actorINSG_9compositeIJNSG_16operator_adaptorINS7_7greaterIvEEEENSH_INSG_8argumentILj0EEEEENSH_INSG_5valueIdEEEEEEEEENSF_15normal_iteratorINSD_10device_ptrIdEEEEllEEjS9_lNS7_10__identityEEEvT0_PT3_T1_NS0_13GridEvenShareIS14_EET2_T4_E12temp_storage+72];
	selp.b64 	%rd383, %rd382, 0, %p121;
	add.s64 	%rd384, %rd381, %rd383;
	setp.gt.u32 	%p122, %r6, 256;
	ld.shared.u64 	%rd385, [_ZZN3cub18CUB_300001_SM_10006detail6reduce18DeviceReduceKernelINS2_10policy_hubIljN4cuda3std3__44plusIlEEE10Policy1000EN6thrust24THRUST_300001_SM_1000_NS18transform_iteratorINSD_6detail10functional5actorINSG_9compositeIJNSG_16operator_adaptorINS7_7greaterIvEEEENSH_INSG_8argumentILj0EEEEENSH_INSG_5valueIdEEEEEEEEENSF_15normal_iteratorINSD_10device_ptrIdEEEEllEEjS9_lNS7_10__identityEEEvT0_PT3_T1_NS0_13GridEvenShareIS14_EET2_T4_E12temp_storage+80];
	selp.b64 	%rd386, %rd385, 0, %p122;
	add.s64 	%rd387, %rd384, %rd386;
	setp.gt.u32 	%p123, %r6, 288;
	ld.shared.u64 	%rd388, [_ZZN3cub18CUB_300001_SM_10006detail6reduce18DeviceReduceKernelINS2_10policy_hubIljN4cuda3std3__44plusIlEEE10Policy1000EN6thrust24THRUST_300001_SM_1000_NS18transform_iteratorINSD_6detail10functional5actorINSG_9compositeIJNSG_16operator_adaptorINS7_7greaterIvEEEENSH_INSG_8argumentILj0EEEEENSH_INSG_5valueIdEEEEEEEEENSF_15normal_iteratorINSD_10device_ptrIdEEEEllEEjS9_lNS7_10__identityEEEvT0_PT3_T1_NS0_13GridEvenShareIS14_EET2_T4_E12temp_storage+88];
	selp.b64 	%rd389, %rd388, 0, %p123;
	add.s64 	%rd390, %rd387, %rd389;
	setp.gt.u32 	%p124, %r6, 320;
	ld.shared.u64 	%rd391, [_ZZN3cub18CUB_300001_SM_10006detail6reduce18DeviceReduceKernelINS2_10policy_hubIljN4cuda3std3__44plusIlEEE10Policy1000EN6thrust24THRUST_300001_SM_1000_NS18transform_iteratorINSD_6detail10functional5actorINSG_9compositeIJNSG_16operator_adaptorINS7_7greaterIvEEEENSH_INSG_8argumentILj0EEEEENSH_INSG_5valueIdEEEEEEEEENSF_15normal_iteratorINSD_10device_ptrIdEEEEllEEjS9_lNS7_10__identityEEEvT0_PT3_T1_NS0_13GridEvenShareIS14_EET2_T4_E12temp_storage+96];
	selp.b64 	%rd392, %rd391, 0, %p124;
	add.s64 	%rd393, %rd390, %rd392;
	setp.gt.u32 	%p125, %r6, 352;
	ld.shared.u64 	%rd394, [_ZZN3cub18CUB_300001_SM_10006detail6reduce18DeviceReduceKernelINS2_10policy_hubIljN4cuda3std3__44plusIlEEE10Policy1000EN6thrust24THRUST_300001_SM_1000_NS18transform_iteratorINSD_6detail10functional5actorINSG_9compositeIJNSG_16operator_adaptorINS7_7greaterIvEEEENSH_INSG_8argumentILj0EEEEENSH_INSG_5valueIdEEEEEEEEENSF_15normal_iteratorINSD_10device_ptrIdEEEEllEEjS9_lNS7_10__identityEEEvT0_PT3_T1_NS0_13GridEvenShareIS14_EET2_T4_E12temp_storage+104];
	selp.b64 	%rd395, %rd394, 0, %p125;
	add.s64 	%rd396, %rd393, %rd395;
	setp.gt.u32 	%p126, %r6, 384;
	ld.shared.u64 	%rd397, [_ZZN3cub18CUB_300001_SM_10006detail6reduce18DeviceReduceKernelINS2_10policy_hubIljN4cuda3std3__44plusIlEEE10Policy1000EN6thrust24THRUST_300001_SM_1000_NS18transform_iteratorINSD_6detail10functional5actorINSG_9compositeIJNSG_16operator_adaptorINS7_7greaterIvEEEENSH_INSG_8argumentILj0EEEEENSH_INSG_5valueIdEEEEEEEEENSF_15normal_iteratorINSD_10device_ptrIdEEEEllEEjS9_lNS7_10__identityEEEvT0_PT3_T1_NS0_13GridEvenShareIS14_EET2_T4_E12temp_storage+112];
	selp.b64 	%rd398, %rd397, 0, %p126;
	add.s64 	%rd399, %rd396, %rd398;
	setp.gt.u32 	%p127, %r6, 416;
	ld.shared.u64 	%rd400, [_ZZN3cub18CUB_300001_SM_10006detail6reduce18DeviceReduceKernelINS2_10policy_hubIljN4cuda3std3__44plusIlEEE10Policy1000EN6thrust24THRUST_300001_SM_1000_NS18transform_iteratorINSD_6detail10functional5actorINSG_9compositeIJNSG_16operator_adaptorINS7_7greaterIvEEEENSH_INSG_8argumentILj0EEEEENSH_INSG_5valueIdEEEEEEEEENSF_15normal_iteratorINSD_10device_ptrIdEEEEllEEjS9_lNS7_10__identityEEEvT0_PT3_T1_NS0_13GridEvenShareIS14_EET2_T4_E12temp_storage+120];
	selp.b64 	%rd401, %rd400, 0, %p127;
	add.s64 	%rd402, %rd399, %rd401;
	setp.gt.u32 	%p128, %r6, 448;
	ld.shared.u64 	%rd403, [_ZZN3cub18CUB_300001_SM_10006detail6reduce18DeviceReduceKernelINS2_10policy_hubIljN4cuda3std3__44plusIlEEE10Policy1000EN6thrust24THRUST_300001_SM_1000_NS18transform_iteratorINSD_6detail10functional5actorINSG_9compositeIJNSG_16operator_adaptorINS7_7greaterIvEEEENSH_INSG_8argumentILj0EEEEENSH_INSG_5valueIdEEEEEEEEENSF_15normal_iteratorINSD_10device_ptrIdEEEEllEEjS9_lNS7_10__identityEEEvT0_PT3_T1_NS0_13GridEvenShareIS14_EET2_T4_E12temp_storage+128];
	selp.b64 	%rd404, %rd403, 0, %p128;
	add.s64 	%rd405, %rd402, %rd404;
	setp.gt.u32 	%p129, %r6, 480;
	ld.shared.u64 	%rd406, [_ZZN3cub18CUB_300001_SM_10006detail6reduce18DeviceReduceKernelINS2_10policy_hubIljN4cuda3std3__44plusIlEEE10Policy1000EN6thrust24THRUST_300001_SM_1000_NS18transform_iteratorINSD_6detail10functional5actorINSG_9compositeIJNSG_16operator_adaptorINS7_7greaterIvEEEENSH_INSG_8argumentILj0EEEEENSH_INSG_5valueIdEEEEEEEEENSF_15normal_iteratorINSD_10device_ptrIdEEEEllEEjS9_lNS7_10__identityEEEvT0_PT3_T1_NS0_13GridEvenShareIS14_EET2_T4_E12temp_storage+136];
	selp.b64 	%rd407, %rd406, 0, %p129;
	add.s64 	%rd475, %rd405, %rd407;
	bra.uni 	$L__BB6_48;
$L__BB6_26:
	mov.u32 	%r35, %tid.x;
	add.s32 	%r72, %r341, %r35;
	mul.wide.u32 	%rd42, %r72, 8;
	add.s64 	%rd43, %rd1, %rd42;
	ld.global.f64 	%fd6, [%rd43];
	setp.gt.f64 	%p2, %fd6, %fd5;
	selp.u64 	%rd44, 1, 0, %p2;
	ld.global.f64 	%fd7, [%rd43+4096];
	setp.gt.f64 	%p3, %fd7, %fd5;
	selp.u64 	%rd45, 1, 0, %p3;
	ld.global.f64 	%fd8, [%rd43+8192];
	setp.gt.f64 	%p4, %fd8, %fd5;
	selp.u64 	%rd46, 1, 0, %p4;
	ld.global.f64 	%fd9, [%rd43+12288];
	setp.gt.f64 	%p5, %fd9, %fd5;
	selp.u64 	%rd47, 1, 0, %p5;
	ld.global.f64 	%fd10, [%rd43+16384];
	setp.gt.f64 	%p6, %fd10, %fd5;
	selp.u64 	%rd48, 1, 0, %p6;
	ld.global.f64 	%fd11, [%rd43+20480];
	setp.gt.f64 	%p7, %fd11, %fd5;
	selp.u64 	%rd49, 1, 0, %p7;
	ld.global.f64 	%fd12, [%rd43+24576];
	setp.gt.f64 	%p8, %fd12, %fd5;
	selp.u64 	%rd50, 1, 0, %p8;
	add.s64 	%rd51, %rd45, %rd44;
	add.s64 	%rd52, %rd51, %rd46;
	add.s64 	%rd53, %rd52, %rd47;
	add.s64 	%rd54, %rd53, %rd48;
	add.s64 	%rd55, %rd54, %rd49;
	add.s64 	%rd474, %rd55, %rd50;
	setp.lt.u32 	%p9, %r6, %r4;
	@%p9 bra 	$L__BB6_44;
	add.s32 	%r36, %r4, %r341;
	not.b32 	%r74, %r35;
	add.s32 	%r75, %r74, %r1;
	sub.s32 	%r76, %r75, %r4;
	sub.s32 	%r338, %r76, %r341;
	add.s32 	%r77, %r36, %r35;
	add.s32 	%r337, %r77, 4096;
	mov.b32 	%r340, 0;
	cvt.u64.u32 	%rd57, %r35;
	mov.u32 	%r339, %r36;
$L__BB6_28:
	add.s32 	%r341, %r341, %r4;
	add.s32 	%r78, %r1, -3584;
	setp.gt.u32 	%p10, %r341, %r78;
	@%p10 bra 	$L__BB6_30;
	cvt.u64.u32 	%rd56, %r341;
	add.s64 	%rd58, %rd57, %rd56;
	shl.b64 	%rd59, %rd58, 3;
	add.s64 	%rd60, %rd1, %rd59;
	ld.global.f64 	%fd13, [%rd60];
	setp.gt.f64 	%p11, %fd13, %fd5;
	selp.u64 	%rd61, 1, 0, %p11;
	ld.global.f64 	%fd14, [%rd60+4096];
	setp.gt.f64 	%p12, %fd14, %fd5;
	selp.u64 	%rd62, 1, 0, %p12;
	ld.global.f64 	%fd15, [%rd60+8192];
	setp.gt.f64 	%p13, %fd15, %fd5;
	selp.u64 	%rd63, 1, 0, %p13;
	ld.global.f64 	%fd16, [%rd60+12288];
	setp.gt.f64 	%p14, %fd16, %fd5;
	selp.u64 	%rd64, 1, 0, %p14;
	ld.global.f64 	%fd17, [%rd60+16384];
	setp.gt.f64 	%p15, %fd17, %fd5;
	selp.u64 	%rd65, 1, 0, %p15;
	ld.global.f64 	%fd18, [%rd60+20480];
	setp.gt.f64 	%p16, %fd18, %fd5;
	selp.u64 	%rd66, 1, 0, %p16;
	ld.global.f64 	%fd19, [%rd60+24576];
	setp.gt.f64 	%p17, %fd19, %fd5;
	selp.u64 	%rd67, 1, 0, %p17;
	add.s64 	%rd68, %rd474, %rd61;
	add.s64 	%rd69, %rd68, %rd62;
	add.s64 	%rd70, %rd69, %rd63;
	add.s64 	%rd71, %rd70, %rd64;
	add.s64 	%rd72, %rd71, %rd65;
	add.s64 	%rd73, %rd72, %rd66;
	add.s64 	%rd474, %rd73, %rd67;
	sub.s32 	%r79, %r1, %r341;
	setp.lt.u32 	%p18, %r79, %r4;
	add.s32 	%r340, %r340, 1;
	add.s32 	%r339, %r339, %r4;
	sub.s32 	%r338, %r338, %r4;
	add.s32 	%r337, %r337, %r4;
	@%p18 bra 	$L__BB6_44;
	bra.uni 	$L__BB6_28;
$L__BB6_30:
	setp.le.u32 	%p19, %r1, %r341;
	sub.s32 	%r80, %r1, %r341;
	setp.ge.s32 	%p20, %r35, %r80;
	or.pred  	%p21, %p19, %p20;
	@%p21 bra 	$L__BB6_44;
	not.b32 	%r82, %r35;
	add.s32 	%r83, %r1, %r82;
	sub.s32 	%r84, %r83, %r36;
	mul.lo.s32 	%r85, %r2, %r340;
	mad.lo.s32 	%r86, %r85, -3584, %r84;
	shr.u32 	%r87, %r86, 9;
	add.s32 	%r49, %r87, 1;
	and.b32  	%r50, %r49, 15;
	setp.lt.u32 	%p22, %r86, 7680;
	mov.u32 	%r346, %r35;
	@%p22 bra 	$L__BB6_35;
	or.b32  	%r344, %r35, 4096;
	shr.u32 	%r88, %r338, 9;
	add.s32 	%r89, %r88, 1;
	and.b32  	%r90, %r89, 16777200;
	neg.s32 	%r342, %r90;
$L__BB6_33:
	.pragma "nounroll";
	add.s32 	%r91, %r337, -4096;
	mul.wide.u32 	%rd75, %r91, 8;
	add.s64 	%rd76, %rd1, %rd75;
	ld.global.f64 	%fd20, [%rd76];
	setp.gt.f64 	%p23, %fd20, %fd5;
	selp.u64 	%rd77, 1, 0, %p23;
	add.s64 	%rd78, %rd474, %rd77;
	add.s32 	%r92, %r337, -3584;
	mul.wide.u32 	%rd79, %r92, 8;
	add.s64 	%rd80, %rd1, %rd79;
	ld.global.f64 	%fd21, [%rd80];
	setp.gt.f64 	%p24, %fd21, %fd5;
	selp.u64 	%rd81, 1, 0, %p24;
	add.s64 	%rd82, %rd78, %rd81;
	add.s32 	%r93, %r337, -3072;
	mul.wide.u32 	%rd83, %r93, 8;
	add.s64 	%rd84, %rd1, %rd83;
	ld.global.f64 	%fd22, [%rd84];
	setp.gt.f64 	%p25, %fd22, %fd5;
	selp.u64 	%rd85, 1, 0, %p25;
	add.s64 	%rd86, %rd82, %rd85;
	add.s32 	%r94, %r337, -2560;
	mul.wide.u32 	%rd87, %r94, 8;
	add.s64 	%rd88, %rd1, %rd87;
	ld.global.f64 	%fd23, [%rd88];
	setp.gt.f64 	%p26, %fd23, %fd5;
	selp.u64 	%rd89, 1, 0, %p26;
	add.s64 	%rd90, %rd86, %rd89;
	add.s32 	%r95, %r337, -2048;
	mul.wide.u32 	%rd91, %r95, 8;
	add.s64 	%rd92, %rd1, %rd91;
	ld.global.f64 	%fd24, [%rd92];
	setp.gt.f64 	%p27, %fd24, %fd5;
	selp.u64 	%rd93, 1, 0, %p27;
	add.s64 	%rd94, %rd90, %rd93;
	add.s32 	%r96, %r337, -1536;
	mul.wide.u32 	%rd95, %r96, 8;
	add.s64 	%rd96, %rd1, %rd95;
	ld.global.f64 	%fd25, [%rd96];
	setp.gt.f64 	%p28, %fd25, %fd5;
	selp.u64 	%rd97, 1, 0, %p28;
	add.s64 	%rd98, %rd94, %rd97;
	add.s32 	%r97, %r337, -1024;
	mul.wide.u32 	%rd99, %r97, 8;
	add.s64 	%rd100, %rd1, %rd99;
	ld.global.f64 	%fd26, [%rd100];
	setp.gt.f64 	%p29, %fd26, %fd5;
	selp.u64 	%rd101, 1, 0, %p29;
	add.s64 	%rd102, %rd98, %rd101;
	add.s32 	%r98, %r337, 3584;
	add.s32 	%r99, %r337, -512;
	mul.wide.u32 	%rd103, %r99, 8;
	add.s64 	%rd104, %rd1, %rd103;
	ld.global.f64 	%fd27, [%rd104];
	setp.gt.f64 	%p30, %fd27, %fd5;
	selp.u64 	%rd105, 1, 0, %p30;
	add.s64 	%rd106, %rd102, %rd105;
	mul.wide.u32 	%rd107, %r337, 8;
	add.s64 	%rd108, %rd1, %rd107;
	ld.global.f64 	%fd28, [%rd108];
	setp.gt.f64 	%p31, %fd28, %fd5;
	selp.u64 	%rd109, 1, 0, %p31;
	add.s64 	%rd110, %rd106, %rd109;
	add.s32 	%r100, %r337, 512;
	mul.wide.u32 	%rd111, %r100, 8;
	add.s64 	%rd112, %rd1, %rd111;
	ld.global.f64 	%fd29, [%rd112];
	setp.gt.f64 	%p32, %fd29, %fd5;
	selp.u64 	%rd113, 1, 0, %p32;
	add.s64 	%rd114, %rd110, %rd113;
	add.s32 	%r101, %r337, 1024;
	mul.wide.u32 	%rd115, %r101, 8;
	add.s64 	%rd116, %rd1, %rd115;
	ld.global.f64 	%fd30, [%rd116];
	setp.gt.f64 	%p33, %fd30, %fd5;
	selp.u64 	%rd117, 1, 0, %p33;
	add.s64 	%rd118, %rd114, %rd117;
	add.s32 	%r102, %r337, 1536;
	mul.wide.u32 	%rd119, %r102, 8;
	add.s64 	%rd120, %rd1, %rd119;
	ld.global.f64 	%fd31, [%rd120];
	setp.gt.f64 	%p34, %fd31, %fd5;
	selp.u64 	%rd121, 1, 0, %p34;
	add.s64 	%rd122, %rd118, %rd121;
	add.s32 	%r103, %r337, 2048;
	mul.wide.u32 	%rd123, %r103, 8;
	add.s64 	%rd124, %rd1, %rd123;
	ld.global.f64 	%fd32, [%rd124];
	setp.gt.f64 	%p35, %fd32, %fd5;
	selp.u64 	%rd125, 1, 0, %p35;
	add.s64 	%rd126, %rd122, %rd125;
	add.s32 	%r104, %r337, 2560;
	mul.wide.u32 	%rd127, %r104, 8;
	add.s64 	%rd128, %rd1, %rd127;
	ld.global.f64 	%fd33, [%rd128];
	setp.gt.f64 	%p36, %fd33, %fd5;
	selp.u64 	%rd129, 1, 0, %p36;
	add.s64 	%rd130, %rd126, %rd129;
	add.s32 	%r105, %r337, 3072;
	mul.wide.u32 	%rd131, %r105, 8;
	add.s64 	%rd132, %rd1, %rd131;
	ld.global.f64 	%fd34, [%rd132];
	setp.gt.f64 	%p37, %fd34, %fd5;
	selp.u64 	%rd133, 1, 0, %p37;
	add.s64 	%rd134, %rd130, %rd133;
	mul.wide.u32 	%rd135, %r98, 8;
	add.s64 	%rd136, %rd1, %rd135;
	ld.global.f64 	%fd35, [%rd136];
	setp.gt.f64 	%p38, %fd35, %fd5;
	selp.u64 	%rd137, 1, 0, %p38;
	add.s64 	%rd474, %rd134, %rd137;
	add.s32 	%r344, %r344, 8192;
	add.s32 	%r337, %r337, 8192;
	add.s32 	%r342, %r342, 16;
	setp.ne.s32 	%p39, %r342, 0;
	@%p39 bra 	$L__BB6_33;
	add.s32 	%r346, %r344, -4096;
$L__BB6_35:
	setp.eq.s32 	%p40, %r50, 0;
	@%p40 bra 	$L__BB6_44;
	and.b32  	%r61, %r49, 7;
	setp.lt.u32 	%p41, %r50, 8;
	@%p41 bra 	$L__BB6_38;
	add.s32 	%r106, %r346, %r341;
	mul.wide.u32 	%rd139, %r106, 8;
	add.s64 	%rd140, %rd1, %rd139;
	ld.global.f64 	%fd36, [%rd140];
	setp.gt.f64 	%p42, %fd36, %fd5;
	selp.u64 	%rd141, 1, 0, %p42;
	add.s64 	%rd142, %rd474, %rd141;
	add.s32 	%r107, %r106, 512;
	mul.wide.u32 	%rd143, %r107, 8;
	add.s64 	%rd144, %rd1, %rd143;
	ld.global.f64 	%fd37, [%rd144];
	setp.gt.f64 	%p43, %fd37, %fd5;
	selp.u64 	%rd145, 1, 0, %p43;
	add.s64 	%rd146, %rd142, %rd145;
	add.s32 	%r108, %r106, 1024;
	mul.wide.u32 	%rd147, %r108, 8;
	add.s64 	%rd148, %rd1, %rd147;
	ld.global.f64 	%fd38, [%rd148];
	setp.gt.f64 	%p44, %fd38, %fd5;
	selp.u64 	%rd149, 1, 0, %p44;
	add.s64 	%rd150, %rd146, %rd149;
	add.s32 	%r109, %r106, 1536;
	mul.wide.u32 	%rd151, %r109, 8;
	add.s64 	%rd152, %rd1, %rd151;
	ld.global.f64 	%fd39, [%rd152];
	setp.gt.f64 	%p45, %fd39, %fd5;
	selp.u64 	%rd153, 1, 0, %p45;
	add.s64 	%rd154, %rd150, %rd153;
	add.s32 	%r110, %r106, 2048;
	mul.wide.u32 	%rd155, %r110, 8;
	add.s64 	%rd156, %rd1, %rd155;
	ld.global.f64 	%fd40, [%rd156];
	setp.gt.f64 	%p46, %fd40, %fd5;
	selp.u64 	%rd157, 1, 0, %p46;
	add.s64 	%rd158, %rd154, %rd157;
	add.s32 	%r111, %r106, 2560;
	mul.wide.u32 	%rd159, %r111, 8;
	add.s64 	%rd160, %rd1, %rd159;
	ld.global.f64 	%fd41, [%rd160];
	setp.gt.f64 	%p47, %fd41, %fd5;
	selp.u64 	%rd161, 1, 0, %p47;
	add.s64 	%rd162, %rd158, %rd161;
	add.s32 	%r112, %r106, 3072;
	mul.wide.u32 	%rd163, %r112, 8;
	add.s64 	%rd164, %rd1, %rd163;
	ld.global.f64 	%fd42, [%rd164];
	setp.gt.f64 	%p48, %fd42, %fd5;
	selp.u64 	%rd165, 1, 0, %p48;
	add.s64 	%rd166, %rd162, %rd165;
	add.s32 	%r113, %r106, 3584;
	mul.wide.u32 	%rd167, %r113, 8;
	add.s64 	%rd168, %rd1, %rd167;
	ld.global.f64 	%fd43, [%rd168];
	setp.gt.f64 	%p49, %fd43, %fd5;
	selp.u64 	%rd169, 1, 0, %p49;
	add.s64 	%rd474, %rd166, %rd169;
	add.s32 	%r346, %r346, 4096;
$L__BB6_38:
	setp.eq.s32 	%p50, %r61, 0;
	@%p50 bra 	$L__BB6_44;
	setp.lt.u32 	%p51, %r61, 4;
	@%p51 bra 	$L__BB6_41;
	add.s32 	%r114, %r346, %r341;
	mul.wide.u32 	%rd171, %r114, 8;
	add.s64 	%rd172, %rd1, %rd171;
	ld.global.f64 	%fd44, [%rd172];
	setp.gt.f64 	%p52, %fd44, %fd5;
	selp.u64 	%rd173, 1, 0, %p52;
	add.s64 	%rd174, %rd474, %rd173;
	add.s32 	%r115, %r114, 512;
	mul.wide.u32 	%rd175, %r115, 8;
	add.s64 	%rd176, %rd1, %rd175;
	ld.global.f64 	%fd45, [%rd176];
	setp.gt.f64 	%p53, %fd45, %fd5;
	selp.u64 	%rd177, 1, 0, %p53;
	add.s64 	%rd178, %rd174, %rd177;
	add.s32 	%r116, %r114, 1024;
	mul.wide.u32 	%rd179, %r116, 8;
	add.s64 	%rd180, %rd1, %rd179;
	ld.global.f64 	%fd46, [%rd180];
	setp.gt.f64 	%p54, %fd46, %fd5;
	selp.u64 	%rd181, 1, 0, %p54;
	add.s64 	%rd182, %rd178, %rd181;
	add.s32 	%r117, %r114, 1536;
	mul.wide.u32 	%rd183, %r117, 8;
	add.s64 	%rd184, %rd1, %rd183;
	ld.global.f64 	%fd47, [%rd184];
	setp.gt.f64 	%p55, %fd47, %fd5;
	selp.u64 	%rd185, 1, 0, %p55;
	add.s64 	%rd474, %rd182, %rd185;
	add.s32 	%r346, %r346, 2048;
$L__BB6_41:
	and.b32  	%r118, %r49, 3;
	setp.eq.s32 	%p56, %r118, 0;
	@%p56 bra 	$L__BB6_44;
	add.s32 	%r349, %r346, %r339;
	cvt.u16.u32 	%rs3, %r338;
	shr.u16 	%rs4, %rs3, 9;
	add.s16 	%rs5, %rs4, 1;
	cvt.u32.u16 	%r119, %rs5;
	and.b32  	%r120, %r119, 3;
	neg.s32 	%r348, %r120;
$L__BB6_43:
	.pragma "nounroll";
	mul.wide.u32 	%rd186, %r349, 8;
	add.s64 	%rd187, %rd1, %rd186;
	ld.global.f64 	%fd48, [%rd187];
	setp.gt.f64 	%p57, %fd48, %fd5;
	selp.u64 	%rd188, 1, 0, %p57;
	add.s64 	%rd474, %rd474, %rd188;
	add.s32 	%r349, %r349, 512;
	add.s32 	%r348, %r348, 1;
	setp.ne.s32 	%p58, %r348, 0;
	@%p58 bra 	$L__BB6_43;
$L__BB6_44:
	// begin inline asm
	mov.u32 %r121, %laneid;
	// end inline asm
	mov.b64 	{%r123, %r128}, %rd474;
	mov.b32 	%r129, 1;
	mov.b32 	%r170, 31;
	mov.b32 	%r171, -1;
	// begin inline asm
	shfl.sync.down.b32 %r122, %r123, %r129, %r170, %r171;
	// end inline asm
	// begin inline asm
	shfl.sync.down.b32 %r127, %r128, %r129, %r170, %r171;
	// end inline asm
	mov.b64 	%rd189, {%r122, %r127};
	setp.gt.s32 	%p59, %r121, 30;
	selp.b64 	%rd190, 0, %rd189, %p59;
	add.s64 	%rd191, %rd190, %rd474;
	mov.b64 	{%r133, %r138}, %rd191;
	mov.b32 	%r139, 2;
	// begin inline asm
	shfl.sync.down.b32 %r132, %r133, %r139, %r170, %r171;
	// end inline asm
	// begin inline asm
	shfl.sync.down.b32 %r137, %r138, %r139, %r170, %r171;
	// end inline asm
	mov.b64 	%rd192, {%r132, %r137};
	setp.gt.s32 	%p60, %r121, 29;
	selp.b64 	%rd193, 0, %rd192, %p60;
	add.s64 	%rd194, %rd193, %rd191;
	mov.b64 	{%r143, %r148}, %rd194;
	mov.b32 	%r149, 4;
	// begin inline asm
	shfl.sync.down.b32 %r142, %r143, %r149, %r170, %r171;
	// end inline asm
	// begin inline asm
	shfl.sync.down.b32 %r147, %r148, %r149, %r170, %r171;
	// end inline asm
	mov.b64 	%rd195, {%r142, %r147};
	setp.gt.s32 	%p61, %r121, 27;
	selp.b64 	%rd196, 0, %rd195, %p61;
	add.s64 	%rd197, %rd196, %rd194;
	mov.b64 	{%r153, %r158}, %rd197;
	mov.b32 	%r159, 8;
	// begin inline asm
	shfl.sync.down.b32 %r152, %r153, %r159, %r170, %r171;
	// end inline asm
	// begin inline asm
	shfl.sync.down.b32 %r157, %r158, %r159, %r170, %r171;
	// end inline asm
	mov.b64 	%rd198, {%r152, %r157};
	setp.gt.s32 	%p62, %r121, 23;
	selp.b64 	%rd199, 0, %rd198, %p62;
	add.s64 	%rd200, %rd199, %rd197;
	mov.b64 	{%r163, %r168}, %rd200;
	mov.b32 	%r169, 16;
	// begin inline asm
	shfl.sync.down.b32 %r162, %r163, %r169, %r170, %r171;
	// end inline asm
	// begin inline asm
	shfl.sync.down.b32 %r167, %r168, %r169, %r170, %r171;
	// end inline asm
	mov.b64 	%rd201, {%r162, %r167};
	setp.gt.s32 	%p63, %r121, 15;
	selp.b64 	%rd202, 0, %rd201, %p63;
	add.s64 	%rd475, %rd202, %rd200;
	setp.ne.s32 	%p64, %r121, 0;
	@%p64 bra 	$L__BB6_46;
	shr.u32 	%r172, %r35, 2;
	and.b32  	%r173, %r172, 248;
	mov.u32 	%r174, _ZZN3cub18CUB_300001_SM_10006detail6reduce18DeviceReduceKernelINS2_10policy_hubIljN4cuda3std3__44plusIlEEE10Policy1000EN6thrust24THRUST_300001_SM_1000_NS18transform_iteratorINSD_6detail10functional5actorINSG_9compositeIJNSG_16operator_adaptorINS7_7greaterIvEEEENSH_INSG_8argumentILj0EEEEENSH_INSG_5valueIdEEEEEEEEENSF_15normal_iteratorINSD_10device_ptrIdEEEEllEEjS9_lNS7_10__identityEEEvT0_PT3_T1_NS0_13GridEvenShareIS14_EET2_T4_E12temp_storage;
	add.s32 	%r175, %r174, %r173;
	st.shared.u64 	[%r175+16], %rd475;
$L__BB6_46:
	bar.sync 	0;
	setp.ne.s32 	%p65, %r35, 0;
	@%p65 bra 	$L__BB6_48;
	ld.shared.u64 	%rd203, [_ZZN3cub18CUB_300001_SM_10006detail6reduce18DeviceReduceKernelINS2_10policy_hubIljN4cuda3std3__44plusIlEEE10Policy1000EN6thrust24THRUST_300001_SM_1000_NS18transform_iteratorINSD_6detail10functional5actorINSG_9compositeIJNSG_16operator_adaptorINS7_7greaterIvEEEENSH_INSG_8argumentILj0EEEEENSH_INSG_5valueIdEEEEEEEEENSF_15normal_iteratorINSD_10device_ptrIdEEEEllEEjS9_lNS7_10__identityEEEvT0_PT3_T1_NS0_13GridEvenShareIS14_EET2_T4_E12temp_storage+24];
	add.s64 	%rd204, %rd203, %rd475;
	ld.shared.u64 	%rd205, [_ZZN3cub18CUB_300001_SM_10006detail6reduce18DeviceReduceKernelINS2_10policy_hubIljN4cuda3std3__44plusIlEEE10Policy1000EN6thrust24THRUST_300001_SM_1000_NS18transform_iteratorINSD_6detail10functional5actorINSG_9compositeIJNSG_16operator_adaptorINS7_7greaterIvEEEENSH_INSG_8argumentILj0EEEEENSH_INSG_5valueIdEEEEEEEEENSF_15normal_iteratorINSD_10device_ptrIdEEEEllEEjS9_lNS7_10__identityEEEvT0_PT3_T1_NS0_13GridEvenShareIS14_EET2_T4_E12temp_storage+32];
	add.s64 	%rd206, %rd204, %rd205;
	ld.shared.u64 	%rd207, [_ZZN3cub18CUB_300001_SM_10006detail6reduce18DeviceReduceKernelINS2_10policy_hubIljN4cuda3std3__44plusIlEEE10Policy1000EN6thrust24THRUST_300001_SM_1000_NS18transform_iteratorINSD_6detail10functional5actorINSG_9compositeIJNSG_16operator_adaptorINS7_7greaterIvEEEENSH_INSG_8argumentILj0EEEEENSH_INSG_5valueIdEEEEEEEEENSF_15normal_iteratorINSD_10device_ptrIdEEEEllEEjS9_lNS7_10__identityEEEvT0_PT3_T1_NS0_13GridEvenShareIS14_EET2_T4_E12temp_storage+40];
	add.s64 	%rd208, %rd206, %rd207;
	ld.shared.u64 	%rd209, [_ZZN3cub18CUB_300001_SM_10006detail6reduce18DeviceReduceKernelINS2_10policy_hubIljN4cuda3std3__44plusIlEEE10Policy1000EN6thrust24THRUST_300001_SM_1000_NS18transform_iteratorINSD_6detail10functional5actorINSG_9compositeIJNSG_16operator_adaptorINS7_7greaterIvEEEENSH_INSG_8argumentILj0EEEEENSH_INSG_5valueIdEEEEEEEEENSF_15normal_iteratorINSD_10device_ptrIdEEEEllEEjS9_lNS7_10__identityEEEvT0_PT3_T1_NS0_13GridEvenShareIS14_EET2_T4_E12temp_storage+48];
	add.s64 	%rd210, %rd208, %rd209;
	ld.shared.u64 	%rd211, [_ZZN3cub18CUB_300001_SM_10006detail6reduce18DeviceReduceKernelINS2_10policy_hubIljN4cuda3std3__44plusIlEEE10Policy1000EN6thrust24THRUST_300001_SM_1000_NS18transform_iteratorINSD_6detail10functional5actorINSG_9compositeIJNSG_16operator_adaptorINS7_7greaterIvEEEENSH_INSG_8argumentILj0EEEEENSH_INSG_5valueIdEEEEEEEEENSF_15normal_iteratorINSD_10device_ptrIdEEEEllEEjS9_lNS7_10__identityEEEvT0_PT3_T1_NS0_13GridEvenShareIS14_EET2_T4_E12temp_storage+56];
	add.s64 	%rd212, %rd210, %rd211;
	ld.shared.u64 	%rd213, [_ZZN3cub18CUB_300001_SM_10006detail6reduce18DeviceReduceKernelINS2_10policy_hubIljN4cuda3std3__44plusIlEEE10Policy1000EN6thrust24THRUST_300001_SM_1000_NS18transform_iteratorINSD_6detail10functional5actorINSG_9compositeIJNSG_16operator_adaptorINS7_7greaterIvEEEENSH_INSG_8argumentILj0EEEEENSH_INSG_5valueIdEEEEEEEEENSF_15normal_iteratorINSD_10device_ptrIdEEEEllEEjS9_lNS7_10__identityEEEvT0_PT3_T1_NS0_13GridEvenShareIS14_EET2_T4_E12temp_storage+64];
	add.s64 	%rd214, %rd212, %rd213;
	ld.shared.u64 	%rd215, [_ZZN3cub18CUB_300001_SM_10006detail6reduce18DeviceReduceKernelINS2_10policy_hubIljN4cuda3std3__44plusIlEEE10Policy1000EN6thrust24THRUST_300001_SM_1000_NS18transform_iteratorINSD_6detail10functional5actorINSG_9compositeIJNSG_16operator_adaptorINS7_7greaterIvEEEENSH_INSG_8argumentILj0EEEEENSH_INSG_5valueIdEEEEEEEEENSF_15normal_iteratorINSD_10device_ptrIdEEEEllEEjS9_lNS7_10__identityEEEvT0_PT3_T1_NS0_13GridEvenShareIS14_EET2_T4_E12temp_storage+72];
	add.s64 	%rd216, %rd214, %rd215;
	ld.shared.u64 	%rd217, [_ZZN3cub18CUB_300001_SM_10006detail6reduce18DeviceReduceKernelINS2_10policy_hubIljN4cuda3std3__44plusIlEEE10Policy1000EN6thrust24THRUST_300001_SM_1000_NS18transform_iteratorINSD_6detail10functional5actorINSG_9compositeIJNSG_16operator_adaptorINS7_7greaterIvEEEENSH_INSG_8argumentILj0EEEEENSH_INSG_5valueIdEEEEEEEEENSF_15normal_iteratorINSD_10device_ptrIdEEEEllEEjS9_lNS7_10__identityEEEvT0_PT3_T1_NS0_13GridEvenShareIS14_EET2_T4_E12temp_storage+80];
	add.s64 	%rd218, %rd216, %rd217;
	ld.shared.u64 	%rd219, [_ZZN3cub18CUB_300001_SM_10006detail6reduce18DeviceReduceKernelINS2_10policy_hubIljN4cuda3std3__44plusIlEEE10Policy1000EN6thrust24THRUST_300001_SM_1000_NS18transform_iteratorINSD_6detail10functional5actorINSG_9compositeIJNSG_16operator_adaptorINS7_7greaterIvEEEENSH_INSG_8argumentILj0EEEEENSH_INSG_5valueIdEEEEEEEEENSF_15normal_iteratorINSD_10device_ptrIdEEEEllEEjS9_lNS7_10__identityEEEvT0_PT3_T1_NS0_13GridEvenShareIS14_EET2_T4_E12temp_storage+88];
	add.s64 	%rd220, %rd218, %rd219;
	ld.shared.u64 	%rd221, [_ZZN3cub18CUB_300001_SM_10006detail6reduce18DeviceReduceKernelINS2_10policy_hubIljN4cuda3std3__44plusIlEEE10Policy1000EN6thrust24THRUST_300001_SM_1000_NS18transform_iteratorINSD_6detail10functional5actorINSG_9compositeIJNSG_16operator_adaptorINS7_7greaterIvEEEENSH_INSG_8argumentILj0EEEEENSH_INSG_5valueIdEEEEEEEEENSF_15normal_iteratorINSD_10device_ptrIdEEEEllEEjS9_lNS7_10__identityEEEvT0_PT3_T1_NS0_13GridEvenShareIS14_EET2_T4_E12temp_storage+96];
	add.s64 	%rd222, %rd220, %rd221;
	ld.shared.u64 	%rd223, [_ZZN3cub18CUB_300001_SM_10006detail6reduce18DeviceReduceKernelINS2_10policy_hubIljN4cuda3std3__44plusIlEEE10Policy1000EN6thrust24THRUST_300001_SM_1000_NS18transform_iteratorINSD_6detail10functional5actorINSG_9compositeIJNSG_16operator_adaptorINS7_7greaterIvEEEENSH_INSG_8argumentILj0EEEEENSH_INSG_5valueIdEEEEEEEEENSF_15normal_iteratorINSD_10device_ptrIdEEEEllEEjS9_lNS7_10__identityEEEvT0_PT3_T1_NS0_13GridEvenShareIS14_EET2_T4_E12temp_storage+104];
	add.s64 	%rd224, %rd222, %rd223;
	ld.shared.u64 	%rd225, [_ZZN3cub18CUB_300001_SM_10006detail6reduce18DeviceReduceKernelINS2_10policy_hubIljN4cuda3std3__44plusIlEEE10Policy1000EN6thrust24THRUST_300001_SM_1000_NS18transform_iteratorINSD_6detail10functional5actorINSG_9compositeIJNSG_16operator_adaptorINS7_7greaterIvEEEENSH_INSG_8argumentILj0EEEEENSH_INSG_5valueIdEEEEEEEEENSF_15normal_iteratorINSD_10device_ptrIdEEEEllEEjS9_lNS7_10__identityEEEvT0_PT3_T1_NS0_13GridEvenShareIS14_EET2_T4_E12temp_storage+112];
	add.s64 	%rd226, %rd224, %rd225;
	ld.shared.u64 	%rd227, [_ZZN3cub18CUB_300001_SM_10006detail6reduce18DeviceReduceKernelINS2_10policy_hubIljN4cuda3std3__44plusIlEEE10Policy1000EN6thrust24THRUST_300001_SM_1000_NS18transform_iteratorINSD_6detail10functional5actorINSG_9compositeIJNSG_16operator_adaptorINS7_7greaterIvEEEENSH_INSG_8argumentILj0EEEEENSH_INSG_5valueIdEEEEEEEEENSF_15normal_iteratorINSD_10device_ptrIdEEEEllEEjS9_lNS7_10__identityEEEvT0_PT3_T1_NS0_13GridEvenShareIS14_EET2_T4_E12temp_storage+120];
	add.s64 	%rd228, %rd226, %rd227;
	ld.shared.u64 	%rd229, [_ZZN3cub18CUB_300001_SM_10006detail6reduce18DeviceReduceKernelINS2_10policy_hubIljN4cuda3std3__44plusIlEEE10Policy1000EN6thrust24THRUST_300001_SM_1000_NS18transform_iteratorINSD_6detail10functional5actorINSG_9compositeIJNSG_16operator_adaptorINS7_7greaterIvEEEENSH_INSG_8argumentILj0EEEEENSH_INSG_5valueIdEEEEEEEEENSF_15normal_iteratorINSD_10device_ptrIdEEEEllEEjS9_lNS7_10__identityEEEvT0_PT3_T1_NS0_13GridEvenShareIS14_EET2_T4_E12temp_storage+128];
	add.s64 	%rd230, %rd228, %rd229;
	ld.shared.u64 	%rd231, [_ZZN3cub18CUB_300001_SM_10006detail6reduce18DeviceReduceKernelINS2_10policy_hubIljN4cuda3std3__44plusIlEEE10Policy1000EN6thrust24THRUST_300001_SM_1000_NS18transform_iteratorINSD_6detail10functional5actorINSG_9compositeIJNSG_16operator_adaptorINS7_7greaterIvEEEENSH_INSG_8argumentILj0EEEEENSH_INSG_5valueIdEEEEEEEEENSF_15normal_iteratorINSD_10device_ptrIdEEEEllEEjS9_lNS7_10__identityEEEvT0_PT3_T1_NS0_13GridEvenShareIS14_EET2_T4_E12temp_storage+136];
	add.s64 	%rd475, %rd230, %rd231;
$L__BB6_48:
	mov.u32 	%r327, %tid.x;
	setp.ne.s32 	%p137, %r327, 0;
	@%p137 bra 	$L__BB6_50;
	ld.param.u64 	%rd454, [_ZN3cub18CUB_300001_SM_10006detail6reduce18DeviceReduceKernelINS2_10policy_hubIljN4cuda3std3__44plusIlEEE10Policy1000EN6thrust24THRUST_300001_SM_1000_NS18transform_iteratorINSD_6detail10functional5actorINSG_9compositeIJNSG_16operator_adaptorINS7_7greaterIvEEEENSH_INSG_8argumentILj0EEEEENSH_INSG_5valueIdEEEEEEEEENSF_15normal_iteratorINSD_10device_ptrIdEEEEllEEjS9_lNS7_10__identityEEEvT0_PT3_T1_NS0_13GridEvenShareIS14_EET2_T4__param_1];
	cvta.to.global.u64 	%rd451, %rd454;
	mul.wide.u32 	%rd452, %r3, 8;
	add.s64 	%rd453, %rd451, %rd452;
	st.global.u64 	[%rd453], %rd475;
$L__BB6_50:
	ret;

}
	// .globl	_ZN3cub18CUB_300001_SM_10006detail6reduce28DeviceReduceSingleTileKernelINS2_10policy_hubIljN4cuda3std3__44plusIlEEE10Policy1000EPlSC_iS9_llNS7_10__identityEEEvT0_T1_T2_T3_T4_T6_
.visible .entry _ZN3cub18CUB_300001_SM_10006detail6reduce28DeviceReduceSingleTileKernelINS2_10policy_hubIljN4cuda3std3__44plusIlEEE10Policy1000EPlSC_iS9_llNS7_10__identityEEEvT0_T1_T2_T3_T4_T6_(
	.param .u64 .ptr .align 1 _ZN3cub18CUB_300001_SM_10006detail6reduce28DeviceReduceSingleTileKernelINS2_10policy_hubIljN4cuda3std3__44plusIlEEE10Policy1000EPlSC_iS9_llNS7_10__identityEEEvT0_T1_T2_T3_T4_T6__param_0,
	.param .u64 .ptr .align 1 _ZN3cub18CUB_300001_SM_10006detail6reduce28DeviceReduceSingleTileKernelINS2_10policy_hubIljN4cuda3std3__44plusIlEEE10Policy1000EPlSC_iS9_llNS7_10__identityEEEvT0_T1_T2_T3_T4_T6__param_1,
	.param .u32 _ZN3cub18CUB_300001_SM_10006detail6reduce28DeviceReduceSingleTileKernelINS2_10policy_hubIljN4cuda3std3__44plusIlEEE10Policy1000EPlSC_iS9_llNS7_10__identityEEEvT0_T1_T2_T3_T4_T6__param_2,
	.param .align 1 .b8 _ZN3cub18CUB_300001_SM_10006detail6reduce28DeviceReduceSingleTileKernelINS2_10policy_hubIljN4cuda3std3__44plusIlEEE10Policy1000EPlSC_iS9_llNS7_10__identityEEEvT0_T1_T2_T3_T4_T6__param_3[1],
	.param .u64 _ZN3cub18CUB_300001_SM_10006detail6reduce28DeviceReduceSingleTileKernelINS2_10policy_hubIljN4cuda3std3__44plusIlEEE10Policy1000EPlSC_iS9_llNS7_10__identityEEEvT0_T1_T2_T3_T4_T6__param_4,
	.param .align 1 .b8 _ZN3cub18CUB_300001_SM_10006detail6reduce28DeviceReduceSingleTileKernelINS2_10policy_hubIljN4cuda3std3__44plusIlEEE10Policy1000EPlSC_iS9_llNS7_10__identityEEEvT0_T1_T2_T3_T4_T6__param_5[1]
)
.maxntid 512
.minnctapersm 1
{
	.reg .pred 	%p<58>;
	.reg .b32 	%r<238>;
	.reg .b64 	%rd<281>;
	// demoted variable
	.shared .align 8 .b8 _ZZN3cub18CUB_300001_SM_10006detail6reduce28DeviceReduceSingleTileKernelINS2_10policy_hubIljN4cuda3std3__44plusIlEEE10Policy1000EPlSC_iS9_llNS7_10__identityEEEvT0_T1_T2_T3_T4_T6_E12temp_storage[152];
	ld.param.u64 	%rd35, [_ZN3cub18CUB_300001_SM_10006detail6reduce28DeviceReduceSingleTileKernelINS2_10policy_hubIljN4cuda3std3__44plusIlEEE10Policy1000EPlSC_iS9_llNS7_10__identityEEEvT0_T1_T2_T3_T4_T6__param_0];
	ld.param.u64 	%rd37, [_ZN3cub18CUB_300001_SM_10006detail6reduce28DeviceReduceSingleTileKernelINS2_10policy_hubIljN4cuda3std3__44plusIlEEE10Policy1000EPlSC_iS9_llNS7_10__identityEEEvT0_T1_T2_T3_T4_T6__param_1];
	ld.param.u32 	%r34, [_ZN3cub18CUB_300001_SM_10006detail6reduce28DeviceReduceSingleTileKernelINS2_10policy_hubIljN4cuda3std3__44plusIlEEE10Policy1000EPlSC_iS9_llNS7_10__identityEEEvT0_T1_T2_T3_T4_T6__param_2];
	ld.param.u64 	%rd36, [_ZN3cub18CUB_300001_SM_10006detail6reduce28DeviceReduceSingleTileKernelINS2_10policy_hubIljN4cuda3std3__44plusIlEEE10Policy1000EPlSC_iS9_llNS7_10__identityEEEvT0_T1_T2_T3_T4_T6__param_4];
	cvta.to.global.u64 	%rd1, %rd37;
	setp.ne.s32 	%p1, %r34, 0;
	@%p1 bra 	$L__BB7_3;
	mov.u32 	%r224, %tid.x;
	setp.ne.s32 	%p57, %r224, 0;
	@%p57 bra 	$L__BB7_39;
	st.global.u64 	[%rd1], %rd36;
	bra.uni 	$L__BB7_39;
$L__BB7_3:
	setp.gt.s32 	%p2, %r34, 3583;
	@%p2 bra 	$L__BB7_21;
	mov.u32 	%r1, %tid.x;
	setp.ge.s32 	%p19, %r1, %r34;
	mov.b64 	%rd271, 0;
	mov.u32 	%r228, %r1;
	@%p19 bra 	$L__BB7_6;
	mul.wide.u32 	%rd146, %r1, 8;
	add.s64 	%rd145, %rd35, %rd146;
	// begin inline asm
	ld.global.nc.u64 %rd271, [%rd145];
	// end inline asm
	add.s32 	%r228, %r1, 512;
$L__BB7_6:
	setp.ge.s32 	%p20, %r228, %r34;
	@%p20 bra 	$L__BB7_12;
	not.b32 	%r100, %r228;
	add.s32 	%r4, %r34, %r100;
	and.b32  	%r101, %r4, 1536;
	setp.eq.s32 	%p21, %r101, 1536;
	@%p21 bra 	$L__BB7_10;
	mul.wide.u32 	%rd148, %r228, 8;
	add.s64 	%rd266, %rd35, %rd148;
	shr.u32 	%r102, %r4, 9;
	add.s32 	%r103, %r102, 1;
	and.b32  	%r104, %r103, 3;
	neg.s32 	%r226, %r104;
$L__BB7_9:
	.pragma "nounroll";
	// begin inline asm
	ld.global.nc.u64 %rd149, [%rd266];
	// end inline asm
	add.s64 	%rd271, %rd149, %rd271;
	add.s32 	%r228, %r228, 512;
	add.s64 	%rd266, %rd266, 4096;
	add.s32 	%r226, %r226, 1;
	setp.ne.s32 	%p22, %r226, 0;
	@%p22 bra 	$L__BB7_9;
$L__BB7_10:
	setp.lt.u32 	%p23, %r4, 1536;
	@%p23 bra 	$L__BB7_12;
$L__BB7_11:
	mul.wide.s32 	%rd159, %r228, 8;
	add.s64 	%rd152, %rd35, %rd159;
	// begin inline asm
	ld.global.nc.u64 %rd151, [%rd152];
	// end inline asm
	add.s64 	%rd160, %rd151, %rd271;
	add.s64 	%rd154, %rd152, 4096;
	// begin inline asm
	ld.global.nc.u64 %rd153, [%rd154];
	// end inline asm
	add.s64 	%rd161, %rd153, %rd160;
	add.s64 	%rd156, %rd152, 8192;
	// begin inline asm
	ld.global.nc.u64 %rd155, [%rd156];
	// end inline asm
	add.s64 	%rd162, %rd155, %rd161;
	add.s64 	%rd158, %rd152, 12288;
	// begin inline asm
	ld.global.nc.u64 %rd157, [%rd158];
	// end inline asm
	add.s64 	%rd271, %rd157, %rd162;
	add.s32 	%r228, %r228, 2048;
	setp.lt.s32 	%p24, %r228, %r34;
	@%p24 bra 	$L__BB7_11;
$L__BB7_12:
	setp.lt.s32 	%p25, %r34, 512;
	@%p25 bra 	$L__BB7_17;
	// begin inline asm
	mov.u32 %r168, %laneid;
	// end inline asm
	mov.b64 	{%r170, %r175}, %rd271;
	mov.b32 	%r176, 1;
	mov.b32 	%r217, 31;
	mov.b32 	%r218, -1;
	// begin inline asm
	shfl.sync.down.b32 %r169, %r170, %r176, %r217, %r218;
	// end inline asm
	// begin inline asm
	shfl.sync.down.b32 %r174, %r175, %r176, %r217, %r218;
	// end inline asm
	mov.b64 	%rd221, {%r169, %r174};
	setp.gt.s32 	%p49, %r168, 30;
	selp.b64 	%rd222, 0, %rd221, %p49;
	add.s64 	%rd223, %rd222, %rd271;
	mov.b64 	{%r180, %r185}, %rd223;
	mov.b32 	%r186, 2;
	// begin inline asm
	shfl.sync.down.b32 %r179, %r180, %r186, %r217, %r218;
	// end inline asm
	// begin inline asm
	shfl.sync.down.b32 %r184, %r185, %r186, %r217, %r218;
	// end inline asm
	mov.b64 	%rd224, {%r179, %r184};
	setp.gt.s32 	%p50, %r168, 29;
	selp.b64 	%rd225, 0, %rd224, %p50;
	add.s64 	%rd226, %rd225, %rd223;
	mov.b64 	{%r190, %r195}, %rd226;
	mov.b32 	%r196, 4;
	// begin inline asm
	shfl.sync.down.b32 %r189, %r190, %r196, %r217, %r218;
	// end inline asm
	// begin inline asm
	shfl.sync.down.b32 %r194, %r195, %r196, %r217, %r218;
	// end inline asm
	mov.b64 	%rd227, {%r189, %r194};
	setp.gt.s32 	%p51, %r168, 27;
	selp.b64 	%rd228, 0, %rd227, %p51;
	add.s64 	%rd229, %rd228, %rd226;
	mov.b64 	{%r200, %r205}, %rd229;
	mov.b32 	%r206, 8;
	// begin inline asm
	shfl.sync.down.b32 %r199, %r200, %r206, %r217, %r218;
	// end inline asm
	// begin inline asm
	shfl.sync.down.b32 %r204, %r205, %r206, %r217, %r218;
	// end inline asm
	mov.b64 	%rd230, {%r199, %r204};
	setp.gt.s32 	%p52, %r168, 23;
	selp.b64 	%rd231, 0, %rd230, %p52;
	add.s64 	%rd232, %rd231, %rd229;
	mov.b64 	{%r210, %r215}, %rd232;
	mov.b32 	%r216, 16;
	// begin inline asm
	shfl.sync.down.b32 %r209, %r210, %r216, %r217, %r218;
	// end inline asm
	// begin inline asm
	shfl.sync.down.b32 %r214, %r215, %r216, %r217, %r218;
	// end inline asm
	mov.b64 	%rd233, {%r209, %r214};
	setp.gt.s32 	%p53, %r168, 15;
	selp.b64 	%rd234, 0, %rd233, %p53;
	add.s64 	%rd280, %rd234, %rd232;
	setp.ne.s32 	%p54, %r168, 0;
	@%p54 bra 	$L__BB7_15;
	shr.u32 	%r219, %r1, 2;
	and.b32  	%r220, %r219, 248;
	mov.u32 	%r221, _ZZN3cub18CUB_300001_SM_10006detail6reduce28DeviceReduceSingleTileKernelINS2_10policy_hubIljN4cuda3std3__44plusIlEEE10Policy1000EPlSC_iS9_llNS7_10__identityEEEvT0_T1_T2_T3_T4_T6_E12temp_storage;
	add.s32 	%r222, %r221, %r220;
	st.shared.u64 	[%r222+16], %rd280;
$L__BB7_15:
	bar.sync 	0;
	setp.ne.s32 	%p55, %r1, 0;
	@%p55 bra 	$L__BB7_37;
	ld.shared.u64 	%rd235, [_ZZN3cub18CUB_300001_SM_10006detail6reduce28DeviceReduceSingleTileKernelINS2_10policy_hubIljN4cuda3std3__44plusIlEEE10Policy1000EPlSC_iS9_llNS7_10__identityEEEvT0_T1_T2_T3_T4_T6_E12temp_storage+24];
	add.s64 	%rd236, %rd235, %rd280;
	ld.shared.u64 	%rd237, [_ZZN3cub18CUB_300001_SM_10006detail6reduce28DeviceReduceSingleTileKernelINS2_10policy_hubIljN4cuda3std3__44plusIlEEE10Policy1000EPlSC_iS9_llNS7_10__identityEEEvT0_T1_T2_T3_T4_T6_E12temp_storage+32];
	add.s64 	%rd238, %rd236, %rd237;
	ld.shared.u64 	%rd239, [_ZZN3cub18CUB_300001_SM_10006detail6reduce28DeviceReduceSingleTileKernelINS2_10policy_hubIljN4cuda3std3__44plusIlEEE10Policy1000EPlSC_iS9_llNS7_10__identityEEEvT0_T1_T2_T3_T4_T6_E12temp_storage+40];
	add.s64 	%rd240, %rd238, %rd239;
	ld.shared.u64 	%rd241, [_ZZN3cub18CUB_300001_SM_10006detail6reduce28DeviceReduceSingleTileKernelINS2_10policy_hubIljN4cuda3std3__44plusIlEEE10Policy1000EPlSC_iS9_llNS7_10__identityEEEvT0_T1_T2_T3_T4_T6_E12temp_storage+48];
	add.s64 	%rd242, %rd240, %rd241;
	ld.shared.u64 	%rd243, [_ZZN3cub18CUB_300001_SM_10006detail6reduce28DeviceReduceSingleTileKernelINS2_10policy_hubIljN4cuda3std3__44plusIlEEE10Policy1000EPlSC_iS9_llNS7_10__identityEEEvT0_T1_T2_T3_T4_T6_E12temp_storage+56];
	add.s64 	%rd244, %rd242, %rd243;
	ld.shared.u64 	%rd245, [_ZZN3cub18CUB_300001_SM_10006detail6reduce28DeviceReduceSingleTileKernelINS2_10policy_hubIljN4cuda3std3__44plusIlEEE10Policy1000EPlSC_iS9_llNS7_10__identityEEEvT0_T1_T2_T3_T4_T6_E12temp_storage+64];
	add.s64 	%rd246, %rd244, %rd245;
	ld.shared.u64 	%rd247, [_ZZN3cub18CUB_300001_SM_10006detail6reduce28DeviceReduceSingleTileKernelINS2_10policy_hubIljN4cuda3std3__44plusIlEEE10Policy1000EPlSC_iS9_llNS7_10__identityEEEvT0_T1_T2_T3_T4_T6_E12temp_storage+72];
	add.s64 	%rd248, %rd246, %rd247;
	ld.shared.u64 	%rd249, [_ZZN3cub18CUB_300001_SM_10006detail6reduce28DeviceReduceSingleTileKernelINS2_10policy_hubIljN4cuda3std3__44plusIlEEE10Policy1000EPlSC_iS9_llNS7_10__identityEEEvT0_T1_T2_T3_T4_T6_E12temp_storage+80];
	add.s64 	%rd250, %rd248, %rd249;
	ld.shared.u64 	%rd251, [_ZZN3cub18CUB_300001_SM_10006detail6reduce28DeviceReduceSingleTileKernelINS2_10policy_hubIljN4cuda3std3__44plusIlEEE10Policy1000EPlSC_iS9_llNS7_10__identityEEEvT0_T1_T2_T3_T4_T6_E12temp_storage+88];
	add.s64 	%rd252, %rd250, %rd251;
	ld.shared.u64 	%rd253, [_ZZN3cub18CUB_300001_SM_10006detail6reduce28DeviceReduceSingleTileKernelINS2_10policy_hubIljN4cuda3std3__44plusIlEEE10Policy1000EPlSC_iS9_llNS7_10__identityEEEvT0_T1_T2_T3_T4_T6_E12temp_storage+96];
	add.s64 	%rd254, %rd252, %rd253;
	ld.shared.u64 	%rd255, [_ZZN3cub18CUB_300001_SM_10006detail6reduce28DeviceReduceSingleTileKernelINS2_10policy_hubIljN4cuda3std3__44plusIlEEE10Policy1000EPlSC_iS9_llNS7_10__identityEEEvT0_T1_T2_T3_T4_T6_E12temp_storage+104];
	add.s64 	%rd256, %rd254, %rd255;
	ld.shared.u64 	%rd257, [_ZZN3cub18CUB_300001_SM_10006detail6reduce28DeviceReduceSingleTileKernelINS2_10policy_hubIljN4cuda3std3__44plusIlEEE10Policy1000EPlSC_iS9_llNS7_10__identityEEEvT0_T1_T2_T3_T4_T6_E12temp_storage+112];
	add.s64 	%rd258, %rd256, %rd257;
	ld.shared.u64 	%rd259, [_ZZN3cub18CUB_300001_SM_10006detail6reduce28DeviceReduceSingleTileKernelINS2_10policy_hubIljN4cuda3std3__44plusIlEEE10Policy1000EPlSC_iS9_llNS7_10__identityEEEvT0_T1_T2_T3_T4_T6_E12temp_storage+120];
	add.s64 	%rd260, %rd258, %rd259;
	ld.shared.u64 	%rd261, [_ZZN3cub18CUB_300001_SM_10006detail6reduce28DeviceReduceSingleTileKernelINS2_10policy_hubIljN4cuda3std3__44plusIlEEE10Policy1000EPlSC_iS9_llNS7_10__identityEEEvT0_T1_T2_T3_T4_T6_E12temp_storage+128];
	add.s64 	%rd262, %rd260, %rd261;
	ld.shared.u64 	%rd263, [_ZZN3cub18CUB_300001_SM_10006detail6reduce28DeviceReduceSingleTileKernelINS2_10policy_hubIljN4cuda3std3__44plusIlEEE10Policy1000EPlSC_iS9_llNS7_10__identityEEEvT0_T1_T2_T3_T4_T6_E12temp_storage+136];
	add.s64 	%rd280, %rd262, %rd263;
	bra.uni 	$L__BB7_37;
$L__BB7_17:
	// begin inline asm
	mov.u32 %r105, %laneid;
	// end inline asm
	and.b32  	%r156, %r1, 992;
	add.s32 	%r157, %r156, 32;
	setp.gt.s32 	%p26, %r157, %r34;
	not.b32 	%r158, %r156;
	add.s32 	%r159, %r34, %r158;
	selp.b32 	%r154, %r159, 31, %p26;
	mov.b64 	{%r107, %r112}, %rd271;
	mov.b32 	%r113, 1;
	mov.b32 	%r155, -1;
	// begin inline asm
	shfl.sync.down.b32 %r106, %r107, %r113, %r154, %r155;
	// end inline asm
	// begin inline asm
	shfl.sync.down.b32 %r111, %r112, %r113, %r154, %r155;
	// end inline asm
	mov.b64 	%rd163, {%r106, %r111};
	setp.lt.s32 	%p27, %r105, %r154;
	selp.b64 	%rd164, %rd163, 0, %p27;
	add.s64 	%rd165, %rd164, %rd271;
	mov.b64 	{%r117, %r122}, %rd165;
	mov.b32 	%r123, 2;
	// begin inline asm
	shfl.sync.down.b32 %r116, %r117, %r123, %r154, %r155;
	// end inline asm
	// begin inline asm
	shfl.sync.down.b32 %r121, %r122, %r123, %r154, %r155;
	// end inline asm
	mov.b64 	%rd166, {%r116, %r121};
	add.s32 	%r160, %r105, 2;
	setp.gt.s32 	%p28, %r160, %r154;
	selp.b64 	%rd167, 0, %rd166, %p28;
	add.s64 	%rd168, %rd167, %rd165;
	mov.b64 	{%r127, %r132}, %rd168;
	mov.b32 	%r133, 4;
	// begin inline asm
	shfl.sync.down.b32 %r126, %r127, %r133, %r154, %r155;
	// end inline asm
	// begin inline asm
	shfl.sync.down.b32 %r131, %r132, %r133, %r154, %r155;
	// end inline asm
	mov.b64 	%rd169, {%r126, %r131};
	add.s32 	%r161, %r105, 4;
	setp.gt.s32 	%p29, %r161, %r154;
	selp.b64 	%rd170, 0, %rd169, %p29;
	add.s64 	%rd171, %rd170, %rd168;
	mov.b64 	{%r137, %r142}, %rd171;
	mov.b32 	%r143, 8;
	// begin inline asm
	shfl.sync.down.b32 %r136, %r137, %r143, %r154, %r155;
	// end inline asm
	// begin inline asm
	shfl.sync.down.b32 %r141, %r142, %r143, %r154, %r155;
	// end inline asm
	mov.b64 	%rd172, {%r136, %r141};
	add.s32 	%r162, %r105, 8;
	setp.gt.s32 	%p30, %r162, %r154;
	selp.b64 	%rd173, 0, %rd172, %p30;
	add.s64 	%rd174, %rd173, %rd171;
	mov.b64 	{%r147, %r152}, %rd174;
	mov.b32 	%r153, 16;
	// begin inline asm
	shfl.sync.down.b32 %r146, %r147, %r153, %r154, %r155;
	// end inline asm
	// begin inline asm
	shfl.sync.down.b32 %r151, %r152, %r153, %r154, %r155;
	// end inline asm
	mov.b64 	%rd175, {%r146, %r151};
	add.s32 	%r163, %r105, 16;
	setp.gt.s32 	%p31, %r163, %r154;
	selp.b64 	%rd176, 0, %rd175, %p31;
	add.s64 	%rd280, %rd176, %rd174;
	setp.ne.s32 	%p32, %r105, 0;
	@%p32 bra 	$L__BB7_19;
	shr.u32 	%r164, %r1, 2;
	and.b32  	%r165, %r164, 248;
	mov.u32 	%r166, _ZZN3cub18CUB_300001_SM_10006detail6reduce28DeviceReduceSingleTileKernelINS2_10policy_hubIljN4cuda3std3__44plusIlEEE10Policy1000EPlSC_iS9_llNS7_10__identityEEEvT0_T1_T2_T3_T4_T6_E12temp_storage;
	add.s32 	%r167, %r166, %r165;
	st.shared.u64 	[%r167+16], %rd280;
$L__BB7_19:
	bar.sync 	0;
	setp.ne.s32 	%p33, %r1, 0;
	@%p33 bra 	$L__BB7_37;
	setp.gt.s32 	%p34, %r34, 32;
	ld.shared.u64 	%rd177, [_ZZN3cub18CUB_300001_SM_10006detail6reduce28DeviceReduceSingleTileKernelINS2_10policy_hubIljN4cuda3std3__44plusIlEEE10Policy1000EPlSC_iS9_llNS7_10__identityEEEvT0_T1_T2_T3_T4_T6_E12temp_storage+24];
	selp.b64 	%rd178, %rd177, 0, %p34;
	add.s64 	%rd179, %rd178, %rd280;
	setp.gt.s32 	%p35, %r34, 64;
	ld.shared.u64 	%rd180, [_ZZN3cub18CUB_300001_SM_10006detail6reduce28DeviceReduceSingleTileKernelINS2_10policy_hubIljN4cuda3std3__44plusIlEEE10Policy1000EPlSC_iS9_llNS7_10__identityEEEvT0_T1_T2_T3_T4_T6_E12temp_storage+32];
	selp.b64 	%rd181, %rd180, 0, %p35;
	add.s64 	%rd182, %rd179, %rd181;
	setp.gt.s32 	%p36, %r34, 96;
	ld.shared.u64 	%rd183, [_ZZN3cub18CUB_300001_SM_10006detail6reduce28DeviceReduceSingleTileKernelINS2_10policy_hubIljN4cuda3std3__44plusIlEEE10Policy1000EPlSC_iS9_llNS7_10__identityEEEvT0_T1_T2_T3_T4_T6_E12temp_storage+40];
	selp.b64 	%rd184, %rd183, 0, %p36;
	add.s64 	%rd185, %rd182, %rd184;
	setp.gt.s32 	%p37, %r34, 128;
	ld.shared.u64 	%rd186, [_ZZN3cub18CUB_300001_SM_10006detail6reduce28DeviceReduceSingleTileKernelINS2_10policy_hubIljN4cuda3std3__44plusIlEEE10Policy1000EPlSC_iS9_llNS7_10__identityEEEvT0_T1_T2_T3_T4_T6_E12temp_storage+48];
	selp.b64 	%rd187, %rd186, 0, %p37;
	add.s64 	%rd188, %rd185, %rd187;
	setp.gt.s32 	%p38, %r34, 160;
	ld.shared.u64 	%rd189, [_ZZN3cub18CUB_300001_SM_10006detail6reduce28DeviceReduceSingleTileKernelINS2_10policy_hubIljN4cuda3std3__44plusIlEEE10Policy1000EPlSC_iS9_llNS7_10__identityEEEvT0_T1_T2_T3_T4_T6_E12temp_storage+56];
	selp.b64 	%rd190, %rd189, 0, %p38;
	add.s64 	%rd191, %rd188, %rd190;
	setp.gt.s32 	%p39, %r34, 192;
	ld.shared.u64 	%rd192, [_ZZN3cub18CUB_300001_SM_10006detail6reduce28DeviceReduceSingleTileKernelINS2_10policy_hubIljN4cuda3std3__44plusIlEEE10Policy1000EPlSC_iS9_llNS7_10__identityEEEvT0_T1_T2_T3_T4_T6_E12temp_storage+64];
	selp.b64 	%rd193, %rd192, 0, %p39;
	add.s64 	%rd194, %rd191, %rd193;
	setp.gt.s32 	%p40, %r34, 224;
	ld.shared.u64 	%rd195, [_ZZN3cub18CUB_300001_SM_10006detail6reduce28DeviceReduceSingleTileKernelINS2_10policy_hubIljN4cuda3std3__44plusIlEEE10Policy1000EPlSC_iS9_llNS7_10__identityEEEvT0_T1_T2_T3_T4_T6_E12temp_storage+72];
	selp.b64 	%rd196, %rd195, 0, %p40;
	add.s64 	%rd197, %rd194, %rd196;
	setp.gt.s32 	%p41, %r34, 256;
	ld.shared.u64 	%rd198, [_ZZN3cub18CUB_300001_SM_10006detail6reduce28DeviceReduceSingleTileKernelINS2_10policy_hubIljN4cuda3std3__44plusIlEEE10Policy1000EPlSC_iS9_llNS7_10__identityEEEvT0_T1_T2_T3_T4_T6_E12temp_storage+80];
	selp.b64 	%rd199, %rd198, 0, %p41;
	add.s64 	%rd200, %rd197, %rd199;
	setp.gt.s32 	%p42, %r34, 288;
	ld.shared.u64 	%rd201, [_ZZN3cub18CUB_300001_SM_10006detail6reduce28DeviceReduceSingleTileKernelINS2_10policy_hubIljN4cuda3std3__44plusIlEEE10Policy1000EPlSC_iS9_llNS7_10__identityEEEvT0_T1_T2_T3_T4_T6_E12temp_storage+88];
	selp.b64 	%rd202, %rd201, 0, %p42;
	add.s64 	%rd203, %rd200, %rd202;
	setp.gt.s32 	%p43, %r34, 320;
	ld.shared.u64 	%rd204, [_ZZN3cub18CUB_300001_SM_10006detail6reduce28DeviceReduceSingleTileKernelINS2_10policy_hubIljN4cuda3std3__44plusIlEEE10Policy1000EPlSC_iS9_llNS7_10__identityEEEvT0_T1_T2_T3_T4_T6_E12temp_storage+96];
	selp.b64 	%rd205, %rd204, 0, %p43;
	add.s64 	%rd206, %rd203, %rd205;
	setp.gt.s32 	%p44, %r34, 352;
	ld.shared.u64 	%rd207, [_ZZN3cub18CUB_300001_SM_10006detail6reduce28DeviceReduceSingleTileKernelINS2_10policy_hubIljN4cuda3std3__44plusIlEEE10Policy1000EPlSC_iS9_llNS7_10__identityEEEvT0_T1_T2_T3_T4_T6_E12temp_storage+104];
	selp.b64 	%rd208, %rd207, 0, %p44;
	add.s64 	%rd209, %rd206, %rd208;
	setp.gt.s32 	%p45, %r34, 384;
	ld.shared.u64 	%rd210, [_ZZN3cub18CUB_300001_SM_10006detail6reduce28DeviceReduceSingleTileKernelINS2_10policy_hubIljN4cuda3std3__44plusIlEEE10Policy1000EPlSC_iS9_llNS7_10__identityEEEvT0_T1_T2_T3_T4_T6_E12temp_storage+112];
	selp.b64 	%rd211, %rd210, 0, %p45;
	add.s64 	%rd212, %rd209, %rd211;
	setp.gt.s32 	%p46, %r34, 416;
	ld.shared.u64 	%rd213, [_ZZN3cub18CUB_300001_SM_10006detail6reduce28DeviceReduceSingleTileKernelINS2_10policy_hubIljN4cuda3std3__44plusIlEEE10Policy1000EPlSC_iS9_llNS7_10__identityEEEvT0_T1_T2_T3_T4_T6_E12temp_storage+120];
	selp.b64 	%rd214, %rd213, 0, %p46;
	add.s64 	%rd215, %rd212, %rd214;
	setp.gt.s32 	%p47, %r34, 448;
	ld.shared.u64 	%rd216, [_ZZN3cub18CUB_300001_SM_10006detail6reduce28DeviceReduceSingleTileKernelINS2_10policy_hubIljN4cuda3std3__44plusIlEEE10Policy1000EPlSC_iS9_llNS7_10__identityEEEvT0_T1_T2_T3_T4_T6_E12temp_storage+128];
	selp.b64 	%rd217, %rd216, 0, %p47;
	add.s64 	%rd218, %rd215, %rd217;
	setp.gt.s32 	%p48, %r34, 480;
	ld.shared.u64 	%rd219, [_ZZN3cub18CUB_300001_SM_10006detail6reduce28DeviceReduceSingleTileKernelINS2_10policy_hubIljN4cuda3std3__44plusIlEEE10Policy1000EPlSC_iS9_llNS7_10__identityEEEvT0_T1_T2_T3_T4_T6_E12temp_storage+136];
	selp.b64 	%rd220, %rd219, 0, %p48;
	add.s64 	%rd280, %rd218, %rd220;
	bra.uni 	$L__BB7_37;
$L__BB7_21:
	mov.u32 	%r13, %tid.x;
	mul.wide.u32 	%rd52, %r13, 8;
	add.s64 	%rd39, %rd35, %rd52;
	// begin inline asm
	ld.global.nc.u64 %rd38, [%rd39];
	// end inline asm
	add.s64 	%rd41, %rd39, 4096;
	// begin inline asm
	ld.global.nc.u64 %rd40, [%rd41];
	// end inline asm
	add.s64 	%rd43, %rd39, 8192;
	// begin inline asm
	ld.global.nc.u64 %rd42, [%rd43];
	// end inline asm
	add.s64 	%rd45, %rd39, 12288;
	// begin inline asm
	ld.global.nc.u64 %rd44, [%rd45];
	// end inline asm
	add.s64 	%rd47, %rd39, 16384;
	// begin inline asm
	ld.global.nc.u64 %rd46, [%rd47];
	// end inline asm
	add.s64 	%rd49, %rd39, 20480;
	// begin inline asm
	ld.global.nc.u64 %rd48, [%rd49];
	// end inline asm
	add.s64 	%rd51, %rd39, 24576;
	// begin inline asm
	ld.global.nc.u64 %rd50, [%rd51];
	// end inline asm
	add.s64 	%rd53, %rd40, %rd38;
	add.s64 	%rd54, %rd42, %rd53;
	add.s64 	%rd55, %rd44, %rd54;
	add.s64 	%rd56, %rd46, %rd55;
	add.s64 	%rd57, %rd48, %rd56;
	add.s64 	%rd279, %rd50, %rd57;
	setp.lt.u32 	%p3, %r34, 7168;
	mov.b32 	%r231, 3584;
	@%p3 bra 	$L__BB7_25;
	add.s32 	%r14, %r34, -3584;
	mov.b32 	%r231, 3584;
$L__BB7_23:
	add.s32 	%r37, %r231, %r13;
	mul.wide.u32 	%rd72, %r37, 8;
	add.s64 	%rd59, %rd35, %rd72;
	// begin inline asm
	ld.global.nc.u64 %rd58, [%rd59];
	// end inline asm
	add.s64 	%rd61, %rd59, 4096;
	// begin inline asm
	ld.global.nc.u64 %rd60, [%rd61];
	// end inline asm
	add.s64 	%rd63, %rd59, 8192;
	// begin inline asm
	ld.global.nc.u64 %rd62, [%rd63];
	// end inline asm
	add.s64 	%rd65, %rd59, 12288;
	// begin inline asm
	ld.global.nc.u64 %rd64, [%rd65];
	// end inline asm
	add.s64 	%rd67, %rd59, 16384;
	// begin inline asm
	ld.global.nc.u64 %rd66, [%rd67];
	// end inline asm
	add.s64 	%rd69, %rd59, 20480;
	// begin inline asm
	ld.global.nc.u64 %rd68, [%rd69];
	// end inline asm
	add.s64 	%rd71, %rd59, 24576;
	// begin inline asm
	ld.global.nc.u64 %rd70, [%rd71];
	// end inline asm
	add.s64 	%rd73, %rd58, %rd279;
	add.s64 	%rd74, %rd60, %rd73;
	add.s64 	%rd75, %rd62, %rd74;
	add.s64 	%rd76, %rd64, %rd75;
	add.s64 	%rd77, %rd66, %rd76;
	add.s64 	%rd78, %rd68, %rd77;
	add.s64 	%rd279, %rd70, %rd78;
	sub.s32 	%r38, %r34, %r231;
	setp.lt.s32 	%p4, %r38, 3584;
	@%p4 bra 	$L__BB7_33;
	add.s32 	%r231, %r231, 3584;
	setp.le.s32 	%p5, %r231, %r14;
	@%p5 bra 	$L__BB7_23;
$L__BB7_25:
	setp.le.s32 	%p6, %r34, %r231;
	@%p6 bra 	$L__BB7_33;
	sub.s32 	%r18, %r34, %r231;
	setp.ge.s32 	%p7, %r13, %r18;
	@%p7 bra 	$L__BB7_33;
	not.b32 	%r39, %r13;
	add.s32 	%r40, %r34, %r39;
	sub.s32 	%r19, %r40, %r231;
	and.b32  	%r41, %r19, 1536;
	setp.eq.s32 	%p8, %r41, 1536;
	mov.u32 	%r235, %r13;
	@%p8 bra 	$L__BB7_30;
	add.s32 	%r233, %r13, %r231;
	shr.u32 	%r42, %r19, 9;
	add.s32 	%r43, %r42, 1;
	and.b32  	%r44, %r43, 3;
	neg.s32 	%r232, %r44;
	mov.u32 	%r235, %r13;
$L__BB7_29:
	.pragma "nounroll";
	mul.wide.u32 	%rd82, %r233, 8;
	add.s64 	%rd81, %rd35, %rd82;
	// begin inline asm
	ld.global.nc.u64 %rd80, [%rd81];
	// end inline asm
	add.s64 	%rd279, %rd80, %rd279;
	add.s32 	%r235, %r235, 512;
	add.s32 	%r233, %r233, 512;
	add.s32 	%r232, %r232, 1;
	setp.ne.s32 	%p9, %r232, 0;
	@%p9 bra 	$L__BB7_29;
$L__BB7_30:
	setp.lt.u32 	%p10, %r19, 1536;
	@%p10 bra 	$L__BB7_33;
	cvt.u64.u32 	%rd83, %r235;
	cvt.u64.u32 	%rd84, %r231;
	add.s64 	%rd85, %rd83, %rd84;
	shl.b64 	%rd86, %rd85, 3;
	add.s64 	%rd87, %rd86, %rd35;
	add.s64 	%rd277, %rd87, 8192;
	add.s32 	%r236, %r235, %r231;
$L__BB7_32:
	mul.wide.u32 	%rd96, %r236, 8;
	add.s64 	%rd89, %rd35, %rd96;
	// begin inline asm
	ld.global.nc.u64 %rd88, [%rd89];
	// end inline asm
	add.s64 	%rd97, %rd88, %rd279;
	add.s64 	%rd91, %rd277, -4096;
	// begin inline asm
	ld.global.nc.u64 %rd90, [%rd91];
	// end inline asm
	add.s64 	%rd98, %rd90, %rd97;
	// begin inline asm
	ld.global.nc.u64 %rd92, [%rd277];
	// end inline asm
	add.s64 	%rd99, %rd92, %rd98;
	add.s64 	%rd95, %rd277, 4096;
	// begin inline asm
	ld.global.nc.u64 %rd94, [%rd95];
	// end inline asm
	add.s64 	%rd279, %rd94, %rd99;
	add.s32 	%r235, %r235, 2048;
	add.s64 	%rd277, %rd277, 16384;
	add.s32 	%r236, %r236, 2048;
	setp.lt.s32 	%p11, %r235, %r18;
	@%p11 bra 	$L__BB7_32;
$L__BB7_33:
	// begin inline asm
	mov.u32 %r45, %laneid;
	// end inline asm
	mov.b64 	{%r47, %r52}, %rd279;
	mov.b32 	%r53, 1;
	mov.b32 	%r94, 31;
	mov.b32 	%r95, -1;
	// begin inline asm
	shfl.sync.down.b32 %r46, %r47, %r53, %r94, %r95;
	// end inline asm
	// begin inline asm
	shfl.sync.down.b32 %r51, %r52, %r53, %r94, %r95;
	// end inline asm
	mov.b64 	%rd100, {%r46, %r51};
	setp.gt.s32 	%p12, %r45, 30;
	selp.b64 	%rd101, 0, %rd100, %p12;
	add.s64 	%rd102, %rd101, %rd279;
	mov.b64 	{%r57, %r62}, %rd102;
	mov.b32 	%r63, 2;
	// begin inline asm
	shfl.sync.down.b32 %r56, %r57, %r63, %r94, %r95;
	// end inline asm
	// begin inline asm
	shfl.sync.down.b32 %r61, %r62, %r63, %r94, %r95;
	// end inline asm
	mov.b64 	%rd103, {%r56, %r61};
	setp.gt.s32 	%p13, %r45, 29;
	selp.b64 	%rd104, 0, %rd103, %p13;
	add.s64 	%rd105, %rd104, %rd102;
	mov.b64 	{%r67, %r72}, %rd105;
	mov.b32 	%r73, 4;
	// begin inline asm
	shfl.sync.down.b32 %r66, %r67, %r73, %r94, %r95;
	// end inline asm
	// begin inline asm
	shfl.sync.down.b32 %r71, %r72, %r73, %r94, %r95;
	// end inline asm
	mov.b64 	%rd106, {%r66, %r71};
	setp.gt.s32 	%p14, %r45, 27;
	selp.b64 	%rd107, 0, %rd106, %p14;
	add.s64 	%rd108, %rd107, %rd105;
	mov.b64 	{%r77, %r82}, %rd108;
	mov.b32 	%r83, 8;
	// begin inline asm
	shfl.sync.down.b32 %r76, %r77, %r83, %r94, %r95;
	// end inline asm
	// begin inline asm
	shfl.sync.down.b32 %r81, %r82, %r83, %r94, %r95;
	// end inline asm
	mov.b64 	%rd109, {%r76, %r81};
	setp.gt.s32 	%p15, %r45, 23;
	selp.b64 	%rd110, 0, %rd109, %p15;
	add.s64 	%rd111, %rd110, %rd108;
	mov.b64 	{%r87, %r92}, %rd111;
	mov.b32 	%r93, 16;
	// begin inline asm
	shfl.sync.down.b32 %r86, %r87, %r93, %r94, %r95;
	// end inline asm
	// begin inline asm
	shfl.sync.down.b32 %r91, %r92, %r93, %r94, %r95;
	// end inline asm
	mov.b64 	%rd112, {%r86, %r91};
	setp.gt.s32 	%p16, %r45, 15;
	selp.b64 	%rd113, 0, %rd112, %p16;
	add.s64 	%rd280, %rd113, %rd111;
	setp.ne.s32 	%p17, %r45, 0;
	@%p17 bra 	$L__BB7_35;
	shr.u32 	%r96, %r13, 2;
	and.b32  	%r97, %r96, 248;
	mov.u32 	%r98, _ZZN3cub18CUB_300001_SM_10006detail6reduce28DeviceReduceSingleTileKernelINS2_10policy_hubIljN4cuda3std3__44plusIlEEE10Policy1000EPlSC_iS9_llNS7_10__identityEEEvT0_T1_T2_T3_T4_T6_E12temp_storage;
	add.s32 	%r99, %r98, %r97;
	st.shared.u64 	[%r99+16], %rd280;
$L__BB7_35:
	bar.sync 	0;
	setp.ne.s32 	%p18, %r13, 0;
	@%p18 bra 	$L__BB7_37;
	ld.shared.u64 	%rd114, [_ZZN3cub18CUB_300001_SM_10006detail6reduce28DeviceReduceSingleTileKernelINS2_10policy_hubIljN4cuda3std3__44plusIlEEE10Policy1000EPlSC_iS9_llNS7_10__identityEEEvT0_T1_T2_T3_T4_T6_E12temp_storage+24];
	add.s64 	%rd115, %rd114, %rd280;
	ld.shared.u64 	%rd116, [_ZZN3cub18CUB_300001_SM_10006detail6reduce28DeviceReduceSingleTileKernelINS2_10policy_hubIljN4cuda3std3__44plusIlEEE10Policy1000EPlSC_iS9_llNS7_10__identityEEEvT0_T1_T2_T3_T4_T6_E12temp_storage+32];
	add.s64 	%rd117, %rd115, %rd116;
	ld.shared.u64 	%rd118, [_ZZN3cub18CUB_300001_SM_10006detail6reduce28DeviceReduceSingleTileKernelINS2_10policy_hubIljN4cuda3std3__44plusIlEEE10Policy1000EPlSC_iS9_llNS7_10__identityEEEvT0_T1_T2_T3_T4_T6_E12temp_storage+40];
	add.s64 	%rd119, %rd117, %rd118;
	ld.shared.u64 	%rd120, [_ZZN3cub18CUB_300001_SM_10006detail6reduce28DeviceReduceSingleTileKernelINS2_10policy_hubIljN4cuda3std3__44plusIlEEE10Policy1000EPlSC_iS9_llNS7_10__identityEEEvT0_T1_T2_T3_T4_T6_E12temp_storage+48];
	add.s64 	%rd121, %rd119, %rd120;
	ld.shared.u64 	%rd122, [_ZZN3cub18CUB_300001_SM_10006detail6reduce28DeviceReduceSingleTileKernelINS2_10policy_hubIljN4cuda3std3__44plusIlEEE10Policy1000EPlSC_iS9_llNS7_10__identityEEEvT0_T1_T2_T3_T4_T6_E12temp_storage+56];
	add.s64 	%rd123, %rd121, %rd122;
	ld.shared.u64 	%rd124, [_ZZN3cub18CUB_300001_SM_10006detail6reduce28DeviceReduceSingleTileKernelINS2_10policy_hubIljN4cuda3std3__44plusIlEEE10Policy1000EPlSC_iS9_llNS7_10__identityEEEvT0_T1_T2_T3_T4_T6_E12temp_storage+64];
	add.s64 	%rd125, %rd123, %rd124;
	ld.shared.u64 	%rd126, [_ZZN3cub18CUB_300001_SM_10006detail6reduce28DeviceReduceSingleTileKernelINS2_10policy_hubIljN4cuda3std3__44plusIlEEE10Policy1000EPlSC_iS9_llNS7_10__identityEEEvT0_T1_T2_T3_T4_T6_E12temp_storage+72];
	add.s64 	%rd127, %rd125, %rd126;
	ld.shared.u64 	%rd128, [_ZZN3cub18CUB_300001_SM_10006detail6reduce28DeviceReduceSingleTileKernelINS2_10policy_hubIljN4cuda3std3__44plusIlEEE10Policy1000EPlSC_iS9_llNS7_10__identityEEEvT0_T1_T2_T3_T4_T6_E12temp_storage+80];
	add.s64 	%rd129, %rd127, %rd128;
	ld.shared.u64 	%rd130, [_ZZN3cub18CUB_300001_SM_10006detail6reduce28DeviceReduceSingleTileKernelINS2_10policy_hubIljN4cuda3std3__44plusIlEEE10Policy1000EPlSC_iS9_llNS7_10__identityEEEvT0_T1_T2_T3_T4_T6_E12temp_storage+88];
	add.s64 	%rd131, %rd129, %rd130;
	ld.shared.u64 	%rd132, [_ZZN3cub18CUB_300001_SM_10006detail6reduce28DeviceReduceSingleTileKernelINS2_10policy_hubIljN4cuda3std3__44plusIlEEE10Policy1000EPlSC_iS9_llNS7_10__identityEEEvT0_T1_T2_T3_T4_T6_E12temp_storage+96];
	add.s64 	%rd133, %rd131, %rd132;
	ld.shared.u64 	%rd134, [_ZZN3cub18CUB_300001_SM_10006detail6reduce28DeviceReduceSingleTileKernelINS2_10policy_hubIljN4cuda3std3__44plusIlEEE10Policy1000EPlSC_iS9_llNS7_10__identityEEEvT0_T1_T2_T3_T4_T6_E12temp_storage+104];
	add.s64 	%rd135, %rd133, %rd134;
	ld.shared.u64 	%rd136, [_ZZN3cub18CUB_300001_SM_10006detail6reduce28DeviceReduceSingleTileKernelINS2_10policy_hubIljN4cuda3std3__44plusIlEEE10Policy1000EPlSC_iS9_llNS7_10__identityEEEvT0_T1_T2_T3_T4_T6_E12temp_storage+112];
	add.s64 	%rd137, %rd135, %rd136;
	ld.shared.u64 	%rd138, [_ZZN3cub18CUB_300001_SM_10006detail6reduce28DeviceReduceSingleTileKernelINS2_10policy_hubIljN4cuda3std3__44plusIlEEE10Policy1000EPlSC_iS9_llNS7_10__identityEEEvT0_T1_T2_T3_T4_T6_E12temp_storage+120];
	add.s64 	%rd139, %rd137, %rd138;
	ld.shared.u64 	%rd140, [_ZZN3cub18CUB_300001_SM_10006detail6reduce28DeviceReduceSingleTileKernelINS2_10policy_hubIljN4cuda3std3__44plusIlEEE10Policy1000EPlSC_iS9_llNS7_10__identityEEEvT0_T1_T2_T3_T4_T6_E12temp_storage+128];
	add.s64 	%rd141, %rd139, %rd140;
	ld.shared.u64 	%rd142, [_ZZN3cub18CUB_300001_SM_10006detail6reduce28DeviceReduceSingleTileKernelINS2_10policy_hubIljN4cuda3std3__44plusIlEEE10Policy1000EPlSC_iS9_llNS7_10__identityEEEvT0_T1_T2_T3_T4_T6_E12temp_storage+136];
	add.s64 	%rd280, %rd141, %rd142;
$L__BB7_37:
	mov.u32 	%r223, %tid.x;
	setp.ne.s32 	%p56, %r223, 0;
	@%p56 bra 	$L__BB7_39;
	add.s64 	%rd264, %rd280, %rd36;
	st.global.u64 	[%rd1], %rd264;
$L__BB7_39:
	ret;

}
	// .globl	_ZN3cub18CUB_300001_SM_10006detail6reduce28DeviceReduceSingleTileKernelINS2_10policy_hubIlyN4cuda3std3__44plusIlEEE10Policy1000EN6thrust24THRUST_300001_SM_1000_NS18transform_iteratorINSD_6detail10functional5actorINSG_9compositeIJNSG_16operator_adaptorINS7_7greaterIvEEEENSH_INSG_8argumentILj0EEEEENSH_INSG_5valueIdEEEEEEEEENSF_15normal_iteratorINSD_10device_ptrIdEEEEllEEPlyS9_llNS7_10__identityEEEvT0_T1_T2_T3_T4_T6_
.visible .entry _ZN3cub18CUB_300001_SM_10006detail6reduce28DeviceReduceSingleTileKernelINS2_10policy_hubIlyN4cuda3std3__44plusIlEEE10Policy1000EN6thrust24THRUST_300001_SM_1000_NS18transform_iteratorINSD_6detail10functional5actorINSG_9compositeIJNSG_16operator_adaptorINS7_7greaterIvEEEENSH_INSG_8argumentILj0EEEEENSH_INSG_5valueIdEEEEEEEEENSF_15normal_iteratorINSD_10device_ptrIdEEEEllEEPlyS9_llNS7_10__identityEEEvT0_T1_T2_T3_T4_T6_(
	.param .align 8 .b8 _ZN3cub18CUB_300001_SM_10006detail6reduce28DeviceReduceSingleTileKernelINS2_10policy_hubIlyN4cuda3std3__44plusIlEEE10Policy1000EN6thrust24THRUST_300001_SM_1000_NS18transform_iteratorINSD_6detail10functional5actorINSG_9compositeIJNSG_16operator_adaptorINS7_7greaterIvEEEENSH_INSG_8argumentILj0EEEEENSH_INSG_5valueIdEEEEEEEEENSF_15normal_iteratorINSD_10device_ptrIdEEEEllEEPlyS9_llNS7_10__identityEEEvT0_T1_T2_T3_T4_T6__param_0[24],
	.param .u64 .ptr .align 1 _ZN3cub18CUB_300001_SM_10006detail6reduce28DeviceReduceSingleTileKernelINS2_10policy_hubIlyN4cuda3std3__44plusIlEEE10Policy1000EN6thrust24THRUST_300001_SM_1000_NS18transform_iteratorINSD_6detail10functional5actorINSG_9compositeIJNSG_16operator_adaptorINS7_7greaterIvEEEENSH_INSG_8argumentILj0EEEEENSH_INSG_5valueIdEEEEEEEEENSF_15normal_iteratorINSD_10device_ptrIdEEEEllEEPlyS9_llNS7_10__identityEEEvT0_T1_T2_T3_T4_T6__param_1,
	.param .u64 _ZN3cub18CUB_300001_SM_10006detail6reduce28DeviceReduceSingleTileKernelINS2_10policy_hubIlyN4cuda3std3__44plusIlEEE10Policy1000EN6thrust24THRUST_300001_SM_1000_NS18transform_iteratorINSD_6detail10functional5actorINSG_9compositeIJNSG_16operator_adaptorINS7_7greaterIvEEEENSH_INSG_8argumentILj0EEEEENSH_INSG_5valueIdEEEEEEEEENSF_15normal_iteratorINSD_10device_ptrIdEEEEllEEPlyS9_llNS7_10__identityEEEvT0_T1_T2_T3_T4_T6__param_2,
	.param .align 1 .b8 _ZN3cub18CUB_300001_SM_10006detail6reduce28DeviceReduceSingleTileKernelINS2_10policy_hubIlyN4cuda3std3__44plusIlEEE10Policy1000EN6thrust24THRUST_300001_SM_1000_NS18transform_iteratorINSD_6detail10functional5actorINSG_9compositeIJNSG_16operator_adaptorINS7_7greaterIvEEEENSH_INSG_8argumentILj0EEEEENSH_INSG_5valueIdEEEEEEEEENSF_15normal_iteratorINSD_10device_ptrIdEEEEllEEPlyS9_llNS7_10__identityEEEvT0_T1_T2_T3_T4_T6__param_3[1],
	.param .u64 _ZN3cub18CUB_300001_SM_10006detail6reduce28DeviceReduceSingleTileKernelINS2_10policy_hubIlyN4cuda3std3__44plusIlEEE10Policy1000EN6thrust24THRUST_300001_SM_1000_NS18transform_iteratorINSD_6detail10functional5actorINSG_9compositeIJNSG_16operator_adaptorINS7_7greaterIvEEEENSH_INSG_8argumentILj0EEEEENSH_INSG_5valueIdEEEEEEEEENSF_15normal_iteratorINSD_10device_ptrIdEEEEllEEPlyS9_llNS7_10__identityEEEvT0_T1_T2_T3_T4_T6__param_4,
	.param .align 1 .b8 _ZN3cub18CUB_300001_SM_10006detail6reduce28DeviceReduceSingleTileKernelINS2_10policy_hubIlyN4cuda3std3__44plusIlEEE10Policy1000EN6thrust24THRUST_300001_SM_1000_NS18transform_iteratorINSD_6detail10functional5actorINSG_9compositeIJNSG_16operator_adaptorINS7_7greaterIvEEEENSH_INSG_8argumentILj0EEEEENSH_INSG_5valueIdEEEEEEEEENSF_15normal_iteratorINSD_10device_ptrIdEEEEllEEPlyS9_llNS7_10__identityEEEvT0_T1_T2_T3_T4_T6__param_5[1]
)
.maxntid 512
.minnctapersm 1
{
	.reg .pred 	%p<140>;
	.reg .b16 	%rs<3>;
	.reg .b32 	%r<246>;
	.reg .b64 	%rd<403>;
	.reg .b64 	%fd<78>;
	// demoted variable
	.shared .align 8 .b8 _ZZN3cub18CUB_300001_SM_10006detail6reduce28DeviceReduceSingleTileKernelINS2_10policy_hubIlyN4cuda3std3__44plusIlEEE10Policy1000EN6thrust24THRUST_300001_SM_1000_NS18transform_iteratorINSD_6detail10functional5actorINSG_9compositeIJNSG_16operator_adaptorINS7_7greaterIvEEEENSH_INSG_8argumentILj0EEEEENSH_INSG_5valueIdEEEEEEEEENSF_15normal_iteratorINSD_10device_ptrIdEEEEllEEPlyS9_llNS7_10__identityEEEvT0_T1_T2_T3_T4_T6_E12temp_storage[152];
	ld.param.f64 	%fd4, [_ZN3cub18CUB_300001_SM_10006detail6reduce28DeviceReduceSingleTileKernelINS2_10policy_hubIlyN4cuda3std3__44plusIlEEE10Policy1000EN6thrust24THRUST_300001_SM_1000_NS18transform_iteratorINSD_6detail10functional5actorINSG_9compositeIJNSG_16operator_adaptorINS7_7greaterIvEEEENSH_INSG_8argumentILj0EEEEENSH_INSG_5valueIdEEEEEEEEENSF_15normal_iteratorINSD_10device_ptrIdEEEEllEEPlyS9_llNS7_10__identityEEEvT0_T1_T2_T3_T4_T6__param_0+16];
	ld.param.u64 	%rd57, [_ZN3cub18CUB_300001_SM_10006detail6reduce28DeviceReduceSingleTileKernelINS2_10policy_hubIlyN4cuda3std3__44plusIlEEE10Policy1000EN6thrust24THRUST_300001_SM_1000_NS18transform_iteratorINSD_6detail10functional5actorINSG_9compositeIJNSG_16operator_adaptorINS7_7greaterIvEEEENSH_INSG_8argumentILj0EEEEENSH_INSG_5valueIdEEEEEEEEENSF_15normal_iteratorINSD_10device_ptrIdEEEEllEEPlyS9_llNS7_10__identityEEEvT0_T1_T2_T3_T4_T6__param_0];
	ld.param.u64 	%rd60, [_ZN3cub18CUB_300001_SM_10006detail6reduce28DeviceReduceSingleTileKernelINS2_10policy_hubIlyN4cuda3std3__44plusIlEEE10Policy1000EN6thrust24THRUST_300001_SM_1000_NS18transform_iteratorINSD_6detail10functional5actorINSG_9compositeIJNSG_16operator_adaptorINS7_7greaterIvEEEENSH_INSG_8argumentILj0EEEEENSH_INSG_5valueIdEEEEEEEEENSF_15normal_iteratorINSD_10device_ptrIdEEEEllEEPlyS9_llNS7_10__identityEEEvT0_T1_T2_T3_T4_T6__param_1];
	ld.param.u64 	%rd58, [_ZN3cub18CUB_300001_SM_10006detail6reduce28DeviceReduceSingleTileKernelINS2_10policy_hubIlyN4cuda3std3__44plusIlEEE10Policy1000EN6thrust24THRUST_300001_SM_1000_NS18transform_iteratorINSD_6detail10functional5actorINSG_9compositeIJNSG_16operator_adaptorINS7_7greaterIvEEEENSH_INSG_8argumentILj0EEEEENSH_INSG_5valueIdEEEEEEEEENSF_15normal_iteratorINSD_10device_ptrIdEEEEllEEPlyS9_llNS7_10__identityEEEvT0_T1_T2_T3_T4_T6__param_2];
	ld.param.u64 	%rd59, [_ZN3cub18CUB_300001_SM_10006detail6reduce28DeviceReduceSingleTileKernelINS2_10policy_hubIlyN4cuda3std3__44plusIlEEE10Policy1000EN6thrust24THRUST_300001_SM_1000_NS18transform_iteratorINSD_6detail10functional5actorINSG_9compositeIJNSG_16operator_adaptorINS7_7greaterIvEEEENSH_INSG_8argumentILj0EEEEENSH_INSG_5valueIdEEEEEEEEENSF_15normal_iteratorINSD_10device_ptrIdEEEEllEEPlyS9_llNS7_10__identityEEEvT0_T1_T2_T3_T4_T6__param_4];
	cvta.to.global.u64 	%rd1, %rd60;
	setp.ne.s64 	%p1, %rd58, 0;
	@%p1 bra 	$L__BB8_3;
	mov.u32 	%r231, %tid.x;
	setp.ne.s32 	%p139, %r231, 0;
	@%p139 bra 	$L__BB8_51;
	st.global.u64 	[%rd1], %rd59;
	bra.uni 	$L__BB8_51;
$L__BB8_3:
	cvta.to.global.u64 	%rd2, %rd57;
	setp.gt.u64 	%p2, %rd58, 3583;
	@%p2 bra 	$L__BB8_28;
	cvt.u32.u64 	%r1, %rd58;
	mov.u32 	%r2, %tid.x;
	setp.ge.u32 	%p67, %r2, %r1;
	mov.b64 	%rd386, 0;
	mov.u32 	%r235, %r2;
	@%p67 bra 	$L__BB8_6;
	mul.wide.u32 	%rd207, %r2, 8;
	add.s64 	%rd208, %rd2, %rd207;
	ld.global.f64 	%fd48, [%rd208];
	setp.gt.f64 	%p68, %fd48, %fd4;
	selp.u64 	%rd386, 1, 0, %p68;
	add.s32 	%r235, %r2, 512;
$L__BB8_6:
	setp.ge.u32 	%p69, %r235, %r1;
	@%p69 bra 	$L__BB8_19;
	not.b32 	%r108, %r235;
	add.s32 	%r109, %r108, %r1;
	shr.u32 	%r110, %r109, 9;
	add.s32 	%r5, %r110, 1;
	and.b32  	%r6, %r5, 15;
	setp.lt.u32 	%p70, %r109, 7680;
	@%p70 bra 	$L__BB8_10;
	and.b32  	%r111, %r5, 16777200;
	neg.s32 	%r233, %r111;
	mul.wide.u32 	%rd210, %r235, 8;
	add.s64 	%rd211, %rd210, %rd2;
	add.s64 	%rd377, %rd211, 32768;
$L__BB8_9:
	.pragma "nounroll";
	ld.global.f64 	%fd49, [%rd377+-32768];
	setp.gt.f64 	%p71, %fd49, %fd4;
	selp.u64 	%rd212, 1, 0, %p71;
	add.s64 	%rd213, %rd386, %rd212;
	ld.global.f64 	%fd50, [%rd377+-28672];
	setp.gt.f64 	%p72, %fd50, %fd4;
	selp.u64 	%rd214, 1, 0, %p72;
	add.s64 	%rd215, %rd213, %rd214;
	ld.global.f64 	%fd51, [%rd377+-24576];
	setp.gt.f64 	%p73, %fd51, %fd4;
	selp.u64 	%rd216, 1, 0, %p73;
	add.s64 	%rd217, %rd215, %rd216;
	ld.global.f64 	%fd52, [%rd377+-20480];
	setp.gt.f64 	%p74, %fd52, %fd4;
	selp.u64 	%rd218, 1, 0, %p74;
	add.s64 	%rd219, %rd217, %rd218;
	ld.global.f64 	%fd53, [%rd377+-16384];
	setp.gt.f64 	%p75, %fd53, %fd4;
	selp.u64 	%rd220, 1, 0, %p75;
	add.s64 	%rd221, %rd219, %rd220;
	ld.global.f64 	%fd54, [%rd377+-12288];
	setp.gt.f64 	%p76, %fd54, %fd4;
	selp.u64 	%rd222, 1, 0, %p76;
	add.s64 	%rd223, %rd221, %rd222;
	ld.global.f64 	%fd55, [%rd377+-8192];
	setp.gt.f64 	%p77, %fd55, %fd4;
	selp.u64 	%rd224, 1, 0, %p77;
	add.s64 	%rd225, %rd223, %rd224;
	ld.global.f64 	%fd56, [%rd377+-4096];
	setp.gt.f64 	%p78, %fd56, %fd4;
	selp.u64 	%rd226, 1, 0, %p78;
	add.s64 	%rd227, %rd225, %rd226;
	ld.global.f64 	%fd57, [%rd377];
	setp.gt.f64 	%p79, %fd57, %fd4;
	selp.u64 	%rd228, 1, 0, %p79;
	add.s64 	%rd229, %rd227, %rd228;
	ld.global.f64 	%fd58, [%rd377+4096];
	setp.gt.f64 	%p80, %fd58, %fd4;
	selp.u64 	%rd230, 1, 0, %p80;
	add.s64 	%rd231, %rd229, %rd230;
	ld.global.f64 	%fd59, [%rd377+8192];
	setp.gt.f64 	%p81, %fd59, %fd4;
	selp.u64 	%rd232, 1, 0, %p81;
	add.s64 	%rd233, %rd231, %rd232;
	ld.global.f64 	%fd60, [%rd377+12288];
	setp.gt.f64 	%p82, %fd60, %fd4;
	selp.u64 	%rd234, 1, 0, %p82;
	add.s64 	%rd235, %rd233, %rd234;
	ld.global.f64 	%fd61, [%rd377+16384];
	setp.gt.f64 	%p83, %fd61, %fd4;
	selp.u64 	%rd236, 1, 0, %p83;
	add.s64 	%rd237, %rd235, %rd236;
	ld.global.f64 	%fd62, [%rd377+20480];
	setp.gt.f64 	%p84, %fd62, %fd4;
	selp.u64 	%rd238, 1, 0, %p84;
	add.s64 	%rd239, %rd237, %rd238;
	ld.global.f64 	%fd63, [%rd377+24576];
	setp.gt.f64 	%p85, %fd63, %fd4;
	selp.u64 	%rd240, 1, 0, %p85;
	add.s64 	%rd241, %rd239, %rd240;
	ld.global.f64 	%fd64, [%rd377+28672];
	setp.gt.f64 	%p86, %fd64, %fd4;
	selp.u64 	%rd242, 1, 0, %p86;
	add.s64 	%rd386, %rd241, %rd242;
	add.s32 	%r235, %r235, 8192;
	add.s32 	%r233, %r233, 16;
	add.s64 	%rd377, %rd377, 65536;
	setp.ne.s32 	%p87, %r233, 0;
	@%p87 bra 	$L__BB8_9;
$L__BB8_10:
	setp.eq.s32 	%p88, %r6, 0;
	@%p88 bra 	$L__BB8_19;
	and.b32  	%r13, %r5, 7;
	setp.lt.u32 	%p89, %r6, 8;
	@%p89 bra 	$L__BB8_13;
	mul.wide.s32 	%rd244, %r235, 8;
	add.s64 	%rd245, %rd2, %rd244;
	ld.global.f64 	%fd65, [%rd245];
	setp.gt.f64 	%p90, %fd65, %fd4;
	selp.u64 	%rd246, 1, 0, %p90;
	add.s64 	%rd247, %rd386, %rd246;
	ld.global.f64 	%fd66, [%rd245+4096];
	setp.gt.f64 	%p91, %fd66, %fd4;
	selp.u64 	%rd248, 1, 0, %p91;
	add.s64 	%rd249, %rd247, %rd248;
	ld.global.f64 	%fd67, [%rd245+8192];
	setp.gt.f64 	%p92, %fd67, %fd4;
	selp.u64 	%rd250, 1, 0, %p92;
	add.s64 	%rd251, %rd249, %rd250;
	ld.global.f64 	%fd68, [%rd245+12288];
	setp.gt.f64 	%p93, %fd68, %fd4;
	selp.u64 	%rd252, 1, 0, %p93;
	add.s64 	%rd253, %rd251, %rd252;
	ld.global.f64 	%fd69, [%rd245+16384];
	setp.gt.f64 	%p94, %fd69, %fd4;
	selp.u64 	%rd254, 1, 0, %p94;
	add.s64 	%rd255, %rd253, %rd254;
	ld.global.f64 	%fd70, [%rd245+20480];
	setp.gt.f64 	%p95, %fd70, %fd4;
	selp.u64 	%rd256, 1, 0, %p95;
	add.s64 	%rd257, %rd255, %rd256;
	ld.global.f64 	%fd71, [%rd245+24576];
	setp.gt.f64 	%p96, %fd71, %fd4;
	selp.u64 	%rd258, 1, 0, %p96;
	add.s64 	%rd259, %rd257, %rd258;
	ld.global.f64 	%fd72, [%rd245+28672];
	setp.gt.f64 	%p97, %fd72, %fd4;
	selp.u64 	%rd260, 1, 0, %p97;
	add.s64 	%rd386, %rd259, %rd260;
	add.s32 	%r235, %r235, 4096;
$L__BB8_13:
	setp.eq.s32 	%p98, %r13, 0;
	@%p98 bra 	$L__BB8_19;
	and.b32  	%r16, %r5, 3;
	setp.lt.u32 	%p99, %r13, 4;
	@%p99 bra 	$L__BB8_16;
	mul.wide.s32 	%rd262, %r235, 8;
	add.s64 	%rd263, %rd2, %rd262;
	ld.global.f64 	%fd73, [%rd263];
	setp.gt.f64 	%p100, %fd73, %fd4;
	selp.u64 	%rd264, 1, 0, %p100;
	add.s64 	%rd265, %rd386, %rd264;
	ld.global.f64 	%fd74, [%rd263+4096];
	setp.gt.f64 	%p101, %fd74, %fd4;
	selp.u64 	%rd266, 1, 0, %p101;
	add.s64 	%rd267, %rd265, %rd266;
	ld.global.f64 	%fd75, [%rd263+8192];
	setp.gt.f64 	%p102, %fd75, %fd4;
	selp.u64 	%rd268, 1, 0, %p102;
	add.s64 	%rd269, %rd267, %rd268;
	ld.global.f64 	%fd76, [%rd263+12288];
	setp.gt.f64 	%p103, %fd76, %fd4;
	selp.u64 	%rd270, 1, 0, %p103;
	add.s64 	%rd386, %rd269, %rd270;
	add.s32 	%r235, %r235, 2048;
$L__BB8_16:
	setp.eq.s32 	%p104, %r16, 0;
	@%p104 bra 	$L__BB8_19;
	neg.s32 	%r238, %r16;
$L__BB8_18:
	.pragma "nounroll";
	mul.wide.s32 	%rd271, %r235, 8;
	add.s64 	%rd272, %rd2, %rd271;
	ld.global.f64 	%fd77, [%rd272];
	setp.gt.f64 	%p105, %fd77, %fd4;
	selp.u64 	%rd273, 1, 0, %p105;
	add.s64 	%rd386, %rd386, %rd273;
	add.s32 	%r235, %r235, 512;
	add.s32 	%r238, %r238, 1;
	setp.ne.s32 	%p106, %r238, 0;
	@%p106 bra 	$L__BB8_18;
$L__BB8_19:
	setp.lt.u64 	%p107, %rd58, 512;
	@%p107 bra 	$L__BB8_24;
	// begin inline asm
	mov.u32 %r175, %laneid;
	// end inline asm
	mov.b64 	{%r177, %r182}, %rd386;
	mov.b32 	%r183, 1;
	mov.b32 	%r224, 31;
	mov.b32 	%r225, -1;
	// begin inline asm
	shfl.sync.down.b32 %r176, %r177, %r183, %r224, %r225;
	// end inline asm
	// begin inline asm
	shfl.sync.down.b32 %r181, %r182, %r183, %r224, %r225;
	// end inline asm
	mov.b64 	%rd332, {%r176, %r181};
	setp.gt.s32 	%p131, %r175, 30;
	selp.b64 	%rd333, 0, %rd332, %p131;
	add.s64 	%rd334, %rd333, %rd386;
	mov.b64 	{%r187, %r192}, %rd334;
	mov.b32 	%r193, 2;
	// begin inline asm
	shfl.sync.down.b32 %r186, %r187, %r193, %r224, %r225;
	// end inline asm
	// begin inline asm
	shfl.sync.down.b32 %r191, %r192, %r193, %r224, %r225;
	// end inline asm
	mov.b64 	%rd335, {%r186, %r191};
	setp.gt.s32 	%p132, %r175, 29;
	selp.b64 	%rd336, 0, %rd335, %p132;
	add.s64 	%rd337, %rd336, %rd334;
	mov.b64 	{%r197, %r202}, %rd337;
	mov.b32 	%r203, 4;
	// begin inline asm
	shfl.sync.down.b32 %r196, %r197, %r203, %r224, %r225;
	// end inline asm
	// begin inline asm
	shfl.sync.down.b32 %r201, %r202, %r203, %r224, %r225;
	// end inline asm
	mov.b64 	%rd338, {%r196, %r201};
	setp.gt.s32 	%p133, %r175, 27;
	selp.b64 	%rd339, 0, %rd338, %p133;
	add.s64 	%rd340, %rd339, %rd337;
	mov.b64 	{%r207, %r212}, %rd340;
	mov.b32 	%r213, 8;
	// begin inline asm
	shfl.sync.down.b32 %r206, %r207, %r213, %r224, %r225;
	// end inline asm
	// begin inline asm
	shfl.sync.down.b32 %r211, %r212, %r213, %r224, %r225;
	// end inline asm
	mov.b64 	%rd341, {%r206, %r211};
	setp.gt.s32 	%p134, %r175, 23;
	selp.b64 	%rd342, 0, %rd341, %p134;
	add.s64 	%rd343, %rd342, %rd340;
	mov.b64 	{%r217, %r222}, %rd343;
	mov.b32 	%r223, 16;
	// begin inline asm
	shfl.sync.down.b32 %r216, %r217, %r223, %r224, %r225;
	// end inline asm
	// begin inline asm
	shfl.sync.down.b32 %r221, %r222, %r223, %r224, %r225;
	// end inline asm
	mov.b64 	%rd344, {%r216, %r221};
	setp.gt.s32 	%p135, %r175, 15;
	selp.b64 	%rd345, 0, %rd344, %p135;
	add.s64 	%rd402, %rd345, %rd343;
	setp.ne.s32 	%p136, %r175, 0;
	@%p136 bra 	$L__BB8_22;
	shr.u32 	%r226, %r2, 2;
	and.b32  	%r227, %r226, 248;
	mov.u32 	%r228, _ZZN3cub18CUB_300001_SM_10006detail6reduce28DeviceReduceSingleTileKernelINS2_10policy_hubIlyN4cuda3std3__44plusIlEEE10Policy1000EN6thrust24THRUST_300001_SM_1000_NS18transform_iteratorINSD_6detail10functional5actorINSG_9compositeIJNSG_16operator_adaptorINS7_7greaterIvEEEENSH_INSG_8argumentILj0EEEEENSH_INSG_5valueIdEEEEEEEEENSF_15normal_iteratorINSD_10device_ptrIdEEEEllEEPlyS9_llNS7_10__identityEEEvT0_T1_T2_T3_T4_T6_E12temp_storage;
	add.s32 	%r229, %r228, %r227;
	st.shared.u64 	[%r229+16], %rd402;
$L__BB8_22:
	bar.sync 	0;
	setp.ne.s32 	%p137, %r2, 0;
	@%p137 bra 	$L__BB8_49;
	ld.shared.u64 	%rd346, [_ZZN3cub18CUB_300001_SM_10006detail6reduce28DeviceReduceSingleTileKernelINS2_10policy_hubIlyN4cuda3std3__44plusIlEEE10Policy1000EN6thrust24THRUST_300001_SM_1000_NS18transform_iteratorINSD_6detail10functional5actorINSG_9compositeIJNSG_16operator_adaptorINS7_7greaterIvEEEENSH_INSG_8argumentILj0EEEEENSH_INSG_5valueIdEEEEEEEEENSF_15normal_iteratorINSD_10device_ptrIdEEEEllEEPlyS9_llNS7_10__identityEEEvT0_T1_T2_T3_T4_T6_E12temp_storage+24];
	add.s64 	%rd347, %rd346, %rd402;
	ld.shared.u64 	%rd348, [_ZZN3cub18CUB_300001_SM_10006detail6reduce28DeviceReduceSingleTileKernelINS2_10policy_hubIlyN4cuda3std3__44plusIlEEE10Policy1000EN6thrust24THRUST_300001_SM_1000_NS18transform_iteratorINSD_6detail10functional5actorINSG_9compositeIJNSG_16operator_adaptorINS7_7greaterIvEEEENSH_INSG_8argumentILj0EEEEENSH_INSG_5valueIdEEEEEEEEENSF_15normal_iteratorINSD_10device_ptrIdEEEEllEEPlyS9_llNS7_10__identityEEEvT0_T1_T2_T3_T4_T6_E12temp_storage+32];
	add.s64 	%rd349, %rd347, %rd348;
	ld.shared.u64 	%rd350, [_ZZN3cub18CUB_300001_SM_10006detail6reduce28DeviceReduceSingleTileKernelINS2_10policy_hubIlyN4cuda3std3__44plusIlEEE10Policy1000EN6thrust24THRUST_300001_SM_1000_NS18transform_iteratorINSD_6detail10functional5actorINSG_9compositeIJNSG_16operator_adaptorINS7_7greaterIvEEEENSH_INSG_8argumentILj0EEEEENSH_INSG_5valueIdEEEEEEEEENSF_15normal_iteratorINSD_10device_ptrIdEEEEllEEPlyS9_llNS7_10__identityEEEvT0_T1_T2_T3_T4_T6_E12temp_storage+40];
	add.s64 	%rd351, %rd349, %rd350;
	ld.shared.u64 	%rd352, [_ZZN3cub18CUB_300001_SM_10006detail6reduce28DeviceReduceSingleTileKernelINS2_10policy_hubIlyN4cuda3std3__44plusIlEEE10Policy1000EN6thrust24THRUST_300001_SM_1000_NS18transform_iteratorINSD_6detail10functional5actorINSG_9compositeIJNSG_16operator_adaptorINS7_7greaterIvEEEENSH_INSG_8argumentILj0EEEEENSH_INSG_5valueIdEEEEEEEEENSF_15normal_iteratorINSD_10device_ptrIdEEEEllEEPlyS9_llNS7_10__identityEEEvT0_T1_T2_T3_T4_T6_E12temp_storage+48];
	add.s64 	%rd353, %rd351, %rd352;
	ld.shared.u64 	%rd354, [_ZZN3cub18CUB_300001_SM_10006detail6reduce28DeviceReduceSingleTileKernelINS2_10policy_hubIlyN4cuda3std3__44plusIlEEE10Policy1000EN6thrust24THRUST_300001_SM_1000_NS18transform_iteratorINSD_6detail10functional5actorINSG_9compositeIJNSG_16operator_adaptorINS7_7greaterIvEEEENSH_INSG_8argumentILj0EEEEENSH_INSG_5valueIdEEEEEEEEENSF_15normal_iteratorINSD_10device_ptrIdEEEEllEEPlyS9_llNS7_10__identityEEEvT0_T1_T2_T3_T4_T6_E12temp_storage+56];
	add.s64 	%rd355, %rd353, %rd354;
	ld.shared.u64 	%rd356, [_ZZN3cub18CUB_300001_SM_10006detail6reduce28DeviceReduceSingleTileKernelINS2_10policy_hubIlyN4cuda3std3__44plusIlEEE10Policy1000EN6thrust24THRUST_300001_SM_1000_NS18transform_iteratorINSD_6detail10functional5actorINSG_9compositeIJNSG_16operator_adaptorINS7_7greaterIvEEEENSH_INSG_8argumentILj0EEEEENSH_INSG_5valueIdEEEEEEEEENSF_15normal_iteratorINSD_10device_ptrIdEEEEllEEPlyS9_llNS7_10__identityEEEvT0_T1_T2_T3_T4_T6_E12temp_storage+64];
	add.s64 	%rd357, %rd355, %rd356;
	ld.shared.u64 	%rd358, [_ZZN3cub18CUB_300001_SM_10006detail6reduce28DeviceReduceSingleTileKernelINS2_10policy_hubIlyN4cuda3std3__44plusIlEEE10Policy1000EN6thrust24THRUST_300001_SM_1000_NS18transform_iteratorINSD_6detail10functional5actorINSG_9compositeIJNSG_16operator_adaptorINS7_7greaterIvEEEENSH_INSG_8argumentILj0EEEEENSH_INSG_5valueIdEEEEEEEEENSF_15normal_iteratorINSD_10device_ptrIdEEEEllEEPlyS9_llNS7_10__identityEEEvT0_T1_T2_T3_T4_T6_E12temp_storage+72];
	add.s64 	%rd359, %rd357, %rd358;
	ld.shared.u64 	%rd360, [_ZZN3cub18CUB_300001_SM_10006detail6reduce28DeviceReduceSingleTileKernelINS2_10policy_hubIlyN4cuda3std3__44plusIlEEE10Policy1000EN6thrust24THRUST_300001_SM_1000_NS18transform_iteratorINSD_6detail10functional5actorINSG_9compositeIJNSG_16operator_adaptorINS7_7greaterIvEEEENSH_INSG_8argumentILj0EEEEENSH_INSG_5valueIdEEEEEEEEENSF_15normal_iteratorINSD_10device_ptrIdEEEEllEEPlyS9_llNS7_10__identityEEEvT0_T1_T2_T3_T4_T6_E12temp_storage+80];
	add.s64 	%rd361, %rd359, %rd360;
	ld.shared.u64 	%rd362, [_ZZN3cub18CUB_300001_SM_10006detail6reduce28DeviceReduceSingleTileKernelINS2_10policy_hubIlyN4cuda3std3__44plusIlEEE10Policy1000EN6thrust24THRUST_300001_SM_1000_NS18transform_iteratorINSD_6detail10functional5actorINSG_9compositeIJNSG_16operator_adaptorINS7_7greaterIvEEEENSH_INSG_8argumentILj0EEEEENSH_INSG_5valueIdEEEEEEEEENSF_15normal_iteratorINSD_10device_ptrIdEEEEllEEPlyS9_llNS7_10__identityEEEvT0_T1_T2_T3_T4_T6_E12temp_storage+88];
	add.s64 	%rd363, %rd361, %rd362;
	ld.shared.u64 	%rd364, [_ZZN3cub18CUB_300001_SM_10006detail6reduce28DeviceReduceSingleTileKernelINS2_10policy_hubIlyN4cuda3std3__44plusIlEEE10Policy1000EN6thrust24THRUST_300001_SM_1000_NS18transform_iteratorINSD_6detail10functional5actorINSG_9compositeIJNSG_16operator_adaptorINS7_7greaterIvEEEENSH_INSG_8argumentILj0EEEEENSH_INSG_5valueIdEEEEEEEEENSF_15normal_iteratorINSD_10device_ptrIdEEEEllEEPlyS9_llNS7_10__identityEEEvT0_T1_T2_T3_T4_T6_E12temp_storage+96];
	add.s64 	%rd365, %rd363, %rd364;
	ld.shared.u64 	%rd366, [_ZZN3cub18CUB_300001_SM_10006detail6reduce28DeviceReduceSingleTileKernelINS2_10policy_hubIlyN4cuda3std3__44plusIlEEE10Policy1000EN6thrust24THRUST_300001_SM_1000_NS18transform_iteratorINSD_6detail10functional5actorINSG_9compositeIJNSG_16operator_adaptorINS7_7greaterIvEEEENSH_INSG_8argumentILj0EEEEENSH_INSG_5valueIdEEEEEEEEENSF_15normal_iteratorINSD_10device_ptrIdEEEEllEEPlyS9_llNS7_10__identityEEEvT0_T1_T2_T3_T4_T6_E12temp_storage+104];
	add.s64 	%rd367, %rd365, %rd366;
	ld.shared.u64 	%rd368, [_ZZN3cub18CUB_300001_SM_10006detail6reduce28DeviceReduceSingleTileKernelINS2_10policy_hubIlyN4cuda3std3__44plusIlEEE10Policy1000EN6thrust24THRUST_300001_SM_1000_NS18transform_iteratorINSD_6detail10functional5actorINSG_9compositeIJNSG_16operator_adaptorINS7_7greaterIvEEEENSH_INSG_8argumentILj0EEEEENSH_INSG_5valueIdEEEEEEEEENSF_15normal_iteratorINSD_10device_ptrIdEEEEllEEPlyS9_llNS7_10__identityEEEvT0_T1_T2_T3_T4_T6_E12temp_storage+112];
	add.s64 	%rd369, %rd367, %rd368;
	ld.shared.u64 	%rd370, [_ZZN3cub18CUB_300001_SM_10006detail6reduce28DeviceReduceSingleTileKernelINS2_10policy_hubIlyN4cuda3std3__44plusIlEEE10Policy1000EN6thrust24THRUST_300001_SM_1000_NS18transform_iteratorINSD_6detail10functional5actorINSG_9compositeIJNSG_16operator_adaptorINS7_7greaterIvEEEENSH_INSG_8argumentILj0EEEEENSH_INSG_5valueIdEEEEEEEEENSF_15normal_iteratorINSD_10device_ptrIdEEEEllEEPlyS9_llNS7_10__identityEEEvT0_T1_T2_T3_T4_T6_E12temp_storage+120];
	add.s64 	%rd371, %rd369, %rd370;
	ld.shared.u64 	%rd372, [_ZZN3cub18CUB_300001_SM_10006detail6reduce28DeviceReduceSingleTileKernelINS2_10policy_hubIlyN4cuda3std3__44plusIlEEE10Policy1000EN6thrust24THRUST_300001_SM_1000_NS18transform_iteratorINSD_6detail10functional5actorINSG_9compositeIJNSG_16operator_adaptorINS7_7greaterIvEEEENSH_INSG_8argumentILj0EEEEENSH_INSG_5valueIdEEEEEEEEENSF_15normal_iteratorINSD_10device_ptrIdEEEEllEEPlyS9_llNS7_10__identityEEEvT0_T1_T2_T3_T4_T6_E12temp_storage+128];
	add.s64 	%rd373, %rd371, %rd372;
	ld.shared.u64 	%rd374, [_ZZN3cub18CUB_300001_SM_10006detail6reduce28DeviceReduceSingleTileKernelINS2_10policy_hubIlyN4cuda3std3__44plusIlEEE10Policy1000EN6thrust24THRUST_300001_SM_1000_NS18transform_iteratorINSD_6detail10functional5actorINSG_9compositeIJNSG_16operator_adaptorINS7_7greaterIvEEEENSH_INSG_8argumentILj0EEEEENSH_INSG_5valueIdEEEEEEEEENSF_15normal_iteratorINSD_10device_ptrIdEEEEllEEPlyS9_llNS7_10__identityEEEvT0_T1_T2_T3_T4_T6_E12temp_storage+136];
	add.s64 	%rd402, %rd373, %rd374;
	bra.uni 	$L__BB8_49;
$L__BB8_24:
	// begin inline asm
	mov.u32 %r112, %laneid;
	// end inline asm
	and.b32  	%r163, %r2, 992;
	add.s32 	%r164, %r163, 32;
	setp.gt.u32 	%p108, %r164, %r1;
	not.b32 	%r165, %r163;
	add.s32 	%r166, %r1, %r165;
	selp.b32 	%r161, %r166, 31, %p108;
	mov.b64 	{%r114, %r119}, %rd386;
	mov.b32 	%r120, 1;
	mov.b32 	%r162, -1;
	// begin inline asm
	shfl.sync.down.b32 %r113, %r114, %r120, %r161, %r162;
	// end inline asm
	// begin inline asm
	shfl.sync.down.b32 %r118, %r119, %r120, %r161, %r162;
	// end inline asm
	mov.b64 	%rd274, {%r113, %r118};
	setp.lt.s32 	%p109, %r112, %r161;
	selp.b64 	%rd275, %rd274, 0, %p109;
	add.s64 	%rd276, %rd275, %rd386;
	mov.b64 	{%r124, %r129}, %rd276;
	mov.b32 	%r130, 2;
	// begin inline asm
	shfl.sync.down.b32 %r123, %r124, %r130, %r161, %r162;
	// end inline asm
	// begin inline asm
	shfl.sync.down.b32 %r128, %r129, %r130, %r161, %r162;
	// end inline asm
	mov.b64 	%rd277, {%r123, %r128};
	add.s32 	%r167, %r112, 2;
	setp.gt.s32 	%p110, %r167, %r161;
	selp.b64 	%rd278, 0, %rd277, %p110;
	add.s64 	%rd279, %rd278, %rd276;
	mov.b64 	{%r134, %r139}, %rd279;
	mov.b32 	%r140, 4;
	// begin inline asm
	shfl.sync.down.b32 %r133, %r134, %r140, %r161, %r162;
	// end inline asm
	// begin inline asm
	shfl.sync.down.b32 %r138, %r139, %r140, %r161, %r162;
	// end inline asm
	mov.b64 	%rd280, {%r133, %r138};
	add.s32 	%r168, %r112, 4;
	setp.gt.s32 	%p111, %r168, %r161;
	selp.b64 	%rd281, 0, %rd280, %p111;
	add.s64 	%rd282, %rd281, %rd279;
	mov.b64 	{%r144, %r149}, %rd282;
	mov.b32 	%r150, 8;
	// begin inline asm
	shfl.sync.down.b32 %r143, %r144, %r150, %r161, %r162;
	// end inline asm
	// begin inline asm
	shfl.sync.down.b32 %r148, %r149, %r150, %r161, %r162;
	// end inline asm
	mov.b64 	%rd283, {%r143, %r148};
	add.s32 	%r169, %r112, 8;
	setp.gt.s32 	%p112, %r169, %r161;
	selp.b64 	%rd284, 0, %rd283, %p112;
	add.s64 	%rd285, %rd284, %rd282;
	mov.b64 	{%r154, %r159}, %rd285;
	mov.b32 	%r160, 16;
	// begin inline asm
	shfl.sync.down.b32 %r153, %r154, %r160, %r161, %r162;
	// end inline asm
	// begin inline asm
	shfl.sync.down.b32 %r158, %r159, %r160, %r161, %r162;
	// end inline asm
	mov.b64 	%rd286, {%r153, %r158};
	add.s32 	%r170, %r112, 16;
	setp.gt.s32 	%p113, %r170, %r161;
	selp.b64 	%rd287, 0, %rd286, %p113;
	add.s64 	%rd402, %rd287, %rd285;
	setp.ne.s32 	%p114, %r112, 0;
	@%p114 bra 	$L__BB8_26;
	shr.u32 	%r171, %r2, 2;
	and.b32  	%r172, %r171, 248;
	mov.u32 	%r173, _ZZN3cub18CUB_300001_SM_10006detail6reduce28DeviceReduceSingleTileKernelINS2_10policy_hubIlyN4cuda3std3__44plusIlEEE10Policy1000EN6thrust24THRUST_300001_SM_1000_NS18transform_iteratorINSD_6detail10functional5actorINSG_9compositeIJNSG_16operator_adaptorINS7_7greaterIvEEEENSH_INSG_8argumentILj0EEEEENSH_INSG_5valueIdEEEEEEEEENSF_15normal_iteratorINSD_10device_ptrIdEEEEllEEPlyS9_llNS7_10__identityEEEvT0_T1_T2_T3_T4_T6_E12temp_storage;
	add.s32 	%r174, %r173, %r172;
	st.shared.u64 	[%r174+16], %rd402;
$L__BB8_26:
	bar.sync 	0;
	setp.ne.s32 	%p115, %r2, 0;
	@%p115 bra 	$L__BB8_49;
	setp.gt.u64 	%p116, %rd58, 32;
	ld.shared.u64 	%rd288, [_ZZN3cub18CUB_300001_SM_10006detail6reduce28DeviceReduceSingleTileKernelINS2_10policy_hubIlyN4cuda3std3__44plusIlEEE10Policy1000EN6thrust24THRUST_300001_SM_1000_NS18transform_iteratorINSD_6detail10functional5actorINSG_9compositeIJNSG_16operator_adaptorINS7_7greaterIvEEEENSH_INSG_8argumentILj0EEEEENSH_INSG_5valueIdEEEEEEEEENSF_15normal_iteratorINSD_10device_ptrIdEEEEllEEPlyS9_llNS7_10__identityEEEvT0_T1_T2_T3_T4_T6_E12temp_storage+24];
	selp.b64 	%rd289, %rd288, 0, %p116;
	add.s64 	%rd290, %rd289, %rd402;
	setp.gt.u64 	%p117, %rd58, 64;
	ld.shared.u64 	%rd291, [_ZZN3cub18CUB_300001_SM_10006detail6reduce28DeviceReduceSingleTileKernelINS2_10policy_hubIlyN4cuda3std3__44plusIlEEE10Policy1000EN6thrust24THRUST_300001_SM_1000_NS18transform_iteratorINSD_6detail10functional5actorINSG_9compositeIJNSG_16operator_adaptorINS7_7greaterIvEEEENSH_INSG_8argumentILj0EEEEENSH_INSG_5valueIdEEEEEEEEENSF_15normal_iteratorINSD_10device_ptrIdEEEEllEEPlyS9_llNS7_10__identityEEEvT0_T1_T2_T3_T4_T6_E12temp_storage+32];
	selp.b64 	%rd292, %rd291, 0, %p117;
	add.s64 	%rd293, %rd290, %rd292;
	setp.gt.u64 	%p118, %rd58, 96;
	ld.shared.u64 	%rd294, [_ZZN3cub18CUB_300001_SM_10006detail6reduce28DeviceReduceSingleTileKernelINS2_10policy_hubIlyN4cuda3std3__44plusIlEEE10Policy1000EN6thrust24THRUST_300001_SM_1000_NS18transform_iteratorINSD_6detail10functional5actorINSG_9compositeIJNSG_16operator_adaptorINS7_7greaterIvEEEENSH_INSG_8argumentILj0EEEEENSH_INSG_5valueIdEEEEEEEEENSF_15normal_iteratorINSD_10device_ptrIdEEEEllEEPlyS9_llNS7_10__identityEEEvT0_T1_T2_T3_T4_T6_E12temp_storage+40];
	selp.b64 	%rd295, %rd294, 0, %p118;
	add.s64 	%rd296, %rd293, %rd295;
	setp.gt.u64 	%p119, %rd58, 128;
	ld.shared.u64 	%rd297, [_ZZN3cub18CUB_300001_SM_10006detail6reduce28DeviceReduceSingleTileKernelINS2_10policy_hubIlyN4cuda3std3__44plusIlEEE10Policy1000EN6thrust24THRUST_300001_SM_1000_NS18transform_iteratorINSD_6detail10functional5actorINSG_9compositeIJNSG_16operator_adaptorINS7_7greaterIvEEEENSH_INSG_8argumentILj0EEEEENSH_INSG_5valueIdEEEEEEEEENSF_15normal_iteratorINSD_10device_ptrIdEEEEllEEPlyS9_llNS7_10__identityEEEvT0_T1_T2_T3_T4_T6_E12temp_storage+48];
	selp.b64 	%rd298, %rd297, 0, %p119;
	add.s64 	%rd299, %rd296, %rd298;
	setp.gt.u64 	%p120, %rd58, 160;
	ld.shared.u64 	%rd300, [_ZZN3cub18CUB_300001_SM_10006detail6reduce28DeviceReduceSingleTileKernelINS2_10policy_hubIlyN4cuda3std3__44plusIlEEE10Policy1000EN6thrust24THRUST_300001_SM_1000_NS18transform_iteratorINSD_6detail10functional5actorINSG_9compositeIJNSG_16operator_adaptorINS7_7greaterIvEEEENSH_INSG_8argumentILj0EEEEENSH_INSG_5valueIdEEEEEEEEENSF_15normal_iteratorINSD_10device_ptrIdEEEEllEEPlyS9_llNS7_10__identityEEEvT0_T1_T2_T3_T4_T6_E12temp_storage+56];
	selp.b64 	%rd301, %rd300, 0, %p120;
	add.s64 	%rd302, %rd299, %rd301;
	setp.gt.u64 	%p121, %rd58, 192;
	ld.shared.u64 	%rd303, [_ZZN3cub18CUB_300001_SM_10006detail6reduce28DeviceReduceSingleTileKernelINS2_10policy_hubIlyN4cuda3std3__44plusIlEEE10Policy1000EN6thrust24THRUST_300001_SM_1000_NS18transform_iteratorINSD_6detail10functional5actorINSG_9compositeIJNSG_16operator_adaptorINS7_7greaterIvEEEENSH_INSG_8argumentILj0EEEEENSH_INSG_5valueIdEEEEEEEEENSF_15normal_iteratorINSD_10device_ptrIdEEEEllEEPlyS9_llNS7_10__identityEEEvT0_T1_T2_T3_T4_T6_E12temp_storage+64];
	selp.b64 	%rd304, %rd303, 0, %p121;
	add.s64 	%rd305, %rd302, %rd304;
	setp.gt.u64 	%p122, %rd58, 224;
	ld.shared.u64 	%rd306, [_ZZN3cub18CUB_300001_SM_10006detail6reduce28DeviceReduceSingleTileKernelINS2_10policy_hubIlyN4cuda3std3__44plusIlEEE10Policy1000EN6thrust24THRUST_300001_SM_1000_NS18transform_iteratorINSD_6detail10functional5actorINSG_9compositeIJNSG_16operator_adaptorINS7_7greaterIvEEEENSH_INSG_8argumentILj0EEEEENSH_INSG_5valueIdEEEEEEEEENSF_15normal_iteratorINSD_10device_ptrIdEEEEllEEPlyS9_llNS7_10__identityEEEvT0_T1_T2_T3_T4_T6_E12temp_storage+72];
	selp.b64 	%rd307, %rd306, 0, %p122;
	add.s64 	%rd308, %rd305, %rd307;
	setp.gt.u64 	%p123, %rd58, 256;
	ld.shared.u64 	%rd309, [_ZZN3cub18CUB_300001_SM_10006detail6reduce28DeviceReduceSingleTileKernelINS2_10policy_hubIlyN4cuda3std3__44plusIlEEE10Policy1000EN6thrust24THRUST_300001_SM_1000_NS18transform_iteratorINSD_6detail10functional5actorINSG_9compositeIJNSG_16operator_adaptorINS7_7greaterIvEEEENSH_INSG_8argumentILj0EEEEENSH_INSG_5valueIdEEEEEEEEENSF_15normal_iteratorINSD_10device_ptrIdEEEEllEEPlyS9_llNS7_10__identityEEEvT0_T1_T2_T3_T4_T6_E12temp_storage+80];
	selp.b64 	%rd310, %rd309, 0, %p123;
	add.s64 	%rd311, %rd308, %rd310;
	setp.gt.u64 	%p124, %rd58, 288;
	ld.shared.u64 	%rd312, [_ZZN3cub18CUB_300001_SM_10006detail6reduce28DeviceReduceSingleTileKernelINS2_10policy_hubIlyN4cuda3std3__44plusIlEEE10Policy1000EN6thrust24THRUST_300001_SM_1000_NS18transform_iteratorINSD_6detail10functional5actorINSG_9compositeIJNSG_16operator_adaptorINS7_7greaterIvEEEENSH_INSG_8argumentILj0EEEEENSH_INSG_5valueIdEEEEEEEEENSF_15normal_iteratorINSD_10device_ptrIdEEEEllEEPlyS9_llNS7_10__identityEEEvT0_T1_T2_T3_T4_T6_E12temp_storage+88];
	selp.b64 	%rd313, %rd312, 0, %p124;
	add.s64 	%rd314, %rd311, %rd313;
	setp.gt.u64 	%p125, %rd58, 320;
	ld.shared.u64 	%rd315, [_ZZN3cub18CUB_300001_SM_10006detail6reduce28DeviceReduceSingleTileKernelINS2_10policy_hubIlyN4cuda3std3__44plusIlEEE10Policy1000EN6thrust24THRUST_300001_SM_1000_NS18transform_iteratorINSD_6detail10functional5actorINSG_9compositeIJNSG_16operator_adaptorINS7_7greaterIvEEEENSH_INSG_8argumentILj0EEEEENSH_INSG_5valueIdEEEEEEEEENSF_15normal_iteratorINSD_10device_ptrIdEEEEllEEPlyS9_llNS7_10__identityEEEvT0_T1_T2_T3_T4_T6_E12temp_storage+96];
	selp.b64 	%rd316, %rd315, 0, %p125;
	add.s64 	%rd317, %rd314, %rd316;
	setp.gt.u64 	%p126, %rd58, 352;
	ld.shared.u64 	%rd318, [_ZZN3cub18CUB_300001_SM_10006detail6reduce28DeviceReduceSingleTileKernelINS2_10policy_hubIlyN4cuda3std3__44plusIlEEE10Policy1000EN6thrust24THRUST_300001_SM_1000_NS18transform_iteratorINSD_6detail10functional5actorINSG_9compositeIJNSG_16operator_adaptorINS7_7greaterIvEEEENSH_INSG_8argumentILj0EEEEENSH_INSG_5valueIdEEEEEEEEENSF_15normal_iteratorINSD_10device_ptrIdEEEEllEEPlyS9_llNS7_10__identityEEEvT0_T1_T2_T3_T4_T6_E12temp_storage+104];
	selp.b64 	%rd319, %rd318, 0, %p126;
	add.s64 	%rd320, %rd317, %rd319;
	setp.gt.u64 	%p127, %rd58, 384;
	ld.shared.u64 	%rd321, [_ZZN3cub18CUB_300001_SM_10006detail6reduce28DeviceReduceSingleTileKernelINS2_10policy_hubIlyN4cuda3std3__44plusIlEEE10Policy1000EN6thrust24THRUST_300001_SM_1000_NS18transform_iteratorINSD_6detail10functional5actorINSG_9compositeIJNSG_16operator_adaptorINS7_7greaterIvEEEENSH_INSG_8argumentILj0EEEEENSH_INSG_5valueIdEEEEEEEEENSF_15normal_iteratorINSD_10device_ptrIdEEEEllEEPlyS9_llNS7_10__identityEEEvT0_T1_T2_T3_T4_T6_E12temp_storage+112];
	selp.b64 	%rd322, %rd321, 0, %p127;
	add.s64 	%rd323, %rd320, %rd322;
	setp.gt.u64 	%p128, %rd58, 416;
	ld.shared.u64 	%rd324, [_ZZN3cub18CUB_300001_SM_10006detail6reduce28DeviceReduceSingleTileKernelINS2_10policy_hubIlyN4cuda3std3__44plusIlEEE10Policy1000EN6thrust24THRUST_300001_SM_1000_NS18transform_iteratorINSD_6detail10functional5actorINSG_9compositeIJNSG_16operator_adaptorINS7_7greaterIvEEEENSH_INSG_8argumentILj0EEEEENSH_INSG_5valueIdEEEEEEEEENSF_15normal_iteratorINSD_10device_ptrIdEEEEllEEPlyS9_llNS7_10__identityEEEvT0_T1_T2_T3_T4_T6_E12temp_storage+120];
	selp.b64 	%rd325, %rd324, 0, %p128;
	add.s64 	%rd326, %rd323, %rd325;
	setp.gt.u64 	%p129, %rd58, 448;
	ld.shared.u64 	%rd327, [_ZZN3cub18CUB_300001_SM_10006detail6reduce28DeviceReduceSingleTileKernelINS2_10policy_hubIlyN4cuda3std3__44plusIlEEE10Policy1000EN6thrust24THRUST_300001_SM_1000_NS18transform_iteratorINSD_6detail10functional5actorINSG_9compositeIJNSG_16operator_adaptorINS7_7greaterIvEEEENSH_INSG_8argumentILj0EEEEENSH_INSG_5valueIdEEEEEEEEENSF_15normal_iteratorINSD_10device_ptrIdEEEEllEEPlyS9_llNS7_10__identityEEEvT0_T1_T2_T3_T4_T6_E12temp_storage+128];
	selp.b64 	%rd328, %rd327, 0, %p129;
	add.s64 	%rd329, %rd326, %rd328;
	setp.gt.u64 	%p130, %rd58, 480;
	ld.shared.u64 	%rd330, [_ZZN3cub18CUB_300001_SM_10006detail6reduce28DeviceReduceSingleTileKernelINS2_10policy_hubIlyN4cuda3std3__44plusIlEEE10Policy1000EN6thrust24THRUST_300001_SM_1000_NS18transform_iteratorINSD_6detail10functional5actorINSG_9compositeIJNSG_16operator_adaptorINS7_7greaterIvEEEENSH_INSG_8argumentILj0EEEEENSH_INSG_5valueIdEEEEEEEEENSF_15normal_iteratorINSD_10device_ptrIdEEEEllEEPlyS9_llNS7_10__identityEEEvT0_T1_T2_T3_T4_T6_E12temp_storage+136];
	selp.b64 	%rd331, %rd330, 0, %p130;
	add.s64 	%rd402, %rd329, %rd331;
	bra.uni 	$L__BB8_49;
$L__BB8_28:
	mov.u32 	%r24, %tid.x;
	cvt.u64.u32 	%rd25, %r24;
	mul.wide.u32 	%rd62, %r24, 8;
	add.s64 	%rd26, %rd2, %rd62;
	ld.global.f64 	%fd5, [%rd26];
	setp.gt.f64 	%p3, %fd5, %fd4;
	selp.u64 	%rd63, 1, 0, %p3;
	ld.global.f64 	%fd6, [%rd26+4096];
	setp.gt.f64 	%p4, %fd6, %fd4;
	selp.u64 	%rd64, 1, 0, %p4;
	ld.global.f64 	%fd7, [%rd26+8192];
	setp.gt.f64 	%p5, %fd7, %fd4;
	selp.u64 	%rd65, 1, 0, %p5;
	ld.global.f64 	%fd8, [%rd26+12288];
	setp.gt.f64 	%p6, %fd8, %fd4;
	selp.u64 	%rd66, 1, 0, %p6;
	ld.global.f64 	%fd9, [%rd26+16384];
	setp.gt.f64 	%p7, %fd9, %fd4;
	selp.u64 	%rd67, 1, 0, %p7;
	ld.global.f64 	%fd10, [%rd26+20480];
	setp.gt.f64 	%p8, %fd10, %fd4;
	selp.u64 	%rd68, 1, 0, %p8;
	ld.global.f64 	%fd11, [%rd26+24576];
	setp.gt.f64 	%p9, %fd11, %fd4;
	selp.u64 	%rd69, 1, 0, %p9;
	add.s64 	%rd70, %rd64, %rd63;
	add.s64 	%rd71, %rd70, %rd65;
	add.s64 	%rd72, %rd71, %rd66;
	add.s64 	%rd73, %rd72, %rd67;
	add.s64 	%rd74, %rd73, %rd68;
	add.s64 	%rd401, %rd74, %rd69;
	add.s64 	%rd28, %rd58, -3584;
	setp.lt.u64 	%p10, %rd28, 3584;
	mov.b64 	%rd390, 3584;
	@%p10 bra 	$L__BB8_32;
	mov.b64 	%rd390, 3584;
$L__BB8_30:
	shl.b64 	%rd76, %rd390, 3;
	add.s64 	%rd77, %rd26, %rd76;
	ld.global.f64 	%fd12, [%rd77];
	setp.gt.f64 	%p11, %fd12, %fd4;
	selp.u64 	%rd78, 1, 0, %p11;
	ld.global.f64 	%fd13, [%rd77+4096];
	setp.gt.f64 	%p12, %fd13, %fd4;
	selp.u64 	%rd79, 1, 0, %p12;
	ld.global.f64 	%fd14, [%rd77+8192];
	setp.gt.f64 	%p13, %fd14, %fd4;
	selp.u64 	%rd80, 1, 0, %p13;
	ld.global.f64 	%fd15, [%rd77+12288];
	setp.gt.f64 	%p14, %fd15, %fd4;
	selp.u64 	%rd81, 1, 0, %p14;
	ld.global.f64 	%fd16, [%rd77+16384];
	setp.gt.f64 	%p15, %fd16, %fd4;
	selp.u64 	%rd82, 1, 0, %p15;
	ld.global.f64 	%fd17, [%rd77+20480];
	setp.gt.f64 	%p16, %fd17, %fd4;
	selp.u64 	%rd83, 1, 0, %p16;
	ld.global.f64 	%fd18, [%rd77+24576];
	setp.gt.f64 	%p17, %fd18, %fd4;
	selp.u64 	%rd84, 1, 0, %p17;
	add.s64 	%rd85, %rd401, %rd78;
	add.s64 	%rd86, %rd85, %rd79;
	add.s64 	%rd87, %rd86, %rd80;
	add.s64 	%rd88, %rd87, %rd81;
	add.s64 	%rd89, %rd88, %rd82;
	add.s64 	%rd90, %rd89, %rd83;
	add.s64 	%rd401, %rd90, %rd84;
	sub.s64 	%rd91, %rd58, %rd390;
	setp.lt.u64 	%p18, %rd91, 3584;
	@%p18 bra 	$L__BB8_45;
	add.s64 	%rd390, %rd390, 3584;
	setp.le.u64 	%p19, %rd390, %rd28;
	@%p19 bra 	$L__BB8_30;
$L__BB8_32:
	setp.le.u64 	%p20, %rd58, %rd390;
	cvt.u32.u64 	%r42, %rd390;
	cvt.u32.u64 	%r43, %rd58;
	sub.s32 	%r44, %r43, %r42;
	setp.ge.s32 	%p21, %r24, %r44;
	or.pred  	%p22, %p20, %p21;
	@%p22 bra 	$L__BB8_45;
	not.b32 	%r47, %r24;
	add.s32 	%r48, %r47, %r43;
	sub.s32 	%r50, %r48, %r42;
	shr.u32 	%r51, %r50, 9;
	add.s32 	%r25, %r51, 1;
	and.b32  	%r26, %r25, 15;
	setp.lt.u32 	%p23, %r50, 7680;
	mov.u32 	%r242, %r24;
	@%p23 bra 	$L__BB8_36;
	and.b32  	%r52, %r25, 16777200;
	neg.s32 	%r240, %r52;
	add.s64 	%rd93, %rd390, %rd25;
	shl.b64 	%rd94, %rd93, 3;
	add.s64 	%rd95, %rd94, %rd2;
	add.s64 	%rd391, %rd95, 32768;
	mov.u32 	%r242, %r24;
$L__BB8_35:
	.pragma "nounroll";
	ld.global.f64 	%fd19, [%rd391+-32768];
	setp.gt.f64 	%p24, %fd19, %fd4;
	selp.u64 	%rd96, 1, 0, %p24;
	add.s64 	%rd97, %rd401, %rd96;
	ld.global.f64 	%fd20, [%rd391+-28672];
	setp.gt.f64 	%p25, %fd20, %fd4;
	selp.u64 	%rd98, 1, 0, %p25;
	add.s64 	%rd99, %rd97, %rd98;
	ld.global.f64 	%fd21, [%rd391+-24576];
	setp.gt.f64 	%p26, %fd21, %fd4;
	selp.u64 	%rd100, 1, 0, %p26;
	add.s64 	%rd101, %rd99, %rd100;
	ld.global.f64 	%fd22, [%rd391+-20480];
	setp.gt.f64 	%p27, %fd22, %fd4;
	selp.u64 	%rd102, 1, 0, %p27;
	add.s64 	%rd103, %rd101, %rd102;
	ld.global.f64 	%fd23, [%rd391+-16384];
	setp.gt.f64 	%p28, %fd23, %fd4;
	selp.u64 	%rd104, 1, 0, %p28;
	add.s64 	%rd105, %rd103, %rd104;
	ld.global.f64 	%fd24, [%rd391+-12288];
	setp.gt.f64 	%p29, %fd24, %fd4;
	selp.u64 	%rd106, 1, 0, %p29;
	add.s64 	%rd107, %rd105, %rd106;
	ld.global.f64 	%fd25, [%rd391+-8192];
	setp.gt.f64 	%p30, %fd25, %fd4;
	selp.u64 	%rd108, 1, 0, %p30;
	add.s64 	%rd109, %rd107, %rd108;
	ld.global.f64 	%fd26, [%rd391+-4096];
	setp.gt.f64 	%p31, %fd26, %fd4;
	selp.u64 	%rd110, 1, 0, %p31;
	add.s64 	%rd111, %rd109, %rd110;
	ld.global.f64 	%fd27, [%rd391];
	setp.gt.f64 	%p32, %fd27, %fd4;
	selp.u64 	%rd112, 1, 0, %p32;
	add.s64 	%rd113, %rd111, %rd112;
	ld.global.f64 	%fd28, [%rd391+4096];
	setp.gt.f64 	%p33, %fd28, %fd4;
	selp.u64 	%rd114, 1, 0, %p33;
	add.s64 	%rd115, %rd113, %rd114;
	ld.global.f64 	%fd29, [%rd391+8192];
	setp.gt.f64 	%p34, %fd29, %fd4;
	selp.u64 	%rd116, 1, 0, %p34;
	add.s64 	%rd117, %rd115, %rd116;
	ld.global.f64 	%fd30, [%rd391+12288];
	setp.gt.f64 	%p35, %fd30, %fd4;
	selp.u64 	%rd118, 1, 0, %p35;
	add.s64 	%rd119, %rd117, %rd118;
	ld.global.f64 	%fd31, [%rd391+16384];
	setp.gt.f64 	%p36, %fd31, %fd4;
	selp.u64 	%rd120, 1, 0, %p36;
	add.s64 	%rd121, %rd119, %rd120;
	ld.global.f64 	%fd32, [%rd391+20480];
	setp.gt.f64 	%p37, %fd32, %fd4;
	selp.u64 	%rd122, 1, 0, %p37;
	add.s64 	%rd123, %rd121, %rd122;
	ld.global.f64 	%fd33, [%rd391+24576];
	setp.gt.f64 	%p38, %fd33, %fd4;
	selp.u64 	%rd124, 1, 0, %p38;
	add.s64 	%rd125, %rd123, %rd124;
	ld.global.f64 	%fd34, [%rd391+28672];
	setp.gt.f64 	%p39, %fd34, %fd4;
	selp.u64 	%rd126, 1, 0, %p39;
	add.s64 	%rd401, %rd125, %rd126;
	add.s32 	%r242, %r242, 8192;
	add.s32 	%r240, %r240, 16;
	add.s64 	%rd391, %rd391, 65536;
	setp.ne.s32 	%p40, %r240, 0;
	@%p40 bra 	$L__BB8_35;
$L__BB8_36:
	setp.eq.s32 	%p41, %r26, 0;
	@%p41 bra 	$L__BB8_45;
	and.b32  	%r33, %r25, 7;
	setp.lt.u32 	%p42, %r26, 8;
	@%p42 bra 	$L__BB8_39;
	cvt.u64.u32 	%rd128, %r242;
	add.s64 	%rd129, %rd390, %rd128;
	shl.b64 	%rd130, %rd129, 3;
	add.s64 	%rd131, %rd2, %rd130;
	ld.global.f64 	%fd35, [%rd131];
	setp.gt.f64 	%p43, %fd35, %fd4;
	selp.u64 	%rd132, 1, 0, %p43;
	add.s64 	%rd133, %rd401, %rd132;
	ld.global.f64 	%fd36, [%rd131+4096];
	setp.gt.f64 	%p44, %fd36, %fd4;
	selp.u64 	%rd134, 1, 0, %p44;
	add.s64 	%rd135, %rd133, %rd134;
	ld.global.f64 	%fd37, [%rd131+8192];
	setp.gt.f64 	%p45, %fd37, %fd4;
	selp.u64 	%rd136, 1, 0, %p45;
	add.s64 	%rd137, %rd135, %rd136;
	ld.global.f64 	%fd38, [%rd131+12288];
	setp.gt.f64 	%p46, %fd38, %fd4;
	selp.u64 	%rd138, 1, 0, %p46;
	add.s64 	%rd139, %rd137, %rd138;
	ld.global.f64 	%fd39, [%rd131+16384];
	setp.gt.f64 	%p47, %fd39, %fd4;
	selp.u64 	%rd140, 1, 0, %p47;
	add.s64 	%rd141, %rd139, %rd140;
	ld.global.f64 	%fd40, [%rd131+20480];
	setp.gt.f64 	%p48, %fd40, %fd4;
	selp.u64 	%rd142, 1, 0, %p48;
	add.s64 	%rd143, %rd141, %rd142;
	ld.global.f64 	%fd41, [%rd131+24576];
	setp.gt.f64 	%p49, %fd41, %fd4;
	selp.u64 	%rd144, 1, 0, %p49;
	add.s64 	%rd145, %rd143, %rd144;
	ld.global.f64 	%fd42, [%rd131+28672];
	setp.gt.f64 	%p50, %fd42, %fd4;
	selp.u64 	%rd146, 1, 0, %p50;
	add.s64 	%rd401, %rd145, %rd146;
	add.s32 	%r242, %r242, 4096;
$L__BB8_39:
	setp.eq.s32 	%p51, %r33, 0;
	@%p51 bra 	$L__BB8_45;
	and.b32  	%r36, %r25, 3;
	setp.lt.u32 	%p52, %r33, 4;
	@%p52 bra 	$L__BB8_42;
	cvt.u64.u32 	%rd148, %r242;
	add.s64 	%rd149, %rd390, %rd148;
	shl.b64 	%rd150, %rd149, 3;
	add.s64 	%rd151, %rd2, %rd150;
	ld.global.f64 	%fd43, [%rd151];
	setp.gt.f64 	%p53, %fd43, %fd4;
	selp.u64 	%rd152, 1, 0, %p53;
	add.s64 	%rd153, %rd401, %rd152;
	ld.global.f64 	%fd44, [%rd151+4096];
	setp.gt.f64 	%p54, %fd44, %fd4;
	selp.u64 	%rd154, 1, 0, %p54;
	add.s64 	%rd155, %rd153, %rd154;
	ld.global.f64 	%fd45, [%rd151+8192];
	setp.gt.f64 	%p55, %fd45, %fd4;
	selp.u64 	%rd156, 1, 0, %p55;
	add.s64 	%rd157, %rd155, %rd156;
	ld.global.f64 	%fd46, [%rd151+12288];
	setp.gt.f64 	%p56, %fd46, %fd4;
	selp.u64 	%rd158, 1, 0, %p56;
	add.s64 	%rd401, %rd157, %rd158;
	add.s32 	%r242, %r242, 2048;
$L__BB8_42:
	setp.eq.s32 	%p57, %r36, 0;
	@%p57 bra 	$L__BB8_45;
	cvt.u64.u32 	%rd159, %r242;
	add.s64 	%rd160, %rd390, %rd159;
	shl.b64 	%rd161, %rd160, 3;
	add.s64 	%rd399, %rd2, %rd161;
	neg.s32 	%r245, %r36;
$L__BB8_44:
	.pragma "nounroll";
	ld.global.f64 	%fd47, [%rd399];
	setp.gt.f64 	%p58, %fd47, %fd4;
	selp.u64 	%rd162, 1, 0, %p58;
	add.s64 	%rd401, %rd401, %rd162;
	add.s64 	%rd399, %rd399, 4096;
	add.s32 	%r245, %r245, 1;
	setp.ne.s32 	%p59, %r245, 0;
	@%p59 bra 	$L__BB8_44;
$L__BB8_45:
	// begin inline asm
	mov.u32 %r53, %laneid;
	// end inline asm
	mov.b64 	{%r55, %r60}, %rd401;
	mov.b32 	%r61, 1;
	mov.b32 	%r102, 31;
	mov.b32 	%r103, -1;
	// begin inline asm
	shfl.sync.down.b32 %r54, %r55, %r61, %r102, %r103;
	// end inline asm
	// begin inline asm
	shfl.sync.down.b32 %r59, %r60, %r61, %r102, %r103;
	// end inline asm
	mov.b64 	%rd163, {%r54, %r59};
	setp.gt.s32 	%p60, %r53, 30;
	selp.b64 	%rd164, 0, %rd163, %p60;
	add.s64 	%rd165, %rd164, %rd401;
	mov.b64 	{%r65, %r70}, %rd165;
	mov.b32 	%r71, 2;
	// begin inline asm
	shfl.sync.down.b32 %r64, %r65, %r71, %r102, %r103;
	// end inline asm
	// begin inline asm
	shfl.sync.down.b32 %r69, %r70, %r71, %r102, %r103;
	// end inline asm
	mov.b64 	%rd166, {%r64, %r69};
	setp.gt.s32 	%p61, %r53, 29;
	selp.b64 	%rd167, 0, %rd166, %p61;
	add.s64 	%rd168, %rd167, %rd165;
	mov.b64 	{%r75, %r80}, %rd168;
	mov.b32 	%r81, 4;
	// begin inline asm
	shfl.sync.down.b32 %r74, %r75, %r81, %r102, %r103;
	// end inline asm
	// begin inline asm
	shfl.sync.down.b32 %r79, %r80, %r81, %r102, %r103;
	// end inline asm
	mov.b64 	%rd169, {%r74, %r79};
	setp.gt.s32 	%p62, %r53, 27;
	selp.b64 	%rd170, 0, %rd169, %p62;
	add.s64 	%rd171, %rd170, %rd168;
	mov.b64 	{%r85, %r90}, %rd171;
	mov.b32 	%r91, 8;
	// begin inline asm
	shfl.sync.down.b32 %r84, %r85, %r91, %r102, %r103;
	// end inline asm
	// begin inline asm
	shfl.sync.down.b32 %r89, %r90, %r91, %r102, %r103;
	// end inline asm
	mov.b64 	%rd172, {%r84, %r89};
	setp.gt.s32 	%p63, %r53, 23;
	selp.b64 	%rd173, 0, %rd172, %p63;
	add.s64 	%rd174, %rd173, %rd171;
	mov.b64 	{%r95, %r100}, %rd174;
	mov.b32 	%r101, 16;
	// begin inline asm
	shfl.sync.down.b32 %r94, %r95, %r101, %r102, %r103;
	// end inline asm
	// begin inline asm
	shfl.sync.down.b32 %r99, %r100, %r101, %r102, %r103;
	// end inline asm
	mov.b64 	%rd175, {%r94, %r99};
	setp.gt.s32 	%p64, %r53, 15;
	selp.b64 	%rd176, 0, %rd175, %p64;
	add.s64 	%rd402, %rd176, %rd174;
	setp.ne.s32 	%p65, %r53, 0;
	@%p65 bra 	$L__BB8_47;
	shr.u32 	%r104, %r24, 2;
	and.b32  	%r105, %r104, 248;
	mov.u32 	%r106, _ZZN3cub18CUB_300001_SM_10006detail6reduce28DeviceReduceSingleTileKernelINS2_10policy_hubIlyN4cuda3std3__44plusIlEEE10Policy1000EN6thrust24THRUST_300001_SM_1000_NS18transform_iteratorINSD_6detail10functional5actorINSG_9compositeIJNSG_16operator_adaptorINS7_7greaterIvEEEENSH_INSG_8argumentILj0EEEEENSH_INSG_5valueIdEEEEEEEEENSF_15normal_iteratorINSD_10device_ptrIdEEEEllEEPlyS9_llNS7_10__identityEEEvT0_T1_T2_T3_T4_T6_E12temp_storage;
	add.s32 	%r107, %r106, %r105;
	st.shared.u64 	[%r107+16], %rd402;
$L__BB8_47:
	bar.sync 	0;
	setp.ne.s32 	%p66, %r24, 0;
	@%p66 bra 	$L__BB8_49;
	ld.shared.u64 	%rd177, [_ZZN3cub18CUB_300001_SM_10006detail6reduce28DeviceReduceSingleTileKernelINS2_10policy_hubIlyN4cuda3std3__44plusIlEEE10Policy1000EN6thrust24THRUST_300001_SM_1000_NS18transform_iteratorINSD_6detail10functional5actorINSG_9compositeIJNSG_16operator_adaptorINS7_7greaterIvEEEENSH_INSG_8argumentILj0EEEEENSH_INSG_5valueIdEEEEEEEEENSF_15normal_iteratorINSD_10device_ptrIdEEEEllEEPlyS9_llNS7_10__identityEEEvT0_T1_T2_T3_T4_T6_E12temp_storage+24];
	add.s64 	%rd178, %rd177, %rd402;
	ld.shared.u64 	%rd179, [_ZZN3cub18CUB_300001_SM_10006detail6reduce28DeviceReduceSingleTileKernelINS2_10policy_hubIlyN4cuda3std3__44plusIlEEE10Policy1000EN6thrust24THRUST_300001_SM_1000_NS18transform_iteratorINSD_6detail10functional5actorINSG_9compositeIJNSG_16operator_adaptorINS7_7greaterIvEEEENSH_INSG_8argumentILj0EEEEENSH_INSG_5valueIdEEEEEEEEENSF_15normal_iteratorINSD_10device_ptrIdEEEEllEEPlyS9_llNS7_10__identityEEEvT0_T1_T2_T3_T4_T6_E12temp_storage+32];
	add.s64 	%rd180, %rd178, %rd179;
	ld.shared.u64 	%rd181, [_ZZN3cub18CUB_300001_SM_10006detail6reduce28DeviceReduceSingleTileKernelINS2_10policy_hubIlyN4cuda3std3__44plusIlEEE10Policy1000EN6thrust24THRUST_300001_SM_1000_NS18transform_iteratorINSD_6detail10functional5actorINSG_9compositeIJNSG_16operator_adaptorINS7_7greaterIvEEEENSH_INSG_8argumentILj0EEEEENSH_INSG_5valueIdEEEEEEEEENSF_15normal_iteratorINSD_10device_ptrIdEEEEllEEPlyS9_llNS7_10__identityEEEvT0_T1_T2_T3_T4_T6_E12temp_storage+40];
	add.s64 	%rd182, %rd180, %rd181;
	ld.shared.u64 	%rd183, [_ZZN3cub18CUB_300001_SM_10006detail6reduce28DeviceReduceSingleTileKernelINS2_10policy_hubIlyN4cuda3std3__44plusIlEEE10Policy1000EN6thrust24THRUST_300001_SM_1000_NS18transform_iteratorINSD_6detail10functional5actorINSG_9compositeIJNSG_16operator_adaptorINS7_7greaterIvEEEENSH_INSG_8argumentILj0EEEEENSH_INSG_5valueIdEEEEEEEEENSF_15normal_iteratorINSD_10device_ptrIdEEEEllEEPlyS9_llNS7_10__identityEEEvT0_T1_T2_T3_T4_T6_E12temp_storage+48];
	add.s64 	%rd184, %rd182, %rd183;
	ld.shared.u64 	%rd185, [_ZZN3cub18CUB_300001_SM_10006detail6reduce28DeviceReduceSingleTileKernelINS2_10policy_hubIlyN4cuda3std3__44plusIlEEE10Policy1000EN6thrust24THRUST_300001_SM_1000_NS18transform_iteratorINSD_6detail10functional5actorINSG_9compositeIJNSG_16operator_adaptorINS7_7greaterIvEEEENSH_INSG_8argumentILj0EEEEENSH_INSG_5valueIdEEEEEEEEENSF_15normal_iteratorINSD_10device_ptrIdEEEEllEEPlyS9_llNS7_10__identityEEEvT0_T1_T2_T3_T4_T6_E12temp_storage+56];
	add.s64 	%rd186, %rd184, %rd185;
	ld.shared.u64 	%rd187, [_ZZN3cub18CUB_300001_SM_10006detail6reduce28DeviceReduceSingleTileKernelINS2_10policy_hubIlyN4cuda3std3__44plusIlEEE10Policy1000EN6thrust24THRUST_300001_SM_1000_NS18transform_iteratorINSD_6detail10functional5actorINSG_9compositeIJNSG_16operator_adaptorINS7_7greaterIvEEEENSH_INSG_8argumentILj0EEEEENSH_INSG_5valueIdEEEEEEEEENSF_15normal_iteratorINSD_10device_ptrIdEEEEllEEPlyS9_llNS7_10__identityEEEvT0_T1_T2_T3_T4_T6_E12temp_storage+64];
	add.s64 	%rd188, %rd186, %rd187;
	ld.shared.u64 	%rd189, [_ZZN3cub18CUB_300001_SM_10006detail6reduce28DeviceReduceSingleTileKernelINS2_10policy_hubIlyN4cuda3std3__44plusIlEEE10Policy1000EN6thrust24THRUST_300001_SM_1000_NS18transform_iteratorINSD_6detail10functional5actorINSG_9compositeIJNSG_16operator_adaptorINS7_7greaterIvEEEENSH_INSG_8argumentILj0EEEEENSH_INSG_5valueIdEEEEEEEEENSF_15normal_iteratorINSD_10device_ptrIdEEEEllEEPlyS9_llNS7_10__identityEEEvT0_T1_T2_T3_T4_T6_E12temp_storage+72];
	add.s64 	%rd190, %rd188, %rd189;
	ld.shared.u64 	%rd191, [_ZZN3cub18CUB_300001_SM_10006detail6reduce28DeviceReduceSingleTileKernelINS2_10policy_hubIlyN4cuda3std3__44plusIlEEE10Policy1000EN6thrust24THRUST_300001_SM_1000_NS18transform_iteratorINSD_6detail10functional5actorINSG_9compositeIJNSG_16operator_adaptorINS7_7greaterIvEEEENSH_INSG_8argumentILj0EEEEENSH_INSG_5valueIdEEEEEEEEENSF_15normal_iteratorINSD_10device_ptrIdEEEEllEEPlyS9_llNS7_10__identityEEEvT0_T1_T2_T3_T4_T6_E12temp_storage+80];
	add.s64 	%rd192, %rd190, %rd191;
	ld.shared.u64 	%rd193, [_ZZN3cub18CUB_300001_SM_10006detail6reduce28DeviceReduceSingleTileKernelINS2_10policy_hubIlyN4cuda3std3__44plusIlEEE10Policy1000EN6thrust24THRUST_300001_SM_1000_NS18transform_iteratorINSD_6detail10functional5actorINSG_9compositeIJNSG_16operator_adaptorINS7_7greaterIvEEEENSH_INSG_8argumentILj0EEEEENSH_INSG_5valueIdEEEEEEEEENSF_15normal_iteratorINSD_10device_ptrIdEEEEllEEPlyS9_llNS7_10__identityEEEvT0_T1_T2_T3_T4_T6_E12temp_storage+88];
	add.s64 	%rd194, %rd192, %rd193;
	ld.shared.u64 	%rd195, [_ZZN3cub18CUB_300001_SM_10006detail6reduce28DeviceReduceSingleTileKernelINS2_10policy_hubIlyN4cuda3std3__44plusIlEEE10Policy1000EN6thrust24THRUST_300001_SM_1000_NS18transform_iteratorINSD_6detail10functional5actorINSG_9compositeIJNSG_16operator_adaptorINS7_7greaterIvEEEENSH_INSG_8argumentILj0EEEEENSH_INSG_5valueIdEEEEEEEEENSF_15normal_iteratorINSD_10device_ptrIdEEEEllEEPlyS9_llNS7_10__identityEEEvT0_T1_T2_T3_T4_T6_E12temp_storage+96];
	add.s64 	%rd196, %rd194, %rd195;
	ld.shared.u64 	%rd197, [_ZZN3cub18CUB_300001_SM_10006detail6reduce28DeviceReduceSingleTileKernelINS2_10policy_hubIlyN4cuda3std3__44plusIlEEE10Policy1000EN6thrust24THRUST_300001_SM_1000_NS18transform_iteratorINSD_6detail10functional5actorINSG_9compositeIJNSG_16operator_adaptorINS7_7greaterIvEEEENSH_INSG_8argumentILj0EEEEENSH_INSG_5valueIdEEEEEEEEENSF_15normal_iteratorINSD_10device_ptrIdEEEEllEEPlyS9_llNS7_10__identityEEEvT0_T1_T2_T3_T4_T6_E12temp_storage+104];
	add.s64 	%rd198, %rd196, %rd197;
	ld.shared.u64 	%rd199, [_ZZN3cub18CUB_300001_SM_10006detail6reduce28DeviceReduceSingleTileKernelINS2_10policy_hubIlyN4cuda3std3__44plusIlEEE10Policy1000EN6thrust24THRUST_300001_SM_1000_NS18transform_iteratorINSD_6detail10functional5actorINSG_9compositeIJNSG_16operator_adaptorINS7_7greaterIvEEEENSH_INSG_8argumentILj0EEEEENSH_INSG_5valueIdEEEEEEEEENSF_15normal_iteratorINSD_10device_ptrIdEEEEllEEPlyS9_llNS7_10__identityEEEvT0_T1_T2_T3_T4_T6_E12temp_storage+112];
	add.s64 	%rd200, %rd198, %rd199;
	ld.shared.u64 	%rd201, [_ZZN3cub18CUB_300001_SM_10006detail6reduce28DeviceReduceSingleTileKernelINS2_10policy_hubIlyN4cuda3std3__44plusIlEEE10Policy1000EN6thrust24THRUST_300001_SM_1000_NS18transform_iteratorINSD_6detail10functional5actorINSG_9compositeIJNSG_16operator_adaptorINS7_7greaterIvEEEENSH_INSG_8argumentILj0EEEEENSH_INSG_5valueIdEEEEEEEEENSF_15normal_iteratorINSD_10device_ptrIdEEEEllEEPlyS9_llNS7_10__identityEEEvT0_T1_T2_T3_T4_T6_E12temp_storage+120];
	add.s64 	%rd202, %rd200, %rd201;
	ld.shared.u64 	%rd203, [_ZZN3cub18CUB_300001_SM_10006detail6reduce28DeviceReduceSingleTileKernelINS2_10policy_hubIlyN4cuda3std3__44plusIlEEE10Policy1000EN6thrust24THRUST_300001_SM_1000_NS18transform_iteratorINSD_6detail10functional5actorINSG_9compositeIJNSG_16operator_adaptorINS7_7greaterIvEEEENSH_INSG_8argumentILj0EEEEENSH_INSG_5valueIdEEEEEEEEENSF_15normal_iteratorINSD_10device_ptrIdEEEEllEEPlyS9_llNS7_10__identityEEEvT0_T1_T2_T3_T4_T6_E12temp_storage+128];
	add.s64 	%rd204, %rd202, %rd203;
	ld.shared.u64 	%rd205, [_ZZN3cub18CUB_300001_SM_10006detail6reduce28DeviceReduceSingleTileKernelINS2_10policy_hubIlyN4cuda3std3__44plusIlEEE10Policy1000EN6thrust24THRUST_300001_SM_1000_NS18transform_iteratorINSD_6detail10functional5actorINSG_9compositeIJNSG_16operator_adaptorINS7_7greaterIvEEEENSH_INSG_8argumentILj0EEEEENSH_INSG_5valueIdEEEEEEEEENSF_15normal_iteratorINSD_10device_ptrIdEEEEllEEPlyS9_llNS7_10__identityEEEvT0_T1_T2_T3_T4_T6_E12temp_storage+136];
	add.s64 	%rd402, %rd204, %rd205;
$L__BB8_49:
	mov.u32 	%r230, %tid.x;
	setp.ne.s32 	%p138, %r230, 0;
	@%p138 bra 	$L__BB8_51;
	add.s64 	%rd375, %rd402, %rd59;
	st.global.u64 	[%rd1], %rd375;
$L__BB8_51:
	ret;

}
	// .globl	_ZN3cub18CUB_300001_SM_10006detail6reduce18DeviceReduceKernelINS2_10policy_hubIlyN4cuda3std3__44plusIlEEE10Policy1000EN6thrust24THRUST_300001_SM_1000_NS18transform_iteratorINSD_6detail10functional5actorINSG_9compositeIJNSG_16operator_adaptorINS7_7greaterIvEEEENSH_INSG_8argumentILj0EEEEENSH_INSG_5valueIdEEEEEEEEENSF_15normal_iteratorINSD_10device_ptrIdEEEEllEEyS9_lNS7_10__identityEEEvT0_PT3_T1_NS0_13GridEvenShareIS14_EET2_T4_
.visible .entry _ZN3cub18CUB_300001_SM_10006detail6reduce18DeviceReduceKernelINS2_10policy_hubIlyN4cuda3std3__44plusIlEEE10Policy1000EN6thrust24THRUST_300001_SM_1000_NS18transform_iteratorINSD_6detail10functional5actorINSG_9compositeIJNSG_16operator_adaptorINS7_7greaterIvEEEENSH_INSG_8argumentILj0EEEEENSH_INSG_5valueIdEEEEEEEEENSF_15normal_iteratorINSD_10device_ptrIdEEEEllEEyS9_lNS7_10__identityEEEvT0_PT3_T1_NS0_13GridEvenShareIS14_EET2_T4_(
	.param .align 8 .b8 _ZN3cub18CUB_300001_SM_10006detail6reduce18DeviceReduceKernelINS2_10policy_hubIlyN4cuda3std3__44plusIlEEE10Policy1000EN6thrust24THRUST_300001_SM_1000_NS18transform_iteratorINSD_6detail10functional5actorINSG_9compositeIJNSG_16operator_adaptorINS7_7greaterIvEEEENSH_INSG_8argumentILj0EEEEENSH_INSG_5valueIdEEEEEEEEENSF_15normal_iteratorINSD_10device_ptrIdEEEEllEEyS9_lNS7_10__identityEEEvT0_PT3_T1_NS0_13GridEvenShareIS14_EET2_T4__param_0[24],
	.param .u64 .ptr .align 1 _ZN3cub18CUB_300001_SM_10006detail6reduce18DeviceReduceKernelINS2_10policy_hubIlyN4cuda3std3__44plusIlEEE10Policy1000EN6thrust24THRUST_300001_SM_1000_NS18transform_iteratorINSD_6detail10functional5actorINSG_9compositeIJNSG_16operator_adaptorINS7_7greaterIvEEEENSH_INSG_8argumentILj0EEEEENSH_INSG_5valueIdEEEEEEEEENSF_15normal_iteratorINSD_10device_ptrIdEEEEllEEyS9_lNS7_10__identityEEEvT0_PT3_T1_NS0_13GridEvenShareIS14_EET2_T4__param_1,
	.param .u64 _ZN3cub18CUB_300001_SM_10006detail6reduce18DeviceReduceKernelINS2_10policy_hubIlyN4cuda3std3__44plusIlEEE10Policy1000EN6thrust24THRUST_300001_SM_1000_NS18transform_iteratorINSD_6detail10functional5actorINSG_9compositeIJNSG_16operator_adaptorINS7_7greaterIvEEEENSH_INSG_8argumentILj0EEEEENSH_INSG_5valueIdEEEEEEEEENSF_15normal_iteratorINSD_10device_ptrIdEEEEllEEyS9_lNS7_10__identityEEEvT0_PT3_T1_NS0_13GridEvenShareIS14_EET2_T4__param_2,
	.param .align 8 .b8 _ZN3cub18CUB_300001_SM_10006detail6reduce18DeviceReduceKernelINS2_10policy_hubIlyN4cuda3std3__44plusIlEEE10Policy1000EN6thrust24THRUST_300001_SM_1000_NS18transform_iteratorINSD_6detail10functional5actorINSG_9compositeIJNSG_16operator_adaptorINS7_7greaterIvEEEENSH_INSG_8argumentILj0EEEEENSH_INSG_5valueIdEEEEEEEEENSF_15normal_iteratorINSD_10device_ptrIdEEEEllEEyS9_lNS7_10__identityEEEvT0_PT3_T1_NS0_13GridEvenShareIS14_EET2_T4__param_3[72],
	.param .align 1 .b8 _ZN3cub18CUB_300001_SM_10006detail6reduce18DeviceReduceKernelINS2_10policy_hubIlyN4cuda3std3__44plusIlEEE10Policy1000EN6thrust24THRUST_300001_SM_1000_NS18transform_iteratorINSD_6detail10functional5actorINSG_9compositeIJNSG_16operator_adaptorINS7_7greaterIvEEEENSH_INSG_8argumentILj0EEEEENSH_INSG_5valueIdEEEEEEEEENSF_15normal_iteratorINSD_10device_ptrIdEEEEllEEyS9_lNS7_10__identityEEEvT0_PT3_T1_NS0_13GridEvenShareIS14_EET2_T4__param_4[1],
	.param .align 1 .b8 _ZN3cub18CUB_300001_SM_10006detail6reduce18DeviceReduceKernelINS2_10policy_hubIlyN4cuda3std3__44plusIlEEE10Policy1000EN6thrust24THRUST_300001_SM_1000_NS18transform_iteratorINSD_6detail10functional5actorINSG_9compositeIJNSG_16operator_adaptorINS7_7greaterIvEEEENSH_INSG_8argumentILj0EEEEENSH_INSG_5valueIdEEEEEEEEENSF_15normal_iteratorINSD_10device_ptrIdEEEEllEEyS9_lNS7_10__identityEEEvT0_PT3_T1_NS0_13GridEvenShareIS14_EET2_T4__param_5[1]
)
.maxntid 512
{
	.reg .pred 	%p<138>;
	.reg .b16 	%rs<6>;
	.reg .b32 	%r<280>;
	.reg .b64 	%rd<420>;
	.reg .b64 	%fd<79>;
	// demoted variable
	.shared .align 8 .b8 _ZZN3cub18CUB_300001_SM_10006detail6reduce18DeviceReduceKernelINS2_10policy_hubIlyN4cuda3std3__44plusIlEEE10Policy1000EN6thrust24THRUST_300001_SM_1000_NS18transform_iteratorINSD_6detail10functional5actorINSG_9compositeIJNSG_16operator_adaptorINS7_7greaterIvEEEENSH_INSG_8argumentILj0EEEEENSH_INSG_5valueIdEEEEEEEEENSF_15normal_iteratorINSD_10device_ptrIdEEEEllEEyS9_lNS7_10__identityEEEvT0_PT3_T1_NS0_13GridEvenShareIS14_EET2_T4_E12temp_storage[152];
	ld.param.f64 	%fd5, [_ZN3cub18CUB_300001_SM_10006detail6reduce18DeviceReduceKernelINS2_10policy_hubIlyN4cuda3std3__44plusIlEEE10Policy1000EN6thrust24THRUST_300001_SM_1000_NS18transform_iteratorINSD_6detail10functional5actorINSG_9compositeIJNSG_16operator_adaptorINS7_7greaterIvEEEENSH_INSG_8argumentILj0EEEEENSH_INSG_5valueIdEEEEEEEEENSF_15normal_iteratorINSD_10device_ptrIdEEEEllEEyS9_lNS7_10__identityEEEvT0_PT3_T1_NS0_13GridEvenShareIS14_EET2_T4__param_0+16];
	ld.param.u64 	%rd1, [_ZN3cub18CUB_300001_SM_10006detail6reduce18DeviceReduceKernelINS2_10policy_hubIlyN4cuda3std3__44plusIlEEE10Policy1000EN6thrust24THRUST_300001_SM_1000_NS18transform_iteratorINSD_6detail10functional5actorINSG_9compositeIJNSG_16operator_adaptorINS7_7greaterIvEEEENSH_INSG_8argumentILj0EEEEENSH_INSG_5valueIdEEEEEEEEENSF_15normal_iteratorINSD_10device_ptrIdEEEEllEEyS9_lNS7_10__identityEEEvT0_PT3_T1_NS0_13GridEvenShareIS14_EET2_T4__param_3+32];
	ld.param.u32 	%r1, [_ZN3cub18CUB_300001_SM_10006detail6reduce18DeviceReduceKernelINS2_10policy_hubIlyN4cuda3std3__44plusIlEEE10Policy1000EN6thrust24THRUST_300001_SM_1000_NS18transform_iteratorINSD_6detail10functional5actorINSG_9compositeIJNSG_16operator_adaptorINS7_7greaterIvEEEENSH_INSG_8argumentILj0EEEEENSH_INSG_5valueIdEEEEEEEEENSF_15normal_iteratorINSD_10device_ptrIdEEEEllEEyS9_lNS7_10__identityEEEvT0_PT3_T1_NS0_13GridEvenShareIS14_EET2_T4__param_3+40];
	ld.param.u64 	%rd63, [_ZN3cub18CUB_300001_SM_10006detail6reduce18DeviceReduceKernelINS2_10policy_hubIlyN4cuda3std3__44plusIlEEE10Policy1000EN6thrust24THRUST_300001_SM_1000_NS18transform_iteratorINSD_6detail10functional5actorINSG_9compositeIJNSG_16operator_adaptorINS7_7greaterIvEEEENSH_INSG_8argumentILj0EEEEENSH_INSG_5valueIdEEEEEEEEENSF_15normal_iteratorINSD_10device_ptrIdEEEEllEEyS9_lNS7_10__identityEEEvT0_PT3_T1_NS0_13GridEvenShareIS14_EET2_T4__param_0];
	cvta.to.global.u64 	%rd2, %rd63;
	mov.u32 	%r2, %ctaid.x;
	mul.lo.s32 	%r50, %r1, 3584;
	cvt.s64.s32 	%rd3, %r50;
	mul.lo.s32 	%r51, %r2, 3584;
	cvt.u64.u32 	%rd4, %r51;
	sub.s64 	%rd5, %rd1, %rd4;
	setp.gt.u64 	%p1, %rd5, 3583;
	@%p1 bra 	$L__BB9_25;
	cvt.u32.u64 	%r136, %rd4;
	cvt.u32.u64 	%r3, %rd1;
	sub.s32 	%r4, %r3, %r136;
	mov.u32 	%r5, %tid.x;
	setp.ge.s32 	%p66, %r5, %r4;
	mov.b64 	%rd403, 0;
	mov.u32 	%r267, %r5;
	@%p66 bra 	$L__BB9_3;
	add.s32 	%r138, %r136, %r5;
	mul.wide.u32 	%rd214, %r138, 8;
	add.s64 	%rd215, %rd2, %rd214;
	ld.global.f64 	%fd49, [%rd215];
	setp.gt.f64 	%p67, %fd49, %fd5;
	selp.u64 	%rd403, 1, 0, %p67;
	add.s32 	%r267, %r5, 512;
$L__BB9_3:
	setp.ge.s32 	%p68, %r267, %r4;
	@%p68 bra 	$L__BB9_16;
	not.b32 	%r140, %r267;
	add.s32 	%r141, %r140, %r3;
	sub.s32 	%r142, %r141, %r136;
	shr.u32 	%r143, %r142, 9;
	add.s32 	%r8, %r143, 1;
	and.b32  	%r9, %r8, 15;
	setp.lt.u32 	%p69, %r142, 7680;
	@%p69 bra 	$L__BB9_7;
	and.b32  	%r144, %r8, 16777200;
	neg.s32 	%r265, %r144;
	mul.wide.u32 	%rd217, %r2, 28672;
	mul.wide.u32 	%rd218, %r267, 8;
	add.s64 	%rd219, %rd217, %rd218;
	add.s64 	%rd220, %rd219, %rd2;
	add.s64 	%rd394, %rd220, 32768;
$L__BB9_6:
	.pragma "nounroll";
	ld.global.f64 	%fd50, [%rd394+-32768];
	setp.gt.f64 	%p70, %fd50, %fd5;
	selp.u64 	%rd221, 1, 0, %p70;
	add.s64 	%rd222, %rd403, %rd221;
	ld.global.f64 	%fd51, [%rd394+-28672];
	setp.gt.f64 	%p71, %fd51, %fd5;
	selp.u64 	%rd223, 1, 0, %p71;
	add.s64 	%rd224, %rd222, %rd223;
	ld.global.f64 	%fd52, [%rd394+-24576];
	setp.gt.f64 	%p72, %fd52, %fd5;
	selp.u64 	%rd225, 1, 0, %p72;
	add.s64 	%rd226, %rd224, %rd225;
	ld.global.f64 	%fd53, [%rd394+-20480];
	setp.gt.f64 	%p73, %fd53, %fd5;
	selp.u64 	%rd227, 1, 0, %p73;
	add.s64 	%rd228, %rd226, %rd227;
	ld.global.f64 	%fd54, [%rd394+-16384];
	setp.gt.f64 	%p74, %fd54, %fd5;
	selp.u64 	%rd229, 1, 0, %p74;
	add.s64 	%rd230, %rd228, %rd229;
	ld.global.f64 	%fd55, [%rd394+-12288];
	setp.gt.f64 	%p75, %fd55, %fd5;
	selp.u64 	%rd231, 1, 0, %p75;
	add.s64 	%rd232, %rd230, %rd231;
	ld.global.f64 	%fd56, [%rd394+-8192];
	setp.gt.f64 	%p76, %fd56, %fd5;
	selp.u64 	%rd233, 1, 0, %p76;
	add.s64 	%rd234, %rd232, %rd233;
	ld.global.f64 	%fd57, [%rd394+-4096];
	setp.gt.f64 	%p77, %fd57, %fd5;
	selp.u64 	%rd235, 1, 0, %p77;
	add.s64 	%rd236, %rd234, %rd235;
	ld.global.f64 	%fd58, [%rd394];
	setp.gt.f64 	%p78, %fd58, %fd5;
	selp.u64 	%rd237, 1, 0, %p78;
	add.s64 	%rd238, %rd236, %rd237;
	ld.global.f64 	%fd59, [%rd394+4096];
	setp.gt.f64 	%p79, %fd59, %fd5;
	selp.u64 	%rd239, 1, 0, %p79;
	add.s64 	%rd240, %rd238, %rd239;
	ld.global.f64 	%fd60, [%rd394+8192];
	setp.gt.f64 	%p80, %fd60, %fd5;
	selp.u64 	%rd241, 1, 0, %p80;
	add.s64 	%rd242, %rd240, %rd241;
	ld.global.f64 	%fd61, [%rd394+12288];
	setp.gt.f64 	%p81, %fd61, %fd5;
	selp.u64 	%rd243, 1, 0, %p81;
	add.s64 	%rd244, %rd242, %rd243;
	ld.global.f64 	%fd62, [%rd394+16384];
	setp.gt.f64 	%p82, %fd62, %fd5;
	selp.u64 	%rd245, 1, 0, %p82;
	add.s64 	%rd246, %rd244, %rd245;
	ld.global.f64 	%fd63, [%rd394+20480];
	setp.gt.f64 	%p83, %fd63, %fd5;
	selp.u64 	%rd247, 1, 0, %p83;
	add.s64 	%rd248, %rd246, %rd247;
	ld.global.f64 	%fd64, [%rd394+24576];
	setp.gt.f64 	%p84, %fd64, %fd5;
	selp.u64 	%rd249, 1, 0, %p84;
	add.s64 	%rd250, %rd248, %rd249;
	ld.global.f64 	%fd65, [%rd394+28672];
	setp.gt.f64 	%p85, %fd65, %fd5;
	selp.u64 	%rd251, 1, 0, %p85;
	add.s64 	%rd403, %rd250, %rd251;
	add.s32 	%r267, %r267, 8192;
	add.s32 	%r265, %r265, 16;
	add.s64 	%rd394, %rd394, 65536;
	setp.ne.s32 	%p86, %r265, 0;
	@%p86 bra 	$L__BB9_6;
$L__BB9_7:
	setp.eq.s32 	%p87, %r9, 0;
	@%p87 bra 	$L__BB9_16;
	and.b32  	%r16, %r8, 7;
	setp.lt.u32 	%p88, %r9, 8;
	@%p88 bra 	$L__BB9_10;
	cvt.s64.s32 	%rd253, %r267;
	add.s64 	%rd254, %rd253, %rd4;
	shl.b64 	%rd255, %rd254, 3;
	add.s64 	%rd256, %rd2, %rd255;
	ld.global.f64 	%fd66, [%rd256];
	setp.gt.f64 	%p89, %fd66, %fd5;
	selp.u64 	%rd257, 1, 0, %p89;
	add.s64 	%rd258, %rd403, %rd257;
	ld.global.f64 	%fd67, [%rd256+4096];
	setp.gt.f64 	%p90, %fd67, %fd5;
	selp.u64 	%rd259, 1, 0, %p90;
	add.s64 	%rd260, %rd258, %rd259;
	ld.global.f64 	%fd68, [%rd256+8192];
	setp.gt.f64 	%p91, %fd68, %fd5;
	selp.u64 	%rd261, 1, 0, %p91;
	add.s64 	%rd262, %rd260, %rd261;
	ld.global.f64 	%fd69, [%rd256+12288];
	setp.gt.f64 	%p92, %fd69, %fd5;
	selp.u64 	%rd263, 1, 0, %p92;
	add.s64 	%rd264, %rd262, %rd263;
	ld.global.f64 	%fd70, [%rd256+16384];
	setp.gt.f64 	%p93, %fd70, %fd5;
	selp.u64 	%rd265, 1, 0, %p93;
	add.s64 	%rd266, %rd264, %rd265;
	ld.global.f64 	%fd71, [%rd256+20480];
	setp.gt.f64 	%p94, %fd71, %fd5;
	selp.u64 	%rd267, 1, 0, %p94;
	add.s64 	%rd268, %rd266, %rd267;
	ld.global.f64 	%fd72, [%rd256+24576];
	setp.gt.f64 	%p95, %fd72, %fd5;
	selp.u64 	%rd269, 1, 0, %p95;
	add.s64 	%rd270, %rd268, %rd269;
	ld.global.f64 	%fd73, [%rd256+28672];
	setp.gt.f64 	%p96, %fd73, %fd5;
	selp.u64 	%rd271, 1, 0, %p96;
	add.s64 	%rd403, %rd270, %rd271;
	add.s32 	%r267, %r267, 4096;
$L__BB9_10:
	setp.eq.s32 	%p97, %r16, 0;
	@%p97 bra 	$L__BB9_16;
	and.b32  	%r19, %r8, 3;
	setp.lt.u32 	%p98, %r16, 4;
	@%p98 bra 	$L__BB9_13;
	cvt.s64.s32 	%rd273, %r267;
	add.s64 	%rd274, %rd273, %rd4;
	shl.b64 	%rd275, %rd274, 3;
	add.s64 	%rd276, %rd2, %rd275;
	ld.global.f64 	%fd74, [%rd276];
	setp.gt.f64 	%p99, %fd74, %fd5;
	selp.u64 	%rd277, 1, 0, %p99;
	add.s64 	%rd278, %rd403, %rd277;
	ld.global.f64 	%fd75, [%rd276+4096];
	setp.gt.f64 	%p100, %fd75, %fd5;
	selp.u64 	%rd279, 1, 0, %p100;
	add.s64 	%rd280, %rd278, %rd279;
	ld.global.f64 	%fd76, [%rd276+8192];
	setp.gt.f64 	%p101, %fd76, %fd5;
	selp.u64 	%rd281, 1, 0, %p101;
	add.s64 	%rd282, %rd280, %rd281;
	ld.global.f64 	%fd77, [%rd276+12288];
	setp.gt.f64 	%p102, %fd77, %fd5;
	selp.u64 	%rd283, 1, 0, %p102;
	add.s64 	%rd403, %rd282, %rd283;
	add.s32 	%r267, %r267, 2048;
$L__BB9_13:
	setp.eq.s32 	%p103, %r19, 0;
	@%p103 bra 	$L__BB9_16;
	mul.wide.u32 	%rd284, %r2, 28672;
	add.s64 	%rd21, %rd2, %rd284;
	neg.s32 	%r270, %r19;
$L__BB9_15:
	.pragma "nounroll";
	mul.wide.s32 	%rd285, %r267, 8;
	add.s64 	%rd286, %rd21, %rd285;
	ld.global.f64 	%fd78, [%rd286];
	setp.gt.f64 	%p104, %fd78, %fd5;
	selp.u64 	%rd287, 1, 0, %p104;
	add.s64 	%rd403, %rd403, %rd287;
	add.s32 	%r267, %r267, 512;
	add.s32 	%r270, %r270, 1;
	setp.ne.s32 	%p105, %r270, 0;
	@%p105 bra 	$L__BB9_15;
$L__BB9_16:
	setp.lt.s32 	%p106, %r4, 512;
	@%p106 bra 	$L__BB9_21;
	// begin inline asm
	mov.u32 %r208, %laneid;
	// end inline asm
	mov.b64 	{%r210, %r215}, %rd403;
	mov.b32 	%r216, 1;
	mov.b32 	%r257, 31;
	mov.b32 	%r258, -1;
	// begin inline asm
	shfl.sync.down.b32 %r209, %r210, %r216, %r257, %r258;
	// end inline asm
	// begin inline asm
	shfl.sync.down.b32 %r214, %r215, %r216, %r257, %r258;
	// end inline asm
	mov.b64 	%rd346, {%r209, %r214};
	setp.gt.s32 	%p130, %r208, 30;
	selp.b64 	%rd347, 0, %rd346, %p130;
	add.s64 	%rd348, %rd347, %rd403;
	mov.b64 	{%r220, %r225}, %rd348;
	mov.b32 	%r226, 2;
	// begin inline asm
	shfl.sync.down.b32 %r219, %r220, %r226, %r257, %r258;
	// end inline asm
	// begin inline asm
	shfl.sync.down.b32 %r224, %r225, %r226, %r257, %r258;
	// end inline asm
	mov.b64 	%rd349, {%r219, %r224};
	setp.gt.s32 	%p131, %r208, 29;
	selp.b64 	%rd350, 0, %rd349, %p131;
	add.s64 	%rd351, %rd350, %rd348;
	mov.b64 	{%r230, %r235}, %rd351;
	mov.b32 	%r236, 4;
	// begin inline asm
	shfl.sync.down.b32 %r229, %r230, %r236, %r257, %r258;
	// end inline asm
	// begin inline asm
	shfl.sync.down.b32 %r234, %r235, %r236, %r257, %r258;
	// end inline asm
	mov.b64 	%rd352, {%r229, %r234};
	setp.gt.s32 	%p132, %r208, 27;
	selp.b64 	%rd353, 0, %rd352, %p132;
	add.s64 	%rd354, %rd353, %rd351;
	mov.b64 	{%r240, %r245}, %rd354;
	mov.b32 	%r246, 8;
	// begin inline asm
	shfl.sync.down.b32 %r239, %r240, %r246, %r257, %r258;
	// end inline asm
	// begin inline asm
	shfl.sync.down.b32 %r244, %r245, %r246, %r257, %r258;
	// end inline asm
	mov.b64 	%rd355, {%r239, %r244};
	setp.gt.s32 	%p133, %r208, 23;
	selp.b64 	%rd356, 0, %rd355, %p133;
	add.s64 	%rd357, %rd356, %rd354;
	mov.b64 	{%r250, %r255}, %rd357;
	mov.b32 	%r256, 16;
	// begin inline asm
	shfl.sync.down.b32 %r249, %r250, %r256, %r257, %r258;
	// end inline asm
	// begin inline asm
	shfl.sync.down.b32 %r254, %r255, %r256, %r257, %r258;
	// end inline asm
	mov.b64 	%rd358, {%r249, %r254};
	setp.gt.s32 	%p134, %r208, 15;
	selp.b64 	%rd359, 0, %rd358, %p134;
	add.s64 	%rd419, %rd359, %rd357;
	setp.ne.s32 	%p135, %r208, 0;
	@%p135 bra 	$L__BB9_19;
	shr.u32 	%r259, %r5, 2;
	and.b32  	%r260, %r259, 248;
	mov.u32 	%r261, _ZZN3cub18CUB_300001_SM_10006detail6reduce18DeviceReduceKernelINS2_10policy_hubIlyN4cuda3std3__44plusIlEEE10Policy1000EN6thrust24THRUST_300001_SM_1000_NS18transform_iteratorINSD_6detail10functional5actorINSG_9compositeIJNSG_16operator_adaptorINS7_7greaterIvEEEENSH_INSG_8argumentILj0EEEEENSH_INSG_5valueIdEEEEEEEEENSF_15normal_iteratorINSD_10device_ptrIdEEEEllEEyS9_lNS7_10__identityEEEvT0_PT3_T1_NS0_13GridEvenShareIS14_EET2_T4_E12temp_storage;
	add.s32 	%r262, %r261, %r260;
	st.shared.u64 	[%r262+16], %rd419;
$L__BB9_19:
	bar.sync 	0;
	setp.ne.s32 	%p136, %r5, 0;
	@%p136 bra 	$L__BB9_46;
	ld.shared.u64 	%rd360, [_ZZN3cub18CUB_300001_SM_10006detail6reduce18DeviceReduceKernelINS2_10policy_hubIlyN4cuda3std3__44plusIlEEE10Policy1000EN6thrust24THRUST_300001_SM_1000_NS18transform_iteratorINSD_6detail10functional5actorINSG_9compositeIJNSG_16operator_adaptorINS7_7greaterIvEEEENSH_INSG_8argumentILj0EEEEENSH_INSG_5valueIdEEEEEEEEENSF_15normal_iteratorINSD_10device_ptrIdEEEEllEEyS9_lNS7_10__identityEEEvT0_PT3_T1_NS0_13GridEvenShareIS14_EET2_T4_E12temp_storage+24];
	add.s64 	%rd361, %rd360, %rd419;
	ld.shared.u64 	%rd362, [_ZZN3cub18CUB_300001_SM_10006detail6reduce18DeviceReduceKernelINS2_10policy_hubIlyN4cuda3std3__44plusIlEEE10Policy1000EN6thrust24THRUST_300001_SM_1000_NS18transform_iteratorINSD_6detail10functional5actorINSG_9compositeIJNSG_16operator_adaptorINS7_7greaterIvEEEENSH_INSG_8argumentILj0EEEEENSH_INSG_5valueIdEEEEEEEEENSF_15normal_iteratorINSD_10device_ptrIdEEEEllEEyS9_lNS7_10__identityEEEvT0_PT3_T1_NS0_13GridEvenShareIS14_EET2_T4_E12temp_storage+32];
	add.s64 	%rd363, %rd361, %rd362;
	ld.shared.u64 	%rd364, [_ZZN3cub18CUB_300001_SM_10006detail6reduce18DeviceReduceKernelINS2_10policy_hubIlyN4cuda3std3__44plusIlEEE10Policy1000EN6thrust24THRUST_300001_SM_1000_NS18transform_iteratorINSD_6detail10functional5actorINSG_9compositeIJNSG_16operator_adaptorINS7_7greaterIvEEEENSH_INSG_8argumentILj0EEEEENSH_INSG_5valueIdEEEEEEEEENSF_15normal_iteratorINSD_10device_ptrIdEEEEllEEyS9_lNS7_10__identityEEEvT0_PT3_T1_NS0_13GridEvenShareIS14_EET2_T4_E12temp_storage+40];
	add.s64 	%rd365, %rd363, %rd364;
	ld.shared.u64 	%rd366, [_ZZN3cub18CUB_300001_SM_10006detail6reduce18DeviceReduceKernelINS2_10policy_hubIlyN4cuda3std3__44plusIlEEE10Policy1000EN6thrust24THRUST_300001_SM_1000_NS18transform_iteratorINSD_6detail10functional5actorINSG_9compositeIJNSG_16operator_adaptorINS7_7greaterIvEEEENSH_INSG_8argumentILj0EEEEENSH_INSG_5valueIdEEEEEEEEENSF_15normal_iteratorINSD_10device_ptrIdEEEEllEEyS9_lNS7_10__identityEEEvT0_PT3_T1_NS0_13GridEvenShareIS14_EET2_T4_E12temp_storage+48];
	add.s64 	%rd367, %rd365, %rd366;
	ld.shared.u64 	%rd368, [_ZZN3cub18CUB_300001_SM_10006detail6reduce18DeviceReduceKernelINS2_10policy_hubIlyN4cuda3std3__44plusIlEEE10Policy1000EN6thrust24THRUST_300001_SM_1000_NS18transform_iteratorINSD_6detail10functional5actorINSG_9compositeIJNSG_16operator_adaptorINS7_7greaterIvEEEENSH_INSG_8argumentILj0EEEEENSH_INSG_5valueIdEEEEEEEEENSF_15normal_iteratorINSD_10device_ptrIdEEEEllEEyS9_lNS7_10__identityEEEvT0_PT3_T1_NS0_13GridEvenShareIS14_EET2_T4_E12temp_storage+56];
	add.s64 	%rd369, %rd367, %rd368;
	ld.shared.u64 	%rd370, [_ZZN3cub18CUB_300001_SM_10006detail6reduce18DeviceReduceKernelINS2_10policy_hubIlyN4cuda3std3__44plusIlEEE10Policy1000EN6thrust24THRUST_300001_SM_1000_NS18transform_iteratorINSD_6detail10functional5actorINSG_9compositeIJNSG_16operator_adaptorINS7_7greaterIvEEEENSH_INSG_8argumentILj0EEEEENSH_INSG_5valueIdEEEEEEEEENSF_15normal_iteratorINSD_10device_ptrIdEEEEllEEyS9_lNS7_10__identityEEEvT0_PT3_T1_NS0_13GridEvenShareIS14_EET2_T4_E12temp_storage+64];
	add.s64 	%rd371, %rd369, %rd370;
	ld.shared.u64 	%rd372, [_ZZN3cub18CUB_300001_SM_10006detail6reduce18DeviceReduceKernelINS2_10policy_hubIlyN4cuda3std3__44plusIlEEE10Policy1000EN6thrust24THRUST_300001_SM_1000_NS18transform_iteratorINSD_6detail10functional5actorINSG_9compositeIJNSG_16operator_adaptorINS7_7greaterIvEEEENSH_INSG_8argumentILj0EEEEENSH_INSG_5valueIdEEEEEEEEENSF_15normal_iteratorINSD_10device_ptrIdEEEEllEEyS9_lNS7_10__identityEEEvT0_PT3_T1_NS0_13GridEvenShareIS14_EET2_T4_E12temp_storage+72];
	add.s64 	%rd373, %rd371, %rd372;
	ld.shared.u64 	%rd374, [_ZZN3cub18CUB_300001_SM_10006detail6reduce18DeviceReduceKernelINS2_10policy_hubIlyN4cuda3std3__44plusIlEEE10Policy1000EN6thrust24THRUST_300001_SM_1000_NS18transform_iteratorINSD_6detail10functional5actorINSG_9compositeIJNSG_16operator_adaptorINS7_7greaterIvEEEENSH_INSG_8argumentILj0EEEEENSH_INSG_5valueIdEEEEEEEEENSF_15normal_iteratorINSD_10device_ptrIdEEEEllEEyS9_lNS7_10__identityEEEvT0_PT3_T1_NS0_13GridEvenShareIS14_EET2_T4_E12temp_storage+80];
	add.s64 	%rd375, %rd373, %rd374;
	ld.shared.u64 	%rd376, [_ZZN3cub18CUB_300001_SM_10006detail6reduce18DeviceReduceKernelINS2_10policy_hubIlyN4cuda3std3__44plusIlEEE10Policy1000EN6thrust24THRUST_300001_SM_1000_NS18transform_iteratorINSD_6detail10functional5actorINSG_9compositeIJNSG_16operator_adaptorINS7_7greaterIvEEEENSH_INSG_8argumentILj0EEEEENSH_INSG_5valueIdEEEEEEEEENSF_15normal_iteratorINSD_10device_ptrIdEEEEllEEyS9_lNS7_10__identityEEEvT0_PT3_T1_NS0_13GridEvenShareIS14_EET2_T4_E12temp_storage+88];
	add.s64 	%rd377, %rd375, %rd376;
	ld.shared.u64 	%rd378, [_ZZN3cub18CUB_300001_SM_10006detail6reduce18DeviceReduceKernelINS2_10policy_hubIlyN4cuda3std3__44plusIlEEE10Policy1000EN6thrust24THRUST_300001_SM_1000_NS18transform_iteratorINSD_6detail10functional5actorINSG_9compositeIJNSG_16operator_adaptorINS7_7greaterIvEEEENSH_INSG_8argumentILj0EEEEENSH_INSG_5valueIdEEEEEEEEENSF_15normal_iteratorINSD_10device_ptrIdEEEEllEEyS9_lNS7_10__identityEEEvT0_PT3_T1_NS0_13GridEvenShareIS14_EET2_T4_E12temp_storage+96];
	add.s64 	%rd379, %rd377, %rd378;
	ld.shared.u64 	%rd380, [_ZZN3cub18CUB_300001_SM_10006detail6reduce18DeviceReduceKernelINS2_10policy_hubIlyN4cuda3std3__44plusIlEEE10Policy1000EN6thrust24THRUST_300001_SM_1000_NS18transform_iteratorINSD_6detail10functional5actorINSG_9compositeIJNSG_16operator_adaptorINS7_7greaterIvEEEENSH_INSG_8argumentILj0EEEEENSH_INSG_5valueIdEEEEEEEEENSF_15normal_iteratorINSD_10device_ptrIdEEEEllEEyS9_lNS7_10__identityEEEvT0_PT3_T1_NS0_13GridEvenShareIS14_EET2_T4_E12temp_storage+104];
	add.s64 	%rd381, %rd379, %rd380;
	ld.shared.u64 	%rd382, [_ZZN3cub18CUB_300001_SM_10006detail6reduce18DeviceReduceKernelINS2_10policy_hubIlyN4cuda3std3__44plusIlEEE10Policy1000EN6thrust24THRUST_300001_SM_1000_NS18transform_iteratorINSD_6detail10functional5actorINSG_9compositeIJNSG_16operator_adaptorINS7_7greaterIvEEEENSH_INSG_8argumentILj0EEEEENSH_INSG_5valueIdEEEEEEEEENSF_15normal_iteratorINSD_10device_ptrIdEEEEllEEyS9_lNS7_10__identityEEEvT0_PT3_T1_NS0_13GridEvenShareIS14_EET2_T4_E12temp_storage+112];
	add.s64 	%rd383, %rd381, %rd382;
	ld.shared.u64 	%rd384, [_ZZN3cub18CUB_300001_SM_10006detail6reduce18DeviceReduceKernelINS2_10policy_hubIlyN4cuda3std3__44plusIlEEE10Policy1000EN6thrust24THRUST_300001_SM_1000_NS18transform_iteratorINSD_6detail10functional5actorINSG_9compositeIJNSG_16operator_adaptorINS7_7greaterIvEEEENSH_INSG_8argumentILj0EEEEENSH_INSG_5valueIdEEEEEEEEENSF_15normal_iteratorINSD_10device_ptrIdEEEEllEEyS9_lNS7_10__identityEEEvT0_PT3_T1_NS0_13GridEvenShareIS14_EET2_T4_E12temp_storage+120];
	add.s64 	%rd385, %rd383, %rd384;
	ld.shared.u64 	%rd386, [_ZZN3cub18CUB_300001_SM_10006detail6reduce18DeviceReduceKernelINS2_10policy_hubIlyN4cuda3std3__44plusIlEEE10Policy1000EN6thrust24THRUST_300001_SM_1000_NS18transform_iteratorINSD_6detail10functional5actorINSG_9compositeIJNSG_16operator_adaptorINS7_7greaterIvEEEENSH_INSG_8argumentILj0EEEEENSH_INSG_5valueIdEEEEEEEEENSF_15normal_iteratorINSD_10device_ptrIdEEEEllEEyS9_lNS7_10__identityEEEvT0_PT3_T1_NS0_13GridEvenShareIS14_EET2_T4_E12temp_storage+128];
	add.s64 	%rd387, %rd385, %rd386;
	ld.shared.u64 	%rd388, [_ZZN3cub18CUB_300001_SM_10006detail6reduce18DeviceReduceKernelINS2_10policy_hubIlyN4cuda3std3__44plusIlEEE10Policy1000EN6thrust24THRUST_300001_SM_1000_NS18transform_iteratorINSD_6detail10functional5actorINSG_9compositeIJNSG_16operator_adaptorINS7_7greaterIvEEEENSH_INSG_8argumentILj0EEEEENSH_INSG_5valueIdEEEEEEEEENSF_15normal_iteratorINSD_10device_ptrIdEEEEllEEyS9_lNS7_10__identityEEEvT0_PT3_T1_NS0_13GridEvenShareIS14_EET2_T4_E12temp_storage+136];
	add.s64 	%rd419, %rd387, %rd388;
	bra.uni 	$L__BB9_46;
$L__BB9_21:
	// begin inline asm
	mov.u32 %r145, %laneid;
	// end inline asm
	and.b32  	%r196, %r5, 992;
	add.s32 	%r197, %r196, 32;
	setp.gt.s32 	%p107, %r197, %r4;
	not.b32 	%r198, %r196;
	add.s32 	%r199, %r4, %r198;
	selp.b32 	%r194, %r199, 31, %p107;
	mov.b64 	{%r147, %r152}, %rd403;
	mov.b32 	%r153, 1;
	mov.b32 	%r195, -1;
	// begin inline asm
	shfl.sync.down.b32 %r146, %r147, %r153, %r194, %r195;
	// end inline asm
	// begin inline asm
	shfl.sync.down.b32 %r151, %r152, %r153, %r194, %r195;
	// end inline asm
	mov.b64 	%rd288, {%r146, %r151};
	setp.lt.s32 	%p108, %r145, %r194;
	selp.b64 	%rd289, %rd288, 0, %p108;
	add.s64 	%rd290, %rd289, %rd403;
	mov.b64 	{%r157, %r162}, %rd290;
	mov.b32 	%r163, 2;
	// begin inline asm
	shfl.sync.down.b32 %r156, %r157, %r163, %r194, %r195;
	// end inline asm
	// begin inline asm
	shfl.sync.down.b32 %r161, %r162, %r163, %r194, %r195;
	// end inline asm
	mov.b64 	%rd291, {%r156, %r161};
	add.s32 	%r200, %r145, 2;
	setp.gt.s32 	%p109, %r200, %r194;
	selp.b64 	%rd292, 0, %rd291, %p109;
	add.s64 	%rd293, %rd292, %rd290;
	mov.b64 	{%r167, %r172}, %rd293;
	mov.b32 	%r173, 4;
	// begin inline asm
	shfl.sync.down.b32 %r166, %r167, %r173, %r194, %r195;
	// end inline asm
	// begin inline asm
	shfl.sync.down.b32 %r171, %r172, %r173, %r194, %r195;
	// end inline asm
	mov.b64 	%rd294, {%r166, %r171};
	add.s32 	%r201, %r145, 4;
	setp.gt.s32 	%p110, %r201, %r194;
	selp.b64 	%rd295, 0, %rd294, %p110;
	add.s64 	%rd296, %rd295, %rd293;
	mov.b64 	{%r177, %r182}, %rd296;
	mov.b32 	%r183, 8;
	// begin inline asm
	shfl.sync.down.b32 %r176, %r177, %r183, %r194, %r195;
	// end inline asm
	// begin inline asm
	shfl.sync.down.b32 %r181, %r182, %r183, %r194, %r195;
	// end inline asm
	mov.b64 	%rd297, {%r176, %r181};
	add.s32 	%r202, %r145, 8;
	setp.gt.s32 	%p111, %r202, %r194;
	selp.b64 	%rd298, 0, %rd297, %p111;
	add.s64 	%rd299, %rd298, %rd296;
	mov.b64 	{%r187, %r192}, %rd299;
	mov.b32 	%r193, 16;
	// begin inline asm
	shfl.sync.down.b32 %r186, %r187, %r193, %r194, %r195;
	// end inline asm
	// begin inline asm
	shfl.sync.down.b32 %r191, %r192, %r193, %r194, %r195;
	// end inline asm
	mov.b64 	%rd300, {%r186, %r191};
	add.s32 	%r203, %r145, 16;
	setp.gt.s32 	%p112, %r203, %r194;
	selp.b64 	%rd301, 0, %rd300, %p112;
	add.s64 	%rd419, %rd301, %rd299;
	setp.ne.s32 	%p113, %r145, 0;
	@%p113 bra 	$L__BB9_23;
	shr.u32 	%r204, %r5, 2;
	and.b32  	%r205, %r204, 248;
	mov.u32 	%r206, _ZZN3cub18CUB_300001_SM_10006detail6reduce18DeviceReduceKernelINS2_10policy_hubIlyN4cuda3std3__44plusIlEEE10Policy1000EN6thrust24THRUST_300001_SM_1000_NS18transform_iteratorINSD_6detail10functional5actorINSG_9compositeIJNSG_16operator_adaptorINS7_7greaterIvEEEENSH_INSG_8argumentILj0EEEEENSH_INSG_5valueIdEEEEEEEEENSF_15normal_iteratorINSD_10device_ptrIdEEEEllEEyS9_lNS7_10__identityEEEvT0_PT3_T1_NS0_13GridEvenShareIS14_EET2_T4_E12temp_storage;
	add.s32 	%r207, %r206, %r205;
	st.shared.u64 	[%r207+16], %rd419;
$L__BB9_23:
	bar.sync 	0;
	setp.ne.s32 	%p114, %r5, 0;
	@%p114 bra 	$L__BB9_46;
	setp.gt.s32 	%p115, %r4, 32;
	ld.shared.u64 	%rd302, [_ZZN3cub18CUB_300001_SM_10006detail6reduce18DeviceReduceKernelINS2_10policy_hubIlyN4cuda3std3__44plusIlEEE10Policy1000EN6thrust24THRUST_300001_SM_1000_NS18transform_iteratorINSD_6detail10functional5actorINSG_9compositeIJNSG_16operator_adaptorINS7_7greaterIvEEEENSH_INSG_8argumentILj0EEEEENSH_INSG_5valueIdEEEEEEEEENSF_15normal_iteratorINSD_10device_ptrIdEEEEllEEyS9_lNS7_10__identityEEEvT0_PT3_T1_NS0_13GridEvenShareIS14_EET2_T4_E12temp_storage+24];
	selp.b64 	%rd303, %rd302, 0, %p115;
	add.s64 	%rd304, %rd303, %rd419;
	setp.gt.s32 	%p116, %r4, 64;
	ld.shared.u64 	%rd305, [_ZZN3cub18CUB_300001_SM_10006detail6reduce18DeviceReduceKernelINS2_10policy_hubIlyN4cuda3std3__44plusIlEEE10Policy1000EN6thrust24THRUST_300001_SM_1000_NS18transform_iteratorINSD_6detail10functional5actorINSG_9compositeIJNSG_16operator_adaptorINS7_7greaterIvEEEENSH_INSG_8argumentILj0EEEEENSH_INSG_5valueIdEEEEEEEEENSF_15normal_iteratorINSD_10device_ptrIdEEEEllEEyS9_lNS7_10__identityEEEvT0_PT3_T1_NS0_13GridEvenShareIS14_EET2_T4_E12temp_storage+32];
	selp.b64 	%rd306, %rd305, 0, %p116;
	add.s64 	%rd307, %rd304, %rd306;
	setp.gt.s32 	%p117, %r4, 96;
	ld.shared.u64 	%rd308, [_ZZN3cub18CUB_300001_SM_10006detail6reduce18DeviceReduceKernelINS2_10policy_hubIlyN4cuda3std3__44plusIlEEE10Policy1000EN6thrust24THRUST_300001_SM_1000_NS18transform_iteratorINSD_6detail10functional5actorINSG_9compositeIJNSG_16operator_adaptorINS7_7greaterIvEEEENSH_INSG_8argumentILj0EEEEENSH_INSG_5valueIdEEEEEEEEENSF_15normal_iteratorINSD_10device_ptrIdEEEEllEEyS9_lNS7_10__identityEEEvT0_PT3_T1_NS0_13GridEvenShareIS14_EET2_T4_E12temp_storage+40];
	selp.b64 	%rd309, %rd308, 0, %p117;
	add.s64 	%rd310, %rd307, %rd309;
	setp.gt.s32 	%p118, %r4, 128;
	ld.shared.u64 	%rd311, [_ZZN3cub18CUB_300001_SM_10006detail6reduce18DeviceReduceKernelINS2_10policy_hubIlyN4cuda3std3__44plusIlEEE10Policy1000EN6thrust24THRUST_300001_SM_1000_NS18transform_iteratorINSD_6detail10functional5actorINSG_9compositeIJNSG_16operator_adaptorINS7_7greaterIvEEEENSH_INSG_8argumentILj0EEEEENSH_INSG_5valueIdEEEEEEEEENSF_15normal_iteratorINSD_10device_ptrIdEEEEllEEyS9_lNS7_10__identityEEEvT0_PT3_T1_NS0_13GridEvenShareIS14_EET2_T4_E12temp_storage+48];
	selp.b64 	%rd312, %rd311, 0, %p118;
	add.s64 	%rd313, %rd310, %rd312;
	setp.gt.s32 	%p119, %r4, 160;
	ld.shared.u64 	%rd314, [_ZZN3cub18CUB_300001_SM_10006detail6reduce18DeviceReduceKernelINS2_10policy_hubIlyN4cuda3std3__44plusIlEEE10Policy1000EN6thrust24THRUST_300001_SM_1000_NS18transform_iteratorINSD_6detail10functional5actorINSG_9compositeIJNSG_16operator_adaptorINS7_7greaterIvEEEENSH_INSG_8argumentILj0EEEEENSH_INSG_5valueIdEEEEEEEEENSF_15normal_iteratorINSD_10device_ptrIdEEEEllEEyS9_lNS7_10__identityEEEvT0_PT3_T1_NS0_13GridEvenShareIS14_EET2_T4_E12temp_storage+56];
	selp.b64 	%rd315, %rd314, 0, %p119;
	add.s64 	%rd316, %rd313, %rd315;
	setp.gt.s32 	%p120, %r4, 192;
	ld.shared.u64 	%rd317, [_ZZN3cub18CUB_300001_SM_10006detail6reduce18DeviceReduceKernelINS2_10policy_hubIlyN4cuda3std3__44plusIlEEE10Policy1000EN6thrust24THRUST_300001_SM_1000_NS18transform_iteratorINSD_6detail10functional5actorINSG_9compositeIJNSG_16operator_adaptorINS7_7greaterIvEEEENSH_INSG_8argumentILj0EEEEENSH_INSG_5valueIdEEEEEEEEENSF_15normal_iteratorINSD_10device_ptrIdEEEEllEEyS9_lNS7_10__identityEEEvT0_PT3_T1_NS0_13GridEvenShareIS14_EET2_T4_E12temp_storage+64];
	selp.b64 	%rd318, %rd317, 0, %p120;
	add.s64 	%rd319, %rd316, %rd318;
	setp.gt.s32 	%p121, %r4, 224;
	ld.shared.u64 	%rd320, [_ZZN3cub18CUB_300001_SM_10006detail6reduce18DeviceReduceKernelINS2_10policy_hubIlyN4cuda3std3__44plusIlEEE10Policy1000EN6thrust24THRUST_300001_SM_1000_NS18transform_iteratorINSD_6detail10functional5actorINSG_9compositeIJNSG_16operator_adaptorINS7_7greaterIvEEEENSH_INSG_8argumentILj0EEEEENSH_INSG_5valueIdEEEEEEEEENSF_15normal_iteratorINSD_10device_ptrIdEEEEllEEyS9_lNS7_10__identityEEEvT0_PT3_T1_NS0_13GridEvenShareIS14_EET2_T4_E12temp_storage+72];
	selp.b64 	%rd321, %rd320, 0, %p121;
	add.s64 	%rd322, %rd319, %rd321;
	setp.gt.s32 	%p122, %r4, 256;
	ld.shared.u64 	%rd323, [_ZZN3cub18CUB_300001_SM_10006detail6reduce18DeviceReduceKernelINS2_10policy_hubIlyN4cuda3std3__44plusIlEEE10Policy1000EN6thrust24THRUST_300001_SM_1000_NS18transform_iteratorINSD_6detail10functional5actorINSG_9compositeIJNSG_16operator_adaptorINS7_7greaterIvEEEENSH_INSG_8argumentILj0EEEEENSH_INSG_5valueIdEEEEEEEEENSF_15normal_iteratorINSD_10device_ptrIdEEEEllEEyS9_lNS7_10__identityEEEvT0_PT3_T1_NS0_13GridEvenShareIS14_EET2_T4_E12temp_storage+80];
	selp.b64 	%rd324, %rd323, 0, %p122;
	add.s64 	%rd325, %rd322, %rd324;
	setp.gt.s32 	%p123, %r4, 288;
	ld.shared.u64 	%rd326, [_ZZN3cub18CUB_300001_SM_10006detail6reduce18DeviceReduceKernelINS2_10policy_hubIlyN4cuda3std3__44plusIlEEE10Policy1000EN6thrust24THRUST_300001_SM_1000_NS18transform_iteratorINSD_6detail10functional5actorINSG_9compositeIJNSG_16operator_adaptorINS7_7greaterIvEEEENSH_INSG_8argumentILj0EEEEENSH_INSG_5valueIdEEEEEEEEENSF_15normal_iteratorINSD_10device_ptrIdEEEEllEEyS9_lNS7_10__identityEEEvT0_PT3_T1_NS0_13GridEvenShareIS14_EET2_T4_E12temp_storage+88];
	selp.b64 	%rd327, %rd326, 0, %p123;
	add.s64 	%rd328, %rd325, %rd327;
	setp.gt.s32 	%p124, %r4, 320;
	ld.shared.u64 	%rd329, [_ZZN3cub18CUB_300001_SM_10006detail6reduce18DeviceReduceKernelINS2_10policy_hubIlyN4cuda3std3__44plusIlEEE10Policy1000EN6thrust24THRUST_300001_SM_1000_NS18transform_iteratorINSD_6detail10functional5actorINSG_9compositeIJNSG_16operator_adaptorINS7_7greaterIvEEEENSH_INSG_8argumentILj0EEEEENSH_INSG_5valueIdEEEEEEEEENSF_15normal_iteratorINSD_10device_ptrIdEEEEllEEyS9_lNS7_10__identityEEEvT0_PT3_T1_NS0_13GridEvenShareIS14_EET2_T4_E12temp_storage+96];
	selp.b64 	%rd330, %rd329, 0, %p124;
	add.s64 	%rd331, %rd328, %rd330;
	setp.gt.s32 	%p125, %r4, 352;
	ld.shared.u64 	%rd332, [_ZZN3cub18CUB_300001_SM_10006detail6reduce18DeviceReduceKernelINS2_10policy_hubIlyN4cuda3std3__44plusIlEEE10Policy1000EN6thrust24THRUST_300001_SM_1000_NS18transform_iteratorINSD_6detail10functional5actorINSG_9compositeIJNSG_16operator_adaptorINS7_7greaterIvEEEENSH_INSG_8argumentILj0EEEEENSH_INSG_5valueIdEEEEEEEEENSF_15normal_iteratorINSD_10device_ptrIdEEEEllEEyS9_lNS7_10__identityEEEvT0_PT3_T1_NS0_13GridEvenShareIS14_EET2_T4_E12temp_storage+104];
	selp.b64 	%rd333, %rd332, 0, %p125;
	add.s64 	%rd334, %rd331, %rd333;
	setp.gt.s32 	%p126, %r4, 384;
	ld.shared.u64 	%rd335, [_ZZN3cub18CUB_300001_SM_10006detail6reduce18DeviceReduceKernelINS2_10policy_hubIlyN4cuda3std3__44plusIlEEE10Policy1000EN6thrust24THRUST_300001_SM_1000_NS18transform_iteratorINSD_6detail10functional5actorINSG_9compositeIJNSG_16operator_adaptorINS7_7greaterIvEEEENSH_INSG_8argumentILj0EEEEENSH_INSG_5valueIdEEEEEEEEENSF_15normal_iteratorINSD_10device_ptrIdEEEEllEEyS9_lNS7_10__identityEEEvT0_PT3_T1_NS0_13GridEvenShareIS14_EET2_T4_E12temp_storage+112];
	selp.b64 	%rd336, %rd335, 0, %p126;
	add.s64 	%rd337, %rd334, %rd336;
	setp.gt.s32 	%p127, %r4, 416;
	ld.shared.u64 	%rd338, [_ZZN3cub18CUB_300001_SM_10006detail6reduce18DeviceReduceKernelINS2_10policy_hubIlyN4cuda3std3__44plusIlEEE10Policy1000EN6thrust24THRUST_300001_SM_1000_NS18transform_iteratorINSD_6detail10functional5actorINSG_9compositeIJNSG_16operator_adaptorINS7_7greaterIvEEEENSH_INSG_8argumentILj0EEEEENSH_INSG_5valueIdEEEEEEEEENSF_15normal_iteratorINSD_10device_ptrIdEEEEllEEyS9_lNS7_10__identityEEEvT0_PT3_T1_NS0_13GridEvenShareIS14_EET2_T4_E12temp_storage+120];
	selp.b64 	%rd339, %rd338, 0, %p127;
	add.s64 	%rd340, %rd337, %rd339;
	setp.gt.s32 	%p128, %r4, 448;
	ld.shared.u64 	%rd341, [_ZZN3cub18CUB_300001_SM_10006detail6reduce18DeviceReduceKernelINS2_10policy_hubIlyN4cuda3std3__44plusIlEEE10Policy1000EN6thrust24THRUST_300001_SM_1000_NS18transform_iteratorINSD_6detail10functional5actorINSG_9compositeIJNSG_16operator_adaptorINS7_7greaterIvEEEENSH_INSG_8argumentILj0EEEEENSH_INSG_5valueIdEEEEEEEEENSF_15normal_iteratorINSD_10device_ptrIdEEEEllEEyS9_lNS7_10__identityEEEvT0_PT3_T1_NS0_13GridEvenShareIS14_EET2_T4_E12temp_storage+128];
	selp.b64 	%rd342, %rd341, 0, %p128;
	add.s64 	%rd343, %rd340, %rd342;
	setp.gt.s32 	%p129, %r4, 480;
	ld.shared.u64 	%rd344, [_ZZN3cub18CUB_300001_SM_10006detail6reduce18DeviceReduceKernelINS2_10policy_hubIlyN4cuda3std3__44plusIlEEE10Policy1000EN6thrust24THRUST_300001_SM_1000_NS18transform_iteratorINSD_6detail10functional5actorINSG_9compositeIJNSG_16operator_adaptorINS7_7greaterIvEEEENSH_INSG_8argumentILj0EEEEENSH_INSG_5valueIdEEEEEEEEENSF_15normal_iteratorINSD_10device_ptrIdEEEEllEEyS9_lNS7_10__identityEEEvT0_PT3_T1_NS0_13GridEvenShareIS14_EET2_T4_E12temp_storage+136];
	selp.b64 	%rd345, %rd344, 0, %p129;
	add.s64 	%rd419, %rd343, %rd345;
	bra.uni 	$L__BB9_46;
$L__BB9_25:
	cvt.u32.u64 	%r52, %rd4;
	mov.u32 	%r27, %tid.x;
	add.s32 	%r53, %r52, %r27;
	mul.wide.u32 	%rd65, %r53, 8;
	add.s64 	%rd66, %rd2, %rd65;
	ld.global.f64 	%fd6, [%rd66];
	setp.gt.f64 	%p2, %fd6, %fd5;
	selp.u64 	%rd67, 1, 0, %p2;
	ld.global.f64 	%fd7, [%rd66+4096];
	setp.gt.f64 	%p3, %fd7, %fd5;
	selp.u64 	%rd68, 1, 0, %p3;
	ld.global.f64 	%fd8, [%rd66+8192];
	setp.gt.f64 	%p4, %fd8, %fd5;
	selp.u64 	%rd69, 1, 0, %p4;
	ld.global.f64 	%fd9, [%rd66+12288];
	setp.gt.f64 	%p5, %fd9, %fd5;
	selp.u64 	%rd70, 1, 0, %p5;
	ld.global.f64 	%fd10, [%rd66+16384];
	setp.gt.f64 	%p6, %fd10, %fd5;
	selp.u64 	%rd71, 1, 0, %p6;
	ld.global.f64 	%fd11, [%rd66+20480];
	setp.gt.f64 	%p7, %fd11, %fd5;
	selp.u64 	%rd72, 1, 0, %p7;
	ld.global.f64 	%fd12, [%rd66+24576];
	setp.gt.f64 	%p8, %fd12, %fd5;
	selp.u64 	%rd73, 1, 0, %p8;
	add.s64 	%rd74, %rd68, %rd67;
	add.s64 	%rd75, %rd74, %rd69;
	add.s64 	%rd76, %rd75, %rd70;
	add.s64 	%rd77, %rd76, %rd71;
	add.s64 	%rd78, %rd77, %rd72;
	add.s64 	%rd418, %rd78, %rd73;
	setp.lt.u64 	%p9, %rd5, %rd3;
	@%p9 bra 	$L__BB9_42;
	cvt.u32.u64 	%r55, %rd3;
	cvt.u64.u32 	%rd30, %r27;
	add.s64 	%rd405, %rd4, %rd3;
	cvt.u32.u64 	%r28, %rd1;
	not.b32 	%r57, %r27;
	add.s32 	%r58, %r57, %r28;
	sub.s32 	%r59, %r58, %r55;
	sub.s32 	%r272, %r59, %r52;
	add.s64 	%rd79, %rd405, %rd30;
	shl.b64 	%rd80, %rd79, 3;
	add.s64 	%rd81, %rd80, %rd2;
	add.s64 	%rd404, %rd81, 32768;
	mov.b32 	%r273, 0;
	mov.u64 	%rd407, %rd4;
$L__BB9_27:
	cvt.s64.s32 	%rd37, %r50;
	add.s64 	%rd407, %rd407, %rd37;
	add.s64 	%rd82, %rd1, -3584;
	setp.gt.u64 	%p10, %rd407, %rd82;
	@%p10 bra 	$L__BB9_29;
	mul.lo.s32 	%r61, %r1, 3584;
	cvt.s64.s32 	%rd83, %r61;
	add.s64 	%rd84, %rd407, %rd30;
	shl.b64 	%rd85, %rd84, 3;
	add.s64 	%rd86, %rd2, %rd85;
	ld.global.f64 	%fd13, [%rd86];
	setp.gt.f64 	%p11, %fd13, %fd5;
	selp.u64 	%rd87, 1, 0, %p11;
	ld.global.f64 	%fd14, [%rd86+4096];
	setp.gt.f64 	%p12, %fd14, %fd5;
	selp.u64 	%rd88, 1, 0, %p12;
	ld.global.f64 	%fd15, [%rd86+8192];
	setp.gt.f64 	%p13, %fd15, %fd5;
	selp.u64 	%rd89, 1, 0, %p13;
	ld.global.f64 	%fd16, [%rd86+12288];
	setp.gt.f64 	%p14, %fd16, %fd5;
	selp.u64 	%rd90, 1, 0, %p14;
	ld.global.f64 	%fd17, [%rd86+16384];
	setp.gt.f64 	%p15, %fd17, %fd5;
	selp.u64 	%rd91, 1, 0, %p15;
	ld.global.f64 	%fd18, [%rd86+20480];
	setp.gt.f64 	%p16, %fd18, %fd5;
	selp.u64 	%rd92, 1, 0, %p16;
	ld.global.f64 	%fd19, [%rd86+24576];
	setp.gt.f64 	%p17, %fd19, %fd5;
	selp.u64 	%rd93, 1, 0, %p17;
	add.s64 	%rd94, %rd418, %rd87;
	add.s64 	%rd95, %rd94, %rd88;
	add.s64 	%rd96, %rd95, %rd89;
	add.s64 	%rd97, %rd96, %rd90;
	add.s64 	%rd98, %rd97, %rd91;
	add.s64 	%rd99, %rd98, %rd92;
	add.s64 	%rd418, %rd99, %rd93;
	sub.s64 	%rd100, %rd1, %rd407;
	setp.lt.u64 	%p18, %rd100, %rd83;
	add.s32 	%r273, %r273, 1;
	add.s64 	%rd405, %rd405, %rd83;
	sub.s32 	%r272, %r272, %r61;
	mul.wide.s32 	%rd101, %r61, 8;
	add.s64 	%rd404, %rd404, %rd101;
	@%p18 bra 	$L__BB9_42;
	bra.uni 	$L__BB9_27;
$L__BB9_29:
	setp.le.u64 	%p19, %rd1, %rd407;
	cvt.u32.u64 	%r62, %rd407;
	cvt.u32.u64 	%r63, %rd1;
	sub.s32 	%r64, %r63, %r62;
	setp.ge.s32 	%p20, %r27, %r64;
	or.pred  	%p21, %p19, %p20;
	@%p21 bra 	$L__BB9_42;
	cvt.u32.u64 	%r66, %rd37;
	cvt.u32.u64 	%r67, %rd4;
	not.b32 	%r68, %r27;
	add.s32 	%r69, %r68, %r28;
	add.s32 	%r70, %r66, %r67;
	sub.s32 	%r71, %r69, %r70;
	mul.lo.s32 	%r72, %r1, %r273;
	mad.lo.s32 	%r73, %r72, -3584, %r71;
	shr.u32 	%r74, %r73, 9;
	add.s32 	%r34, %r74, 1;
	and.b32  	%r35, %r34, 15;
	setp.lt.u32 	%p22, %r73, 7680;
	mov.u32 	%r276, %r27;
	@%p22 bra 	$L__BB9_33;
	shr.u32 	%r75, %r272, 9;
	add.s32 	%r76, %r75, 1;
	and.b32  	%r77, %r76, 16777200;
	neg.s32 	%r274, %r77;
	mov.u32 	%r276, %r27;
$L__BB9_32:
	.pragma "nounroll";
	ld.global.f64 	%fd20, [%rd404+-32768];
	setp.gt.f64 	%p23, %fd20, %fd5;
	selp.u64 	%rd103, 1, 0, %p23;
	add.s64 	%rd104, %rd418, %rd103;
	ld.global.f64 	%fd21, [%rd404+-28672];
	setp.gt.f64 	%p24, %fd21, %fd5;
	selp.u64 	%rd105, 1, 0, %p24;
	add.s64 	%rd106, %rd104, %rd105;
	ld.global.f64 	%fd22, [%rd404+-24576];
	setp.gt.f64 	%p25, %fd22, %fd5;
	selp.u64 	%rd107, 1, 0, %p25;
	add.s64 	%rd108, %rd106, %rd107;
	ld.global.f64 	%fd23, [%rd404+-20480];
	setp.gt.f64 	%p26, %fd23, %fd5;
	selp.u64 	%rd109, 1, 0, %p26;
	add.s64 	%rd110, %rd108, %rd109;
	ld.global.f64 	%fd24, [%rd404+-16384];
	setp.gt.f64 	%p27, %fd24, %fd5;
	selp.u64 	%rd111, 1, 0, %p27;
	add.s64 	%rd112, %rd110, %rd111;
	ld.global.f64 	%fd25, [%rd404+-12288];
	setp.gt.f64 	%p28, %fd25, %fd5;
	selp.u64 	%rd113, 1, 0, %p28;
	add.s64 	%rd114, %rd112, %rd113;
	ld.global.f64 	%fd26, [%rd404+-8192];
	setp.gt.f64 	%p29, %fd26, %fd5;
	selp.u64 	%rd115, 1, 0, %p29;
	add.s64 	%rd116, %rd114, %rd115;
	ld.global.f64 	%fd27, [%rd404+-4096];
	setp.gt.f64 	%p30, %fd27, %fd5;
	selp.u64 	%rd117, 1, 0, %p30;
	add.s64 	%rd118, %rd116, %rd117;
	ld.global.f64 	%fd28, [%rd404];
	setp.gt.f64 	%p31, %fd28, %fd5;
	selp.u64 	%rd119, 1, 0, %p31;
	add.s64 	%rd120, %rd118, %rd119;
	ld.global.f64 	%fd29, [%rd404+4096];
	setp.gt.f64 	%p32, %fd29, %fd5;
	selp.u64 	%rd121, 1, 0, %p32;
	add.s64 	%rd122, %rd120, %rd121;
	ld.global.f64 	%fd30, [%rd404+8192];
	setp.gt.f64 	%p33, %fd30, %fd5;
	selp.u64 	%rd123, 1, 0, %p33;
	add.s64 	%rd124, %rd122, %rd123;
	ld.global.f64 	%fd31, [%rd404+12288];
	setp.gt.f64 	%p34, %fd31, %fd5;
	selp.u64 	%rd125, 1, 0, %p34;
	add.s64 	%rd126, %rd124, %rd125;
	ld.global.f64 	%fd32, [%rd404+16384];
	setp.gt.f64 	%p35, %fd32, %fd5;
	selp.u64 	%rd127, 1, 0, %p35;
	add.s64 	%rd128, %rd126, %rd127;
	ld.global.f64 	%fd33, [%rd404+20480];
	setp.gt.f64 	%p36, %fd33, %fd5;
	selp.u64 	%rd129, 1, 0, %p36;
	add.s64 	%rd130, %rd128, %rd129;
	ld.global.f64 	%fd34, [%rd404+24576];
	setp.gt.f64 	%p37, %fd34, %fd5;
	selp.u64 	%rd131, 1, 0, %p37;
	add.s64 	%rd132, %rd130, %rd131;
	ld.global.f64 	%fd35, [%rd404+28672];
	setp.gt.f64 	%p38, %fd35, %fd5;
	selp.u64 	%rd133, 1, 0, %p38;
	add.s64 	%rd418, %rd132, %rd133;
	add.s32 	%r276, %r276, 8192;
	add.s32 	%r274, %r274, 16;
	add.s64 	%rd404, %rd404, 65536;
	setp.ne.s32 	%p39, %r274, 0;
	@%p39 bra 	$L__BB9_32;
$L__BB9_33:
	setp.eq.s32 	%p40, %r35, 0;
	@%p40 bra 	$L__BB9_42;
	and.b32  	%r42, %r34, 7;
	setp.lt.u32 	%p41, %r35, 8;
	@%p41 bra 	$L__BB9_36;
	cvt.u64.u32 	%rd135, %r276;
	add.s64 	%rd136, %rd407, %rd135;
	shl.b64 	%rd137, %rd136, 3;
	add.s64 	%rd138, %rd2, %rd137;
	ld.global.f64 	%fd36, [%rd138];
	setp.gt.f64 	%p42, %fd36, %fd5;
	selp.u64 	%rd139, 1, 0, %p42;
	add.s64 	%rd140, %rd418, %rd139;
	ld.global.f64 	%fd37, [%rd138+4096];
	setp.gt.f64 	%p43, %fd37, %fd5;
	selp.u64 	%rd141, 1, 0, %p43;
	add.s64 	%rd142, %rd140, %rd141;
	ld.global.f64 	%fd38, [%rd138+8192];
	setp.gt.f64 	%p44, %fd38, %fd5;
	selp.u64 	%rd143, 1, 0, %p44;
	add.s64 	%rd144, %rd142, %rd143;
	ld.global.f64 	%fd39, [%rd138+12288];
	setp.gt.f64 	%p45, %fd39, %fd5;
	selp.u64 	%rd145, 1, 0, %p45;
	add.s64 	%rd146, %rd144, %rd145;
	ld.global.f64 	%fd40, [%rd138+16384];
	setp.gt.f64 	%p46, %fd40, %fd5;
	selp.u64 	%rd147, 1, 0, %p46;
	add.s64 	%rd148, %rd146, %rd147;
	ld.global.f64 	%fd41, [%rd138+20480];
	setp.gt.f64 	%p47, %fd41, %fd5;
	selp.u64 	%rd149, 1, 0, %p47;
	add.s64 	%rd150, %rd148, %rd149;
	ld.global.f64 	%fd42, [%rd138+24576];
	setp.gt.f64 	%p48, %fd42, %fd5;
	selp.u64 	%rd151, 1, 0, %p48;
	add.s64 	%rd152, %rd150, %rd151;
	ld.global.f64 	%fd43, [%rd138+28672];
	setp.gt.f64 	%p49, %fd43, %fd5;
	selp.u64 	%rd153, 1, 0, %p49;
	add.s64 	%rd418, %rd152, %rd153;
	add.s32 	%r276, %r276, 4096;
$L__BB9_36:
	setp.eq.s32 	%p50, %r42, 0;
	@%p50 bra 	$L__BB9_42;
	setp.lt.u32 	%p51, %r42, 4;
	@%p51 bra 	$L__BB9_39;
	cvt.u64.u32 	%rd155, %r276;
	add.s64 	%rd156, %rd407, %rd155;
	shl.b64 	%rd157, %rd156, 3;
	add.s64 	%rd158, %rd2, %rd157;
	ld.global.f64 	%fd44, [%rd158];
	setp.gt.f64 	%p52, %fd44, %fd5;
	selp.u64 	%rd159, 1, 0, %p52;
	add.s64 	%rd160, %rd418, %rd159;
	ld.global.f64 	%fd45, [%rd158+4096];
	setp.gt.f64 	%p53, %fd45, %fd5;
	selp.u64 	%rd161, 1, 0, %p53;
	add.s64 	%rd162, %rd160, %rd161;
	ld.global.f64 	%fd46, [%rd158+8192];
	setp.gt.f64 	%p54, %fd46, %fd5;
	selp.u64 	%rd163, 1, 0, %p54;
	add.s64 	%rd164, %rd162, %rd163;
	ld.global.f64 	%fd47, [%rd158+12288];
	setp.gt.f64 	%p55, %fd47, %fd5;
	selp.u64 	%rd165, 1, 0, %p55;
	add.s64 	%rd418, %rd164, %rd165;
	add.s32 	%r276, %r276, 2048;
$L__BB9_39:
	and.b32  	%r78, %r34, 3;
	setp.eq.s32 	%p56, %r78, 0;
	@%p56 bra 	$L__BB9_42;
	cvt.u64.u32 	%rd166, %r276;
	add.s64 	%rd167, %rd166, %rd405;
	shl.b64 	%rd168, %rd167, 3;
	add.s64 	%rd416, %rd2, %rd168;
	cvt.u16.u32 	%rs3, %r272;
	shr.u16 	%rs4, %rs3, 9;
	add.s16 	%rs5, %rs4, 1;
	cvt.u32.u16 	%r79, %rs5;
	and.b32  	%r80, %r79, 3;
	neg.s32 	%r279, %r80;
$L__BB9_41:
	.pragma "nounroll";
	ld.global.f64 	%fd48, [%rd416];
	setp.gt.f64 	%p57, %fd48, %fd5;
	selp.u64 	%rd169, 1, 0, %p57;
	add.s64 	%rd418, %rd418, %rd169;
	add.s64 	%rd416, %rd416, 4096;
	add.s32 	%r279, %r279, 1;
	setp.ne.s32 	%p58, %r279, 0;
	@%p58 bra 	$L__BB9_41;
$L__BB9_42:
	// begin inline asm
	mov.u32 %r81, %laneid;
	// end inline asm
	mov.b64 	{%r83, %r88}, %rd418;
	mov.b32 	%r89, 1;
	mov.b32 	%r130, 31;
	mov.b32 	%r131, -1;
	// begin inline asm
	shfl.sync.down.b32 %r82, %r83, %r89, %r130, %r131;
	// end inline asm
	// begin inline asm
	shfl.sync.down.b32 %r87, %r88, %r89, %r130, %r131;
	// end inline asm
	mov.b64 	%rd170, {%r82, %r87};
	setp.gt.s32 	%p59, %r81, 30;
	selp.b64 	%rd171, 0, %rd170, %p59;
	add.s64 	%rd172, %rd171, %rd418;
	mov.b64 	{%r93, %r98}, %rd172;
	mov.b32 	%r99, 2;
	// begin inline asm
	shfl.sync.down.b32 %r92, %r93, %r99, %r130, %r131;
	// end inline asm
	// begin inline asm
	shfl.sync.down.b32 %r97, %r98, %r99, %r130, %r131;
	// end inline asm
	mov.b64 	%rd173, {%r92, %r97};
	setp.gt.s32 	%p60, %r81, 29;
	selp.b64 	%rd174, 0, %rd173, %p60;
	add.s64 	%rd175, %rd174, %rd172;
	mov.b64 	{%r103, %r108}, %rd175;
	mov.b32 	%r109, 4;
	// begin inline asm
	shfl.sync.down.b32 %r102, %r103, %r109, %r130, %r131;
	// end inline asm
	// begin inline asm
	shfl.sync.down.b32 %r107, %r108, %r109, %r130, %r131;
	// end inline asm
	mov.b64 	%rd176, {%r102, %r107};
	setp.gt.s32 	%p61, %r81, 27;
	selp.b64 	%rd177, 0, %rd176, %p61;
	add.s64 	%rd178, %rd177, %rd175;
	mov.b64 	{%r113, %r118}, %rd178;
	mov.b32 	%r119, 8;
	// begin inline asm
	shfl.sync.down.b32 %r112, %r113, %r119, %r130, %r131;
	// end inline asm
	// begin inline asm
	shfl.sync.down.b32 %r117, %r118, %r119, %r130, %r131;
	// end inline asm
	mov.b64 	%rd179, {%r112, %r117};
	setp.gt.s32 	%p62, %r81, 23;
	selp.b64 	%rd180, 0, %rd179, %p62;
	add.s64 	%rd181, %rd180, %rd178;
	mov.b64 	{%r123, %r128}, %rd181;
	mov.b32 	%r129, 16;
	// begin inline asm
	shfl.sync.down.b32 %r122, %r123, %r129, %r130, %r131;
	// end inline asm
	// begin inline asm
	shfl.sync.down.b32 %r127, %r128, %r129, %r130, %r131;
	// end inline asm
	mov.b64 	%rd182, {%r122, %r127};
	setp.gt.s32 	%p63, %r81, 15;
	selp.b64 	%rd183, 0, %rd182, %p63;
	add.s64 	%rd419, %rd183, %rd181;
	setp.ne.s32 	%p64, %r81, 0;
	@%p64 bra 	$L__BB9_44;
	shr.u32 	%r132, %r27, 2;
	and.b32  	%r133, %r132, 248;
	mov.u32 	%r134, _ZZN3cub18CUB_300001_SM_10006detail6reduce18DeviceReduceKernelINS2_10policy_hubIlyN4cuda3std3__44plusIlEEE10Policy1000EN6thrust24THRUST_300001_SM_1000_NS18transform_iteratorINSD_6detail10functional5actorINSG_9compositeIJNSG_16operator_adaptorINS7_7greaterIvEEEENSH_INSG_8argumentILj0EEEEENSH_INSG_5valueIdEEEEEEEEENSF_15normal_iteratorINSD_10device_ptrIdEEEEllEEyS9_lNS7_10__identityEEEvT0_PT3_T1_NS0_13GridEvenShareIS14_EET2_T4_E12temp_storage;
	add.s32 	%r135, %r134, %r133;
	st.shared.u64 	[%r135+16], %rd419;
$L__BB9_44:
	bar.sync 	0;
	setp.ne.s32 	%p65, %r27, 0;
	@%p65 bra 	$L__BB9_46;
	ld.shared.u64 	%rd184, [_ZZN3cub18CUB_300001_SM_10006detail6reduce18DeviceReduceKernelINS2_10policy_hubIlyN4cuda3std3__44plusIlEEE10Policy1000EN6thrust24THRUST_300001_SM_1000_NS18transform_iteratorINSD_6detail10functional5actorINSG_9compositeIJNSG_16operator_adaptorINS7_7greaterIvEEEENSH_INSG_8argumentILj0EEEEENSH_INSG_5valueIdEEEEEEEEENSF_15normal_iteratorINSD_10device_ptrIdEEEEllEEyS9_lNS7_10__identityEEEvT0_PT3_T1_NS0_13GridEvenShareIS14_EET2_T4_E12temp_storage+24];
	add.s64 	%rd185, %rd184, %rd419;
	ld.shared.u64 	%rd186, [_ZZN3cub18CUB_300001_SM_10006detail6reduce18DeviceReduceKernelINS2_10policy_hubIlyN4cuda3std3__44plusIlEEE10Policy1000EN6thrust24THRUST_300001_SM_1000_NS18transform_iteratorINSD_6detail10functional5actorINSG_9compositeIJNSG_16operator_adaptorINS7_7greaterIvEEEENSH_INSG_8argumentILj0EEEEENSH_INSG_5valueIdEEEEEEEEENSF_15normal_iteratorINSD_10device_ptrIdEEEEllEEyS9_lNS7_10__identityEEEvT0_PT3_T1_NS0_13GridEvenShareIS14_EET2_T4_E12temp_storage+32];
	add.s64 	%rd187, %rd185, %rd186;
	ld.shared.u64 	%rd188, [_ZZN3cub18CUB_300001_SM_10006detail6reduce18DeviceReduceKernelINS2_10policy_hubIlyN4cuda3std3__44plusIlEEE10Policy1000EN6thrust24THRUST_300001_SM_1000_NS18transform_iteratorINSD_6detail10functional5actorINSG_9compositeIJNSG_16operator_adaptorINS7_7greaterIvEEEENSH_INSG_8argumentILj0EEEEENSH_INSG_5valueIdEEEEEEEEENSF_15normal_iteratorINSD_10device_ptrIdEEEEllEEyS9_lNS7_10__identityEEEvT0_PT3_T1_NS0_13GridEvenShareIS14_EET2_T4_E12temp_storage+40];
	add.s64 	%rd189, %rd187, %rd188;
	ld.shared.u64 	%rd190, [_ZZN3cub18CUB_300001_SM_10006detail6reduce18DeviceReduceKernelINS2_10policy_hubIlyN4cuda3std3__44plusIlEEE10Policy1000EN6thrust24THRUST_300001_SM_1000_NS18transform_iteratorINSD_6detail10functional5actorINSG_9compositeIJNSG_16operator_adaptorINS7_7greaterIvEEEENSH_INSG_8argumentILj0EEEEENSH_INSG_5valueIdEEEEEEEEENSF_15normal_iteratorINSD_10device_ptrIdEEEEllEEyS9_lNS7_10__identityEEEvT0_PT3_T1_NS0_13GridEvenShareIS14_EET2_T4_E12temp_storage+48];
	add.s64 	%rd191, %rd189, %rd190;
	ld.shared.u64 	%rd192, [_ZZN3cub18CUB_300001_SM_10006detail6reduce18DeviceReduceKernelINS2_10policy_hubIlyN4cuda3std3__44plusIlEEE10Policy1000EN6thrust24THRUST_300001_SM_1000_NS18transform_iteratorINSD_6detail10functional5actorINSG_9compositeIJNSG_16operator_adaptorINS7_7greaterIvEEEENSH_INSG_8argumentILj0EEEEENSH_INSG_5valueIdEEEEEEEEENSF_15normal_iteratorINSD_10device_ptrIdEEEEllEEyS9_lNS7_10__identityEEEvT0_PT3_T1_NS0_13GridEvenShareIS14_EET2_T4_E12temp_storage+56];
	add.s64 	%rd193, %rd191, %rd192;
	ld.shared.u64 	%rd194, [_ZZN3cub18CUB_300001_SM_10006detail6reduce18DeviceReduceKernelINS2_10policy_hubIlyN4cuda3std3__44plusIlEEE10Policy1000EN6thrust24THRUST_300001_SM_1000_NS18transform_iteratorINSD_6detail10functional5actorINSG_9compositeIJNSG_16operator_adaptorINS7_7greaterIvEEEENSH_INSG_8argumentILj0EEEEENSH_INSG_5valueIdEEEEEEEEENSF_15normal_iteratorINSD_10device_ptrIdEEEEllEEyS9_lNS7_10__identityEEEvT0_PT3_T1_NS0_13GridEvenShareIS14_EET2_T4_E12temp_storage+64];
	add.s64 	%rd195, %rd193, %rd194;
	ld.shared.u64 	%rd196, [_ZZN3cub18CUB_300001_SM_10006detail6reduce18DeviceReduceKernelINS2_10policy_hubIlyN4cuda3std3__44plusIlEEE10Policy1000EN6thrust24THRUST_300001_SM_1000_NS18transform_iteratorINSD_6detail10functional5actorINSG_9compositeIJNSG_16operator_adaptorINS7_7greaterIvEEEENSH_INSG_8argumentILj0EEEEENSH_INSG_5valueIdEEEEEEEEENSF_15normal_iteratorINSD_10device_ptrIdEEEEllEEyS9_lNS7_10__identityEEEvT0_PT3_T1_NS0_13GridEvenShareIS14_EET2_T4_E12temp_storage+72];
	add.s64 	%rd197, %rd195, %rd196;
	ld.shared.u64 	%rd198, [_ZZN3cub18CUB_300001_SM_10006detail6reduce18DeviceReduceKernelINS2_10policy_hubIlyN4cuda3std3__44plusIlEEE10Policy1000EN6thrust24THRUST_300001_SM_1000_NS18transform_iteratorINSD_6detail10functional5actorINSG_9compositeIJNSG_16operator_adaptorINS7_7greaterIvEEEENSH_INSG_8argumentILj0EEEEENSH_INSG_5valueIdEEEEEEEEENSF_15normal_iteratorINSD_10device_ptrIdEEEEllEEyS9_lNS7_10__identityEEEvT0_PT3_T1_NS0_13GridEvenShareIS14_EET2_T4_E12temp_storage+80];
	add.s64 	%rd199, %rd197, %rd198;
	ld.shared.u64 	%rd200, [_ZZN3cub18CUB_300001_SM_10006detail6reduce18DeviceReduceKernelINS2_10policy_hubIlyN4cuda3std3__44plusIlEEE10Policy1000EN6thrust24THRUST_300001_SM_1000_NS18transform_iteratorINSD_6detail10functional5actorINSG_9compositeIJNSG_16operator_adaptorINS7_7greaterIvEEEENSH_INSG_8argumentILj0EEEEENSH_INSG_5valueIdEEEEEEEEENSF_15normal_iteratorINSD_10device_ptrIdEEEEllEEyS9_lNS7_10__identityEEEvT0_PT3_T1_NS0_13GridEvenShareIS14_EET2_T4_E12temp_storage+88];
	add.s64 	%rd201, %rd199, %rd200;
	ld.shared.u64 	%rd202, [_ZZN3cub18CUB_300001_SM_10006detail6reduce18DeviceReduceKernelINS2_10policy_hubIlyN4cuda3std3__44plusIlEEE10Policy1000EN6thrust24THRUST_300001_SM_1000_NS18transform_iteratorINSD_6detail10functional5actorINSG_9compositeIJNSG_16operator_adaptorINS7_7greaterIvEEEENSH_INSG_8argumentILj0EEEEENSH_INSG_5valueIdEEEEEEEEENSF_15normal_iteratorINSD_10device_ptrIdEEEEllEEyS9_lNS7_10__identityEEEvT0_PT3_T1_NS0_13GridEvenShareIS14_EET2_T4_E12temp_storage+96];
	add.s64 	%rd203, %rd201, %rd202;
	ld.shared.u64 	%rd204, [_ZZN3cub18CUB_300001_SM_10006detail6reduce18DeviceReduceKernelINS2_10policy_hubIlyN4cuda3std3__44plusIlEEE10Policy1000EN6thrust24THRUST_300001_SM_1000_NS18transform_iteratorINSD_6detail10functional5actorINSG_9compositeIJNSG_16operator_adaptorINS7_7greaterIvEEEENSH_INSG_8argumentILj0EEEEENSH_INSG_5valueIdEEEEEEEEENSF_15normal_iteratorINSD_10device_ptrIdEEEEllEEyS9_lNS7_10__identityEEEvT0_PT3_T1_NS0_13GridEvenShareIS14_EET2_T4_E12temp_storage+104];
	add.s64 	%rd205, %rd203, %rd204;
	ld.shared.u64 	%rd206, [_ZZN3cub18CUB_300001_SM_10006detail6reduce18DeviceReduceKernelINS2_10policy_hubIlyN4cuda3std3__44plusIlEEE10Policy1000EN6thrust24THRUST_300001_SM_1000_NS18transform_iteratorINSD_6detail10functional5actorINSG_9compositeIJNSG_16operator_adaptorINS7_7greaterIvEEEENSH_INSG_8argumentILj0EEEEENSH_INSG_5valueIdEEEEEEEEENSF_15normal_iteratorINSD_10device_ptrIdEEEEllEEyS9_lNS7_10__identityEEEvT0_PT3_T1_NS0_13GridEvenShareIS14_EET2_T4_E12temp_storage+112];
	add.s64 	%rd207, %rd205, %rd206;
	ld.shared.u64 	%rd208, [_ZZN3cub18CUB_300001_SM_10006detail6reduce18DeviceReduceKernelINS2_10policy_hubIlyN4cuda3std3__44plusIlEEE10Policy1000EN6thrust24THRUST_300001_SM_1000_NS18transform_iteratorINSD_6detail10functional5actorINSG_9compositeIJNSG_16operator_adaptorINS7_7greaterIvEEEENSH_INSG_8argumentILj0EEEEENSH_INSG_5valueIdEEEEEEEEENSF_15normal_iteratorINSD_10device_ptrIdEEEEllEEyS9_lNS7_10__identityEEEvT0_PT3_T1_NS0_13GridEvenShareIS14_EET2_T4_E12temp_storage+120];
	add.s64 	%rd209, %rd207, %rd208;
	ld.shared.u64 	%rd210, [_ZZN3cub18CUB_300001_SM_10006detail6reduce18DeviceReduceKernelINS2_10policy_hubIlyN4cuda3std3__44plusIlEEE10Policy1000EN6thrust24THRUST_300001_SM_1000_NS18transform_iteratorINSD_6detail10functional5actorINSG_9compositeIJNSG_16operator_adaptorINS7_7greaterIvEEEENSH_INSG_8argumentILj0EEEEENSH_INSG_5valueIdEEEEEEEEENSF_15normal_iteratorINSD_10device_ptrIdEEEEllEEyS9_lNS7_10__identityEEEvT0_PT3_T1_NS0_13GridEvenShareIS14_EET2_T4_E12temp_storage+128];
	add.s64 	%rd211, %rd209, %rd210;
	ld.shared.u64 	%rd212, [_ZZN3cub18CUB_300001_SM_10006detail6reduce18DeviceReduceKernelINS2_10policy_hubIlyN4cuda3std3__44plusIlEEE10Policy1000EN6thrust24THRUST_300001_SM_1000_NS18transform_iteratorINSD_6detail10functional5actorINSG_9compositeIJNSG_16operator_adaptorINS7_7greaterIvEEEENSH_INSG_8argumentILj0EEEEENSH_INSG_5valueIdEEEEEEEEENSF_15normal_iteratorINSD_10device_ptrIdEEEEllEEyS9_lNS7_10__identityEEEvT0_PT3_T1_NS0_13GridEvenShareIS14_EET2_T4_E12temp_storage+136];
	add.s64 	%rd419, %rd211, %rd212;
$L__BB9_46:
	mov.u32 	%r263, %tid.x;
	setp.ne.s32 	%p137, %r263, 0;
	@%p137 bra 	$L__BB9_48;
	ld.param.u64 	%rd392, [_ZN3cub18CUB_300001_SM_10006detail6reduce18DeviceReduceKernelINS2_10policy_hubIlyN4cuda3std3__44plusIlEEE10Policy1000EN6thrust24THRUST_300001_SM_1000_NS18transform_iteratorINSD_6detail10functional5actorINSG_9compositeIJNSG_16operator_adaptorINS7_7greaterIvEEEENSH_INSG_8argumentILj0EEEEENSH_INSG_5valueIdEEEEEEEEENSF_15normal_iteratorINSD_10device_ptrIdEEEEllEEyS9_lNS7_10__identityEEEvT0_PT3_T1_NS0_13GridEvenShareIS14_EET2_T4__param_1];
	cvta.to.global.u64 	%rd389, %rd392;
	mul.wide.u32 	%rd390, %r2, 8;
	add.s64 	%rd391, %rd389, %rd390;
	st.global.u64 	[%rd391], %rd419;
$L__BB9_48:
	ret;

}
	// .globl	_ZN3cub18CUB_300001_SM_10006detail6reduce28DeviceReduceSingleTileKernelINS2_10policy_hubIlyN4cuda3std3__44plusIlEEE10Policy1000EPlSC_iS9_llNS7_10__identityEEEvT0_T1_T2_T3_T4_T6_
.visible .entry _ZN3cub18CUB_300001_SM_10006detail6reduce28DeviceReduceSingleTileKernelINS2_10policy_hubIlyN4cuda3std3__44plusIlEEE10Policy1000EPlSC_iS9_llNS7_10__identityEEEvT0_T1_T2_T3_T4_T6_(
	.param .u64 .ptr .align 1 _ZN3cub18CUB_300001_SM_10006detail6reduce28DeviceReduceSingleTileKernelINS2_10policy_hubIlyN4cuda3std3__44plusIlEEE10Policy1000EPlSC_iS9_llNS7_10__identityEEEvT0_T1_T2_T3_T4_T6__param_0,
	.param .u64 .ptr .align 1 _ZN3cub18CUB_300001_SM_10006detail6reduce28DeviceReduceSingleTileKernelINS2_10policy_hubIlyN4cuda3std3__44plusIlEEE10Policy1000EPlSC_iS9_llNS7_10__identityEEEvT0_T1_T2_T3_T4_T6__param_1,
	.param .u32 _ZN3cub18CUB_300001_SM_10006detail6reduce28DeviceReduceSingleTileKernelINS2_10policy_hubIlyN4cuda3std3__44plusIlEEE10Policy1000EPlSC_iS9_llNS7_10__identityEEEvT0_T1_T2_T3_T4_T6__param_2,
	.param .align 1 .b8 _ZN3cub18CUB_300001_SM_10006detail6reduce28DeviceReduceSingleTileKernelINS2_10policy_hubIlyN4cuda3std3__44plusIlEEE10Policy1000EPlSC_iS9_llNS7_10__identityEEEvT0_T1_T2_T3_T4_T6__param_3[1],
	.param .u64 _ZN3cub18CUB_300001_SM_10006detail6reduce28DeviceReduceSingleTileKernelINS2_10policy_hubIlyN4cuda3std3__44plusIlEEE10Policy1000EPlSC_iS9_llNS7_10__identityEEEvT0_T1_T2_T3_T4_T6__param_4,
	.param .align 1 .b8 _ZN3cub18CUB_300001_SM_10006detail6reduce28DeviceReduceSingleTileKernelINS2_10policy_hubIlyN4cuda3std3__44plusIlEEE10Policy1000EPlSC_iS9_llNS7_10__identityEEEvT0_T1_T2_T3_T4_T6__param_5[1]
)
.maxntid 512
.minnctapersm 1
{
	.reg .pred 	%p<58>;
	.reg .b32 	%r<238>;
	.reg .b64 	%rd<281>;
	// demoted variable
	.shared .align 8 .b8 _ZZN3cub18CUB_300001_SM_10006detail6reduce28DeviceReduceSingleTileKernelINS2_10policy_hubIlyN4cuda3std3__44plusIlEEE10Policy1000EPlSC_iS9_llNS7_10__identityEEEvT0_T1_T2_T3_T4_T6_E12temp_storage[152];
	ld.param.u64 	%rd35, [_ZN3cub18CUB_300001_SM_10006detail6reduce28DeviceReduceSingleTileKernelINS2_10policy_hubIlyN4cuda3std3__44plusIlEEE10Policy1000EPlSC_iS9_llNS7_10__identityEEEvT0_T1_T2_T3_T4_T6__param_0];
	ld.param.u64 	%rd37, [_ZN3cub18CUB_300001_SM_10006detail6reduce28DeviceReduceSingleTileKernelINS2_10policy_hubIlyN4cuda3std3__44plusIlEEE10Policy1000EPlSC_iS9_llNS7_10__identityEEEvT0_T1_T2_T3_T4_T6__param_1];
	ld.param.u32 	%r34, [_ZN3cub18CUB_300001_SM_10006detail6reduce28DeviceReduceSingleTileKernelINS2_10policy_hubIlyN4cuda3std3__44plusIlEEE10Policy1000EPlSC_iS9_llNS7_10__identityEEEvT0_T1_T2_T3_T4_T6__param_2];
	ld.param.u64 	%rd36, [_ZN3cub18CUB_300001_SM_10006detail6reduce28DeviceReduceSingleTileKernelINS2_10policy_hubIlyN4cuda3std3__44plusIlEEE10Policy1000EPlSC_iS9_llNS7_10__identityEEEvT0_T1_T2_T3_T4_T6__param_4];
	cvta.to.global.u64 	%rd1, %rd37;
	setp.ne.s32 	%p1, %r34, 0;
	@%p1 bra 	$L__BB10_3;
	mov.u32 	%r224, %tid.x;
	setp.ne.s32 	%p57, %r224, 0;
	@%p57 bra 	$L__BB10_39;
	st.global.u64 	[%rd1], %rd36;
	bra.uni 	$L__BB10_39;
$L__BB10_3:
	setp.gt.s32 	%p2, %r34, 3583;
	@%p2 bra 	$L__BB10_21;
	mov.u32 	%r1, %tid.x;
	setp.ge.s32 	%p19, %r1, %r34;
	mov.b64 	%rd271, 0;
	mov.u32 	%r228, %r1;
	@%p19 bra 	$L__BB10_6;
	mul.wide.u32 	%rd146, %r1, 8;
	add.s64 	%rd145, %rd35, %rd146;
	// begin inline asm
	ld.global.nc.u64 %rd271, [%rd145];
	// end inline asm
	add.s32 	%r228, %r1, 512;
$L__BB10_6:
	setp.ge.s32 	%p20, %r228, %r34;
	@%p20 bra 	$L__BB10_12;
	not.b32 	%r100, %r228;
	add.s32 	%r4, %r34, %r100;
	and.b32  	%r101, %r4, 1536;
	setp.eq.s32 	%p21, %r101, 1536;
	@%p21 bra 	$L__BB10_10;
	mul.wide.u32 	%rd148, %r228, 8;
	add.s64 	%rd266, %rd35, %rd148;
	shr.u32 	%r102, %r4, 9;
	add.s32 	%r103, %r102, 1;
	and.b32  	%r104, %r103, 3;
	neg.s32 	%r226, %r104;
$L__BB10_9:
	.pragma "nounroll";
	// begin inline asm
	ld.global.nc.u64 %rd149, [%rd266];
	// end inline asm
	add.s64 	%rd271, %rd149, %rd271;
	add.s32 	%r228, %r228, 512;
	add.s64 	%rd266, %rd266, 4096;
	add.s32 	%r226, %r226, 1;
	setp.ne.s32 	%p22, %r226, 0;
	@%p22 bra 	$L__BB10_9;
$L__BB10_10:
	setp.lt.u32 	%p23, %r4, 1536;
	@%p23 bra 	$L__BB10_12;
$L__BB10_11:
	mul.wide.s32 	%rd159, %r228, 8;
	add.s64 	%rd152, %rd35, %rd159;
	// begin inline asm
	ld.global.nc.u64 %rd151, [%rd152];
	// end inline asm
	add.s64 	%rd160, %rd151, %rd271;
	add.s64 	%rd154, %rd152, 4096;
	// begin inline asm
	ld.global.nc.u64 %rd153, [%rd154];
	// end inline asm
	add.s64 	%rd161, %rd153, %rd160;
	add.s64 	%rd156, %rd152, 8192;
	// begin inline asm
	ld.global.nc.u64 %rd155, [%rd156];
	// end inline asm
	add.s64 	%rd162, %rd155, %rd161;
	add.s64 	%rd158, %rd152, 12288;
	// begin inline asm
	ld.global.nc.u64 %rd157, [%rd158];
	// end inline asm
	add.s64 	%rd271, %rd157, %rd162;
	add.s32 	%r228, %r228, 2048;
	setp.lt.s32 	%p24, %r228, %r34;
	@%p24 bra 	$L__BB10_11;
$L__BB10_12:
	setp.lt.s32 	%p25, %r34, 512;
	@%p25 bra 	$L__BB10_17;
	// begin inline asm
	mov.u32 %r168, %laneid;
	// end inline asm
	mov.b64 	{%r170, %r175}, %rd271;
	mov.b32 	%r176, 1;
	mov.b32 	%r217, 31;
	mov.b32 	%r218, -1;
	// begin inline asm
	shfl.sync.down.b32 %r169, %r170, %r176, %r217, %r218;
	// end inline asm
	// begin inline asm
	shfl.sync.down.b32 %r174, %r175, %r176, %r217, %r218;
	// end inline asm
	mov.b64 	%rd221, {%r169, %r174};
	setp.gt.s32 	%p49, %r168, 30;
	selp.b64 	%rd222, 0, %rd221, %p49;
	add.s64 	%rd223, %rd222, %rd271;
	mov.b64 	{%r180, %r185}, %rd223;
	mov.b32 	%r186, 2;
	// begin inline asm
	shfl.sync.down.b32 %r179, %r180, %r186, %r217, %r218;
	// end inline asm
	// begin inline asm
	shfl.sync.down.b32 %r184, %r185, %r186, %r217, %r218;
	// end inline asm
	mov.b64 	%rd224, {%r179, %r184};
	setp.gt.s32 	%p50, %r168, 29;
	selp.b64 	%rd225, 0, %rd224, %p50;
	add.s64 	%rd226, %rd225, %rd223;
	mov.b64 	{%r190, %r195}, %rd226;
	mov.b32 	%r196, 4;
	// begin inline asm
	shfl.sync.down.b32 %r189, %r190, %r196, %r217, %r218;
	// end inline asm
	// begin inline asm
	shfl.sync.down.b32 %r194, %r195, %r196, %r217, %r218;
	// end inline asm
	mov.b64 	%rd227, {%r189, %r194};
	setp.gt.s32 	%p51, %r168, 27;
	selp.b64 	%rd228, 0, %rd227, %p51;
	add.s64 	%rd229, %rd228, %rd226;
	mov.b64 	{%r200, %r205}, %rd229;
	mov.b32 	%r206, 8;
	// begin inline asm
	shfl.sync.down.b32 %r199, %r200, %r206, %r217, %r218;
	// end inline asm
	// begin inline asm
	shfl.sync.down.b32 %r204, %r205, %r206, %r217, %r218;
	// end inline asm
	mov.b64 	%rd230, {%r199, %r204};
	setp.gt.s32 	%p52, %r168, 23;
	selp.b64 	%rd231, 0, %rd230, %p52;
	add.s64 	%rd232, %rd231, %rd229;
	mov.b64 	{%r210, %r215}, %rd232;
	mov.b32 	%r216, 16;
	// begin inline asm
	shfl.sync.down.b32 %r209, %r210, %r216, %r217, %r218;
	// end inline asm
	// begin inline asm
	shfl.sync.down.b32 %r214, %r215, %r216, %r217, %r218;
	// end inline asm
	mov.b64 	%rd233, {%r209, %r214};
	setp.gt.s32 	%p53, %r168, 15;
	selp.b64 	%rd234, 0, %rd233, %p53;
	add.s64 	%rd280, %rd234, %rd232;
	setp.ne.s32 	%p54, %r168, 0;
	@%p54 bra 	$L__BB10_15;
	shr.u32 	%r219, %r1, 2;
	and.b32  	%r220, %r219, 248;
	mov.u32 	%r221, _ZZN3cub18CUB_300001_SM_10006detail6reduce28DeviceReduceSingleTileKernelINS2_10policy_hubIlyN4cuda3std3__44plusIlEEE10Policy1000EPlSC_iS9_llNS7_10__identityEEEvT0_T1_T2_T3_T4_T6_E12temp_storage;
	add.s32 	%r222, %r221, %r220;
	st.shared.u64 	[%r222+16], %rd280;
$L__BB10_15:
	bar.sync 	0;
	setp.ne.s32 	%p55, %r1, 0;
	@%p55 bra 	$L__BB10_37;
	ld.shared.u64 	%rd235, [_ZZN3cub18CUB_300001_SM_10006detail6reduce28DeviceReduceSingleTileKernelINS2_10policy_hubIlyN4cuda3std3__44plusIlEEE10Policy1000EPlSC_iS9_llNS7_10__identityEEEvT0_T1_T2_T3_T4_T6_E12temp_storage+24];
	add.s64 	%rd236, %rd235, %rd280;
	ld.shared.u64 	%rd237, [_ZZN3cub18CUB_300001_SM_10006detail6reduce28DeviceReduceSingleTileKernelINS2_10policy_hubIlyN4cuda3std3__44plusIlEEE10Policy1000EPlSC_iS9_llNS7_10__identityEEEvT0_T1_T2_T3_T4_T6_E12temp_storage+32];
	add.s64 	%rd238, %rd236, %rd237;
	ld.shared.u64 	%rd239, [_ZZN3cub18CUB_300001_SM_10006detail6reduce28DeviceReduceSingleTileKernelINS2_10policy_hubIlyN4cuda3std3__44plusIlEEE10Policy1000EPlSC_iS9_llNS7_10__identityEEEvT0_T1_T2_T3_T4_T6_E12temp_storage+40];
	add.s64 	%rd240, %rd238, %rd239;
	ld.shared.u64 	%rd241, [_ZZN3cub18CUB_300001_SM_10006detail6reduce28DeviceReduceSingleTileKernelINS2_10policy_hubIlyN4cuda3std3__44plusIlEEE10Policy1000EPlSC_iS9_llNS7_10__identityEEEvT0_T1_T2_T3_T4_T6_E12temp_storage+48];
	add.s64 	%rd242, %rd240, %rd241;
	ld.shared.u64 	%rd243, [_ZZN3cub18CUB_300001_SM_10006detail6reduce28DeviceReduceSingleTileKernelINS2_10policy_hubIlyN4cuda3std3__44plusIlEEE10Policy1000EPlSC_iS9_llNS7_10__identityEEEvT0_T1_T2_T3_T4_T6_E12temp_storage+56];
	add.s64 	%rd244, %rd242, %rd243;
	ld.shared.u64 	%rd245, [_ZZN3cub18CUB_300001_SM_10006detail6reduce28DeviceReduceSingleTileKernelINS2_10policy_hubIlyN4cuda3std3__44plusIlEEE10Policy1000EPlSC_iS9_llNS7_10__identityEEEvT0_T1_T2_T3_T4_T6_E12temp_storage+64];
	add.s64 	%rd246, %rd244, %rd245;
	ld.shared.u64 	%rd247, [_ZZN3cub18CUB_300001_SM_10006detail6reduce28DeviceReduceSingleTileKernelINS2_10policy_hubIlyN4cuda3std3__44plusIlEEE10Policy1000EPlSC_iS9_llNS7_10__identityEEEvT0_T1_T2_T3_T4_T6_E12temp_storage+72];
	add.s64 	%rd248, %rd246, %rd247;
	ld.shared.u64 	%rd249, [_ZZN3cub18CUB_300001_SM_10006detail6reduce28DeviceReduceSingleTileKernelINS2_10policy_hubIlyN4cuda3std3__44plusIlEEE10Policy1000EPlSC_iS9_llNS7_10__identityEEEvT0_T1_T2_T3_T4_T6_E12temp_storage+80];
	add.s64 	%rd250, %rd248, %rd249;
	ld.shared.u64 	%rd251, [_ZZN3cub18CUB_300001_SM_10006detail6reduce28DeviceReduceSingleTileKernelINS2_10policy_hubIlyN4cuda3std3__44plusIlEEE10Policy1000EPlSC_iS9_llNS7_10__identityEEEvT0_T1_T2_T3_T4_T6_E12temp_storage+88];
	add.s64 	%rd252, %rd250, %rd251;
	ld.shared.u64 	%rd253, [_ZZN3cub18CUB_300001_SM_10006detail6reduce28DeviceReduceSingleTileKernelINS2_10policy_hubIlyN4cuda3std3__44plusIlEEE10Policy1000EPlSC_iS9_llNS7_10__identityEEEvT0_T1_T2_T3_T4_T6_E12temp_storage+96];
	add.s64 	%rd254, %rd252, %rd253;
	ld.shared.u64 	%rd255, [_ZZN3cub18CUB_300001_SM_10006detail6reduce28DeviceReduceSingleTileKernelINS2_10policy_hubIlyN4cuda3std3__44plusIlEEE10Policy1000EPlSC_iS9_llNS7_10__identityEEEvT0_T1_T2_T3_T4_T6_E12temp_storage+104];
	add.s64 	%rd256, %rd254, %rd255;
	ld.shared.u64 	%rd257, [_ZZN3cub18CUB_300001_SM_10006detail6reduce28DeviceReduceSingleTileKernelINS2_10policy_hubIlyN4cuda3std3__44plusIlEEE10Policy1000EPlSC_iS9_llNS7_10__identityEEEvT0_T1_T2_T3_T4_T6_E12temp_storage+112];
	add.s64 	%rd258, %rd256, %rd257;
	ld.shared.u64 	%rd259, [_ZZN3cub18CUB_300001_SM_10006detail6reduce28DeviceReduceSingleTileKernelINS2_10policy_hubIlyN4cuda3std3__44plusIlEEE10Policy1000EPlSC_iS9_llNS7_10__identityEEEvT0_T1_T2_T3_T4_T6_E12temp_storage+120];
	add.s64 	%rd260, %rd258, %rd259;
	ld.shared.u64 	%rd261, [_ZZN3cub18CUB_300001_SM_10006detail6reduce28DeviceReduceSingleTileKernelINS2_10policy_hubIlyN4cuda3std3__44plusIlEEE10Policy1000EPlSC_iS9_llNS7_10__identityEEEvT0_T1_T2_T3_T4_T6_E12temp_storage+128];
	add.s64 	%rd262, %rd260, %rd261;
	ld.shared.u64 	%rd263, [_ZZN3cub18CUB_300001_SM_10006detail6reduce28DeviceReduceSingleTileKernelINS2_10policy_hubIlyN4cuda3std3__44plusIlEEE10Policy1000EPlSC_iS9_llNS7_10__identityEEEvT0_T1_T2_T3_T4_T6_E12temp_storage+136];
	add.s64 	%rd280, %rd262, %rd263;
	bra.uni 	$L__BB10_37;
$L__BB10_17:
	// begin inline asm
	mov.u32 %r105, %laneid;
	// end inline asm
	and.b32  	%r156, %r1, 992;
	add.s32 	%r157, %r156, 32;
	setp.gt.s32 	%p26, %r157, %r34;
	not.b32 	%r158, %r156;
	add.s32 	%r159, %r34, %r158;
	selp.b32 	%r154, %r159, 31, %p26;
	mov.b64 	{%r107, %r112}, %rd271;
	mov.b32 	%r113, 1;
	mov.b32 	%r155, -1;
	// begin inline asm
	shfl.sync.down.b32 %r106, %r107, %r113, %r154, %r155;
	// end inline asm
	// begin inline asm
	shfl.sync.down.b32 %r111, %r112, %r113, %r154, %r155;
	// end inline asm
	mov.b64 	%rd163, {%r106, %r111};
	setp.lt.s32 	%p27, %r105, %r154;
	selp.b64 	%rd164, %rd163, 0, %p27;
	add.s64 	%rd165, %rd164, %rd271;
	mov.b64 	{%r117, %r122}, %rd165;
	mov.b32 	%r123, 2;
	// begin inline asm
	shfl.sync.down.b32 %r116, %r117, %r123, %r154, %r155;
	// end inline asm
	// begin inline asm
	shfl.sync.down.b32 %r121, %r122, %r123, %r154, %r155;
	// end inline asm
	mov.b64 	%rd166, {%r116, %r121};
	add.s32 	%r160, %r105, 2;
	setp.gt.s32 	%p28, %r160, %r154;
	selp.b64 	%rd167, 0, %rd166, %p28;
	add.s64 	%rd168, %rd167, %rd165;
	mov.b64 	{%r127, %r132}, %rd168;
	mov.b32 	%r133, 4;
	// begin inline asm
	shfl.sync.down.b32 %r126, %r127, %r133, %r154, %r155;
	// end inline asm
	// begin inline asm
	shfl.sync.down.b32 %r131, %r132, %r133, %r154, %r155;
	// end inline asm
	mov.b64 	%rd169, {%r126, %r131};
	add.s32 	%r161, %r105, 4;
	setp.gt.s32 	%p29, %r161, %r154;
	selp.b64 	%rd170, 0, %rd169, %p29;
	add.s64 	%rd171, %rd170, %rd168;
	mov.b64 	{%r137, %r142}, %rd171;
	mov.b32 	%r143, 8;
	// begin inline asm
	shfl.sync.down.b32 %r136, %r137, %r143, %r154, %r155;
	// end inline asm
	// begin inline asm
	shfl.sync.down.b32 %r141, %r142, %r143, %r154, %r155;
	// end inline asm
	mov.b64 	%rd172, {%r136, %r141};
	add.s32 	%r162, %r105, 8;
	setp.gt.s32 	%p30, %r162, %r154;
	selp.b64 	%rd173, 0, %rd172, %p30;
	add.s64 	%rd174, %rd173, %rd171;
	mov.b64 	{%r147, %r152}, %rd174;
	mov.b32 	%r153, 16;
	// begin inline asm
	shfl.sync.down.b32 %r146, %r147, %r153, %r154, %r155;
	// end inline asm
	// begin inline asm
	shfl.sync.down.b32 %r151, %r152, %r153, %r154, %r155;
	// end inline asm
	mov.b64 	%rd175, {%r146, %r151};
	add.s32 	%r163, %r105, 16;
	setp.gt.s32 	%p31, %r163, %r154;
	selp.b64 	%rd176, 0, %rd175, %p31;
	add.s64 	%rd280, %rd176, %rd174;
	setp.ne.s32 	%p32, %r105, 0;
	@%p32 bra 	$L__BB10_19;
	shr.u32 	%r164, %r1, 2;
	and.b32  	%r165, %r164, 248;
	mov.u32 	%r166, _ZZN3cub18CUB_300001_SM_10006detail6reduce28DeviceReduceSingleTileKernelINS2_10policy_hubIlyN4cuda3std3__44plusIlEEE10Policy1000EPlSC_iS9_llNS7_10__identityEEEvT0_T1_T2_T3_T4_T6_E12temp_storage;
	add.s32 	%r167, %r166, %r165;
	st.shared.u64 	[%r167+16], %rd280;
$L__BB10_19:
	bar.sync 	0;
	setp.ne.s32 	%p33, %r1, 0;
	@%p33 bra 	$L__BB10_37;
	setp.gt.s32 	%p34, %r34, 32;
	ld.shared.u64 	%rd177, [_ZZN3cub18CUB_300001_SM_10006detail6reduce28DeviceReduceSingleTileKernelINS2_10policy_hubIlyN4cuda3std3__44plusIlEEE10Policy1000EPlSC_iS9_llNS7_10__identityEEEvT0_T1_T2_T3_T4_T6_E12temp_storage+24];
	selp.b64 	%rd178, %rd177, 0, %p34;
	add.s64 	%rd179, %rd178, %rd280;
	setp.gt.s32 	%p35, %r34, 64;
	ld.shared.u64 	%rd180, [_ZZN3cub18CUB_300001_SM_10006detail6reduce28DeviceReduceSingleTileKernelINS2_10policy_hubIlyN4cuda3std3__44plusIlEEE10Policy1000EPlSC_iS9_llNS7_10__identityEEEvT0_T1_T2_T3_T4_T6_E12temp_storage+32];
	selp.b64 	%rd181, %rd180, 0, %p35;
	add.s64 	%rd182, %rd179, %rd181;
	setp.gt.s32 	%p36, %r34, 96;
	ld.shared.u64 	%rd183, [_ZZN3cub18CUB_300001_SM_10006detail6reduce28DeviceReduceSingleTileKernelINS2_10policy_hubIlyN4cuda3std3__44plusIlEEE10Policy1000EPlSC_iS9_llNS7_10__identityEEEvT0_T1_T2_T3_T4_T6_E12temp_storage+40];
	selp.b64 	%rd184, %rd183, 0, %p36;
	add.s64 	%rd185, %rd182, %rd184;
	setp.gt.s32 	%p37, %r34, 128;
	ld.shared.u64 	%rd186, [_ZZN3cub18CUB_300001_SM_10006detail6reduce28DeviceReduceSingleTileKernelINS2_10policy_hubIlyN4cuda3std3__44plusIlEEE10Policy1000EPlSC_iS9_llNS7_10__identityEEEvT0_T1_T2_T3_T4_T6_E12temp_storage+48];
	selp.b64 	%rd187, %rd186, 0, %p37;
	add.s64 	%rd188, %rd185, %rd187;
	setp.gt.s32 	%p38, %r34, 160;
	ld.shared.u64 	%rd189, [_ZZN3cub18CUB_300001_SM_10006detail6reduce28DeviceReduceSingleTileKernelINS2_10policy_hubIlyN4cuda3std3__44plusIlEEE10Policy1000EPlSC_iS9_llNS7_10__identityEEEvT0_T1_T2_T3_T4_T6_E12temp_storage+56];
	selp.b64 	%rd190, %rd189, 0, %p38;
	add.s64 	%rd191, %rd188, %rd190;
	setp.gt.s32 	%p39, %r34, 192;
	ld.shared.u64 	%rd192, [_ZZN3cub18CUB_300001_SM_10006detail6reduce28DeviceReduceSingleTileKernelINS2_10policy_hubIlyN4cuda3std3__44plusIlEEE10Policy1000EPlSC_iS9_llNS7_10__identityEEEvT0_T1_T2_T3_T4_T6_E12temp_storage+64];
	selp.b64 	%rd193, %rd192, 0, %p39;
	add.s64 	%rd194, %rd191, %rd193;
	setp.gt.s32 	%p40, %r34, 224;
	ld.shared.u64 	%rd195, [_ZZN3cub18CUB_300001_SM_10006detail6reduce28DeviceReduceSingleTileKernelINS2_10policy_hubIlyN4cuda3std3__44plusIlEEE10Policy1000EPlSC_iS9_llNS7_10__identityEEEvT0_T1_T2_T3_T4_T6_E12temp_storage+72];
	selp.b64 	%rd196, %rd195, 0, %p40;
	add.s64 	%rd197, %rd194, %rd196;
	setp.gt.s32 	%p41, %r34, 256;
	ld.shared.u64 	%rd198, [_ZZN3cub18CUB_300001_SM_10006detail6reduce28DeviceReduceSingleTileKernelINS2_10policy_hubIlyN4cuda3std3__44plusIlEEE10Policy1000EPlSC_iS9_llNS7_10__identityEEEvT0_T1_T2_T3_T4_T6_E12temp_storage+80];
	selp.b64 	%rd199, %rd198, 0, %p41;
	add.s64 	%rd200, %rd197, %rd199;
	setp.gt.s32 	%p42, %r34, 288;
	ld.shared.u64 	%rd201, [_ZZN3cub18CUB_300001_SM_10006detail6reduce28DeviceReduceSingleTileKernelINS2_10policy_hubIlyN4cuda3std3__44plusIlEEE10Policy1000EPlSC_iS9_llNS7_10__identityEEEvT0_T1_T2_T3_T4_T6_E12temp_storage+88];
	selp.b64 	%rd202, %rd201, 0, %p42;
	add.s64 	%rd203, %rd200, %rd202;
	setp.gt.s32 	%p43, %r34, 320;
	ld.shared.u64 	%rd204, [_ZZN3cub18CUB_300001_SM_10006detail6reduce28DeviceReduceSingleTileKernelINS2_10policy_hubIlyN4cuda3std3__44plusIlEEE10Policy1000EPlSC_iS9_llNS7_10__identityEEEvT0_T1_T2_T3_T4_T6_E12temp_storage+96];
	selp.b64 	%rd205, %rd204, 0, %p43;
	add.s64 	%rd206, %rd203, %rd205;
	setp.gt.s32 	%p44, %r34, 352;
	ld.shared.u64 	%rd207, [_ZZN3cub18CUB_300001_SM_10006detail6reduce28DeviceReduceSingleTileKernelINS2_10policy_hubIlyN4cuda3std3__44plusIlEEE10Policy1000EPlSC_iS9_llNS7_10__identityEEEvT0_T1_T2_T3_T4_T6_E12temp_storage+104];
	selp.b64 	%rd208, %rd207, 0, %p44;
	add.s64 	%rd209, %rd206, %rd208;
	setp.gt.s32 	%p45, %r34, 384;
	ld.shared.u64 	%rd210, [_ZZN3cub18CUB_300001_SM_10006detail6reduce28DeviceReduceSingleTileKernelINS2_10policy_hubIlyN4cuda3std3__44plusIlEEE10Policy1000EPlSC_iS9_llNS7_10__identityEEEvT0_T1_T2_T3_T4_T6_E12temp_storage+112];
	selp.b64 	%rd211, %rd210, 0, %p45;
	add.s64 	%rd212, %rd209, %rd211;
	setp.gt.s32 	%p46, %r34, 416;
	ld.shared.u64 	%rd213, [_ZZN3cub18CUB_300001_SM_10006detail6reduce28DeviceReduceSingleTileKernelINS2_10policy_hubIlyN4cuda3std3__44plusIlEEE10Policy1000EPlSC_iS9_llNS7_10__identityEEEvT0_T1_T2_T3_T4_T6_E12temp_storage+120];
	selp.b64 	%rd214, %rd213, 0, %p46;
	add.s64 	%rd215, %rd212, %rd214;
	setp.gt.s32 	%p47, %r34, 448;
	ld.shared.u64 	%rd216, [_ZZN3cub18CUB_300001_SM_10006detail6reduce28DeviceReduceSingleTileKernelINS2_10policy_hubIlyN4cuda3std3__44plusIlEEE10Policy1000EPlSC_iS9_llNS7_10__identityEEEvT0_T1_T2_T3_T4_T6_E12temp_storage+128];
	selp.b64 	%rd217, %rd216, 0, %p47;
	add.s64 	%rd218, %rd215, %rd217;
	setp.gt.s32 	%p48, %r34, 480;
	ld.shared.u64 	%rd219, [_ZZN3cub18CUB_300001_SM_10006detail6reduce28DeviceReduceSingleTileKernelINS2_10policy_hubIlyN4cuda3std3__44plusIlEEE10Policy1000EPlSC_iS9_llNS7_10__identityEEEvT0_T1_T2_T3_T4_T6_E12temp_storage+136];
	selp.b64 	%rd220, %rd219, 0, %p48;
	add.s64 	%rd280, %rd218, %rd220;
	bra.uni 	$L__BB10_37;
$L__BB10_21:
	mov.u32 	%r13, %tid.x;
	mul.wide.u32 	%rd52, %r13, 8;
	add.s64 	%rd39, %rd35, %rd52;
	// begin inline asm
	ld.global.nc.u64 %rd38, [%rd39];
	// end inline asm
	add.s64 	%rd41, %rd39, 4096;
	// begin inline asm
	ld.global.nc.u64 %rd40, [%rd41];
	// end inline asm
	add.s64 	%rd43, %rd39, 8192;
	// begin inline asm
	ld.global.nc.u64 %rd42, [%rd43];
	// end inline asm
	add.s64 	%rd45, %rd39, 12288;
	// begin inline asm
	ld.global.nc.u64 %rd44, [%rd45];
	// end inline asm
	add.s64 	%rd47, %rd39, 16384;
	// begin inline asm
	ld.global.nc.u64 %rd46, [%rd47];
	// end inline asm
	add.s64 	%rd49, %rd39, 20480;
	// begin inline asm
	ld.global.nc.u64 %rd48, [%rd49];
	// end inline asm
	add.s64 	%rd51, %rd39, 24576;
	// begin inline asm
	ld.global.nc.u64 %rd50, [%rd51];
	// end inline asm
	add.s64 	%rd53, %rd40, %rd38;
	add.s64 	%rd54, %rd42, %rd53;
	add.s64 	%rd55, %rd44, %rd54;
	add.s64 	%rd56, %rd46, %rd55;
	add.s64 	%rd57, %rd48, %rd56;
	add.s64 	%rd279, %rd50, %rd57;
	setp.lt.u32 	%p3, %r34, 7168;
	mov.b32 	%r231, 3584;
	@%p3 bra 	$L__BB10_25;
	add.s32 	%r14, %r34, -3584;
	mov.b32 	%r231, 3584;
$L__BB10_23:
	add.s32 	%r37, %r231, %r13;
	mul.wide.u32 	%rd72, %r37, 8;
	add.s64 	%rd59, %rd35, %rd72;
	// begin inline asm
	ld.global.nc.u64 %rd58, [%rd59];
	// end inline asm
	add.s64 	%rd61, %rd59, 4096;
	// begin inline asm
	ld.global.nc.u64 %rd60, [%rd61];
	// end inline asm
	add.s64 	%rd63, %rd59, 8192;
	// begin inline asm
	ld.global.nc.u64 %rd62, [%rd63];
	// end inline asm
	add.s64 	%rd65, %rd59, 12288;
	// begin inline asm
	ld.global.nc.u64 %rd64, [%rd65];
	// end inline asm
	add.s64 	%rd67, %rd59, 16384;
	// begin inline asm
	ld.global.nc.u64 %rd66, [%rd67];
	// end inline asm
	add.s64 	%rd69, %rd59, 20480;
	// begin inline asm
	ld.global.nc.u64 %rd68, [%rd69];
	// end inline asm
	add.s64 	%rd71, %rd59, 24576;
	// begin inline asm
	ld.global.nc.u64 %rd70, [%rd71];
	// end inline asm
	add.s64 	%rd73, %rd58, %rd279;
	add.s64 	%rd74, %rd60, %rd73;
	add.s64 	%rd75, %rd62, %rd74;
	add.s64 	%rd76, %rd64, %rd75;
	add.s64 	%rd77, %rd66, %rd76;
	add.s64 	%rd78, %rd68, %rd77;
	add.s64 	%rd279, %rd70, %rd78;
	sub.s32 	%r38, %r34, %r231;
	setp.lt.s32 	%p4, %r38, 3584;
	@%p4 bra 	$L__BB10_33;
	add.s32 	%r231, %r231, 3584;
	setp.le.s32 	%p5, %r231, %r14;
	@%p5 bra 	$L__BB10_23;
$L__BB10_25:
	setp.le.s32 	%p6, %r34, %r231;
	@%p6 bra 	$L__BB10_33;
	sub.s32 	%r18, %r34, %r231;
	setp.ge.s32 	%p7, %r13, %r18;
	@%p7 bra 	$L__BB10_33;
	not.b32 	%r39, %r13;
	add.s32 	%r40, %r34, %r39;
	sub.s32 	%r19, %r40, %r231;
	and.b32  	%r41, %r19, 1536;
	setp.eq.s32 	%p8, %r41, 1536;
	mov.u32 	%r235, %r13;
	@%p8 bra 	$L__BB10_30;
	add.s32 	%r233, %r13, %r231;
	shr.u32 	%r42, %r19, 9;
	add.s32 	%r43, %r42, 1;
	and.b32  	%r44, %r43, 3;
	neg.s32 	%r232, %r44;
	mov.u32 	%r235, %r13;
$L__BB10_29:
	.pragma "nounroll";
	mul.wide.u32 	%rd82, %r233, 8;
	add.s64 	%rd81, %rd35, %rd82;
	// begin inline asm
	ld.global.nc.u64 %rd80, [%rd81];
	// end inline asm
	add.s64 	%rd279, %rd80, %rd279;
	add.s32 	%r235, %r235, 512;
	add.s32 	%r233, %r233, 512;
	add.s32 	%r232, %r232, 1;
	setp.ne.s32 	%p9, %r232, 0;
	@%p9 bra 	$L__BB10_29;
$L__BB10_30:
	setp.lt.u32 	%p10, %r19, 1536;
	@%p10 bra 	$L__BB10_33;
	cvt.u64.u32 	%rd83, %r235;
	cvt.u64.u32 	%rd84, %r231;
	add.s64 	%rd85, %rd83, %rd84;
	shl.b64 	%rd86, %rd85, 3;
	add.s64 	%rd87, %rd86, %rd35;
	add.s64 	%rd277, %rd87, 8192;
	add.s32 	%r236, %r235, %r231;
$L__BB10_32:
	mul.wide.u32 	%rd96, %r236, 8;
	add.s64 	%rd89, %rd35, %rd96;
	// begin inline asm
	ld.global.nc.u64 %rd88, [%rd89];
	// end inline asm
	add.s64 	%rd97, %rd88, %rd279;
	add.s64 	%rd91, %rd277, -4096;
	// begin inline asm
	ld.global.nc.u64 %rd90, [%rd91];
	// end inline asm
	add.s64 	%rd98, %rd90, %rd97;
	// begin inline asm
	ld.global.nc.u64 %rd92, [%rd277];
	// end inline asm
	add.s64 	%rd99, %rd92, %rd98;
	add.s64 	%rd95, %rd277, 4096;
	// begin inline asm
	ld.global.nc.u64 %rd94, [%rd95];
	// end inline asm
	add.s64 	%rd279, %rd94, %rd99;
	add.s32 	%r235, %r235, 2048;
	add.s64 	%rd277, %rd277, 16384;
	add.s32 	%r236, %r236, 2048;
	setp.lt.s32 	%p11, %r235, %r18;
	@%p11 bra 	$L__BB10_32;
$L__BB10_33:
	// begin inline asm
	mov.u32 %r45, %laneid;
	// end inline asm
	mov.b64 	{%r47, %r52}, %rd279;
	mov.b32 	%r53, 1;
	mov.b32 	%r94, 31;
	mov.b32 	%r95, -1;
	// begin inline asm
	shfl.sync.down.b32 %r46, %r47, %r53, %r94, %r95;
	// end inline asm
	// begin inline asm
	shfl.sync.down.b32 %r51, %r52, %r53, %r94, %r95;
	// end inline asm
	mov.b64 	%rd100, {%r46, %r51};
	setp.gt.s32 	%p12, %r45, 30;
	selp.b64 	%rd101, 0, %rd100, %p12;
	add.s64 	%rd102, %rd101, %rd279;
	mov.b64 	{%r57, %r62}, %rd102;
	mov.b32 	%r63, 2;
	// begin inline asm
	shfl.sync.down.b32 %r56, %r57, %r63, %r94, %r95;
	// end inline asm
	// begin inline asm
	shfl.sync.down.b32 %r61, %r62, %r63, %r94, %r95;
	// end inline asm
	mov.b64 	%rd103, {%r56, %r61};
	setp.gt.s32 	%p13, %r45, 29;
	selp.b64 	%rd104, 0, %rd103, %p13;
	add.s64 	%rd105, %rd104, %rd102;
	mov.b64 	{%r67, %r72}, %rd105;
	mov.b32 	%r73, 4;
	// begin inline asm
	shfl.sync.down.b32 %r66, %r67, %r73, %r94, %r95;
	// end inline asm
	// begin inline asm
	shfl.sync.down.b32 %r71, %r72, %r73, %r94, %r95;
	// end inline asm
	mov.b64 	%rd106, {%r66, %r71};
	setp.gt.s32 	%p14, %r45, 27;
	selp.b64 	%rd107, 0, %rd106, %p14;
	add.s64 	%rd108, %rd107, %rd105;
	mov.b64 	{%r77, %r82}, %rd108;
	mov.b32 	%r83, 8;
	// begin inline asm
	shfl.sync.down.b32 %r76, %r77, %r83, %r94, %r95;
	// end inline asm
	// begin inline asm
	shfl.sync.down.b32 %r81, %r82, %r83, %r94, %r95;
	// end inline asm
	mov.b64 	%rd109, {%r76, %r81};
	setp.gt.s32 	%p15, %r45, 23;
	selp.b64 	%rd110, 0, %rd109, %p15;
	add.s64 	%rd111, %rd110, %rd108;
	mov.b64 	{%r87, %r92}, %rd111;
	mov.b32 	%r93, 16;
	// begin inline asm
	shfl.sync.down.b32 %r86, %r87, %r93, %r94, %r95;
	// end inline asm
	// begin inline asm
	shfl.sync.down.b32 %r91, %r92, %r93, %r94, %r95;
	// end inline asm
	mov.b64 	%rd112, {%r86, %r91};
	setp.gt.s32 	%p16, %r45, 15;
	selp.b64 	%rd113, 0, %rd112, %p16;
	add.s64 	%rd280, %rd113, %rd111;
	setp.ne.s32 	%p17, %r45, 0;
	@%p17 bra 	$L__BB10_35;
	shr.u32 	%r96, %r13, 2;
	and.b32  	%r97, %r96, 248;
	mov.u32 	%r98, _ZZN3cub18CUB_300001_SM_10006detail6reduce28DeviceReduceSingleTileKernelINS2_10policy_hubIlyN4cuda3std3__44plusIlEEE10Policy1000EPlSC_iS9_llNS7_10__identityEEEvT0_T1_T2_T3_T4_T6_E12temp_storage;
	add.s32 	%r99, %r98, %r97;
	st.shared.u64 	[%r99+16], %rd280;
$L__BB10_35:
	bar.sync 	0;
	setp.ne.s32 	%p18, %r13, 0;
	@%p18 bra 	$L__BB10_37;
	ld.shared.u64 	%rd114, [_ZZN3cub18CUB_300001_SM_10006detail6reduce28DeviceReduceSingleTileKernelINS2_10policy_hubIlyN4cuda3std3__44plusIlEEE10Policy1000EPlSC_iS9_llNS7_10__identityEEEvT0_T1_T2_T3_T4_T6_E12temp_storage+24];
	add.s64 	%rd115, %rd114, %rd280;
	ld.shared.u64 	%rd116, [_ZZN3cub18CUB_300001_SM_10006detail6reduce28DeviceReduceSingleTileKernelINS2_10policy_hubIlyN4cuda3std3__44plusIlEEE10Policy1000EPlSC_iS9_llNS7_10__identityEEEvT0_T1_T2_T3_T4_T6_E12temp_storage+32];
	add.s64 	%rd117, %rd115, %rd116;
	ld.shared.u64 	%rd118, [_ZZN3cub18CUB_300001_SM_10006detail6reduce28DeviceReduceSingleTileKernelINS2_10policy_hubIlyN4cuda3std3__44plusIlEEE10Policy1000EPlSC_iS9_llNS7_10__identityEEEvT0_T1_T2_T3_T4_T6_E12temp_storage+40];
	add.s64 	%rd119, %rd117, %rd118;
	ld.shared.u64 	%rd120, [_ZZN3cub18CUB_300001_SM_10006detail6reduce28DeviceReduceSingleTileKernelINS2_10policy_hubIlyN4cuda3std3__44plusIlEEE10Policy1000EPlSC_iS9_llNS7_10__identityEEEvT0_T1_T2_T3_T4_T6_E12temp_storage+48];
	add.s64 	%rd121, %rd119, %rd120;
	ld.shared.u64 	%rd122, [_ZZN3cub18CUB_300001_SM_10006detail6reduce28DeviceReduceSingleTileKernelINS2_10policy_hubIlyN4cuda3std3__44plusIlEEE10Policy1000EPlSC_iS9_llNS7_10__identityEEEvT0_T1_T2_T3_T4_T6_E12temp_storage+56];
	add.s64 	%rd123, %rd121, %rd122;
	ld.shared.u64 	%rd124, [_ZZN3cub18CUB_300001_SM_10006detail6reduce28DeviceReduceSingleTileKernelINS2_10policy_hubIlyN4cuda3std3__44plusIlEEE10Policy1000EPlSC_iS9_llNS7_10__identityEEEvT0_T1_T2_T3_T4_T6_E12temp_storage+64];
	add.s64 	%rd125, %rd123, %rd124;
	ld.shared.u64 	%rd126, [_ZZN3cub18CUB_300001_SM_10006detail6reduce28DeviceReduceSingleTileKernelINS2_10policy_hubIlyN4cuda3std3__44plusIlEEE10Policy1000EPlSC_iS9_llNS7_10__identityEEEvT0_T1_T2_T3_T4_T6_E12temp_storage+72];
	add.s64 	%rd127, %rd125, %rd126;
	ld.shared.u64 	%rd128, [_ZZN3cub18CUB_300001_SM_10006detail6reduce28DeviceReduceSingleTileKernelINS2_10policy_hubIlyN4cuda3std3__44plusIlEEE10Policy1000EPlSC_iS9_llNS7_10__identityEEEvT0_T1_T2_T3_T4_T6_E12temp_storage+80];
	add.s64 	%rd129, %rd127, %rd128;
	ld.shared.u64 	%rd130, [_ZZN3cub18CUB_300001_SM_10006detail6reduce28DeviceReduceSingleTileKernelINS2_10policy_hubIlyN4cuda3std3__44plusIlEEE10Policy1000EPlSC_iS9_llNS7_10__identityEEEvT0_T1_T2_T3_T4_T6_E12temp_storage+88];
	add.s64 	%rd131, %rd129, %rd130;
	ld.shared.u64 	%rd132, [_ZZN3cub18CUB_300001_SM_10006detail6reduce28DeviceReduceSingleTileKernelINS2_10policy_hubIlyN4cuda3std3__44plusIlEEE10Policy1000EPlSC_iS9_llNS7_10__identityEEEvT0_T1_T2_T3_T4_T6_E12temp_storage+96];
	add.s64 	%rd133, %rd131, %rd132;
	ld.shared.u64 	%rd134, [_ZZN3cub18CUB_300001_SM_10006detail6reduce28DeviceReduceSingleTileKernelINS2_10policy_hubIlyN4cuda3std3__44plusIlEEE10Policy1000EPlSC_iS9_llNS7_10__identityEEEvT0_T1_T2_T3_T4_T6_E12temp_storage+104];
	add.s64 	%rd135, %rd133, %rd134;
	ld.shared.u64 	%rd136, [_ZZN3cub18CUB_300001_SM_10006detail6reduce28DeviceReduceSingleTileKernelINS2_10policy_hubIlyN4cuda3std3__44plusIlEEE10Policy1000EPlSC_iS9_llNS7_10__identityEEEvT0_T1_T2_T3_T4_T6_E12temp_storage+112];
	add.s64 	%rd137, %rd135, %rd136;
	ld.shared.u64 	%rd138, [_ZZN3cub18CUB_300001_SM_10006detail6reduce28DeviceReduceSingleTileKernelINS2_10policy_hubIlyN4cuda3std3__44plusIlEEE10Policy1000EPlSC_iS9_llNS7_10__identityEEEvT0_T1_T2_T3_T4_T6_E12temp_storage+120];
	add.s64 	%rd139, %rd137, %rd138;
	ld.shared.u64 	%rd140, [_ZZN3cub18CUB_300001_SM_10006detail6reduce28DeviceReduceSingleTileKernelINS2_10policy_hubIlyN4cuda3std3__44plusIlEEE10Policy1000EPlSC_iS9_llNS7_10__identityEEEvT0_T1_T2_T3_T4_T6_E12temp_storage+128];
	add.s64 	%rd141, %rd139, %rd140;
	ld.shared.u64 	%rd142, [_ZZN3cub18CUB_300001_SM_10006detail6reduce28DeviceReduceSingleTileKernelINS2_10policy_hubIlyN4cuda3std3__44plusIlEEE10Policy1000EPlSC_iS9_llNS7_10__identityEEEvT0_T1_T2_T3_T4_T6_E12temp_storage+136];
	add.s64 	%rd280, %rd141, %rd142;
$L__BB10_37:
	mov.u32 	%r223, %tid.x;
	setp.ne.s32 	%p56, %r223, 0;
	@%p56 bra 	$L__BB10_39;
	add.s64 	%rd264, %rd280, %rd36;
	st.global.u64 	[%rd1], %rd264;
$L__BB10_39:
	ret;

}
	// .globl	_ZN3cub18CUB_300001_SM_10006detail6reduce28DeviceReduceSingleTileKernelINS2_10policy_hubIdjN4cuda3std3__44plusIdEEE10Policy1000EN6thrust24THRUST_300001_SM_1000_NS6detail15normal_iteratorINSD_10device_ptrIdEEEEPdjS9_ddNS7_10__identityEEEvT0_T1_T2_T3_T4_T6_
.visible .entry _ZN3cub18CUB_300001_SM_10006detail6reduce28DeviceReduceSingleTileKernelINS2_10policy_hubIdjN4cuda3std3__44plusIdEEE10Policy1000EN6thrust24THRUST_300001_SM_1000_NS6detail15normal_iteratorINSD_10device_ptrIdEEEEPdjS9_ddNS7_10__identityEEEvT0_T1_T2_T3_T4_T6_(
	.param .align 8 .b8 _ZN3cub18CUB_300001_SM_10006detail6reduce28DeviceReduceSingleTileKernelINS2_10policy_hubIdjN4cuda3std3__44plusIdEEE10Policy1000EN6thrust24THRUST_300001_SM_1000_NS6detail15normal_iteratorINSD_10device_ptrIdEEEEPdjS9_ddNS7_10__identityEEEvT0_T1_T2_T3_T4_T6__param_0[8],
	.param .u64 .ptr .align 1 _ZN3cub18CUB_300001_SM_10006detail6reduce28DeviceReduceSingleTileKernelINS2_10policy_hubIdjN4cuda3std3__44plusIdEEE10Policy1000EN6thrust24THRUST_300001_SM_1000_NS6detail15normal_iteratorINSD_10device_ptrIdEEEEPdjS9_ddNS7_10__identityEEEvT0_T1_T2_T3_T4_T6__param_1,
	.param .u32 _ZN3cub18CUB_300001_SM_10006detail6reduce28DeviceReduceSingleTileKernelINS2_10policy_hubIdjN4cuda3std3__44plusIdEEE10Policy1000EN6thrust24THRUST_300001_SM_1000_NS6detail15normal_iteratorINSD_10device_ptrIdEEEEPdjS9_ddNS7_10__identityEEEvT0_T1_T2_T3_T4_T6__param_2,
	.param .align 1 .b8 _ZN3cub18CUB_300001_SM_10006detail6reduce28DeviceReduceSingleTileKernelINS2_10policy_hubIdjN4cuda3std3__44plusIdEEE10Policy1000EN6thrust24THRUST_300001_SM_1000_NS6detail15normal_iteratorINSD_10device_ptrIdEEEEPdjS9_ddNS7_10__identityEEEvT0_T1_T2_T3_T4_T6__param_3[1],
	.param .f64 _ZN3cub18CUB_300001_SM_10006detail6reduce28DeviceReduceSingleTileKernelINS2_10policy_hubIdjN4cuda3std3__44plusIdEEE10Policy1000EN6thrust24THRUST_300001_SM_1000_NS6detail15normal_iteratorINSD_10device_ptrIdEEEEPdjS9_ddNS7_10__identityEEEvT0_T1_T2_T3_T4_T6__param_4,
	.param .align 1 .b8 _ZN3cub18CUB_300001_SM_10006detail6reduce28DeviceReduceSingleTileKernelINS2_10policy_hubIdjN4cuda3std3__44plusIdEEE10Policy1000EN6thrust24THRUST_300001_SM_1000_NS6detail15normal_iteratorINSD_10device_ptrIdEEEEPdjS9_ddNS7_10__identityEEEvT0_T1_T2_T3_T4_T6__param_5[1]
)
.maxntid 640
.minnctapersm 1
{
	.reg .pred 	%p<71>;
	.reg .b32 	%r<288>;
	.reg .b64 	%rd<114>;
	.reg .b64 	%fd<380>;
	// demoted variable
	.shared .align 8 .b8 _ZZN3cub18CUB_300001_SM_10006detail6reduce28DeviceReduceSingleTileKernelINS2_10policy_hubIdjN4cuda3std3__44plusIdEEE10Policy1000EN6thrust24THRUST_300001_SM_1000_NS6detail15normal_iteratorINSD_10device_ptrIdEEEEPdjS9_ddNS7_10__identityEEEvT0_T1_T2_T3_T4_T6_E12temp_storage[192];
	ld.param.u64 	%rd9, [_ZN3cub18CUB_300001_SM_10006detail6reduce28DeviceReduceSingleTileKernelINS2_10policy_hubIdjN4cuda3std3__44plusIdEEE10Policy1000EN6thrust24THRUST_300001_SM_1000_NS6detail15normal_iteratorINSD_10device_ptrIdEEEEPdjS9_ddNS7_10__identityEEEvT0_T1_T2_T3_T4_T6__param_0];
	ld.param.u64 	%rd10, [_ZN3cub18CUB_300001_SM_10006detail6reduce28DeviceReduceSingleTileKernelINS2_10policy_hubIdjN4cuda3std3__44plusIdEEE10Policy1000EN6thrust24THRUST_300001_SM_1000_NS6detail15normal_iteratorINSD_10device_ptrIdEEEEPdjS9_ddNS7_10__identityEEEvT0_T1_T2_T3_T4_T6__param_1];
	ld.param.u32 	%r51, [_ZN3cub18CUB_300001_SM_10006detail6reduce28DeviceReduceSingleTileKernelINS2_10policy_hubIdjN4cuda3std3__44plusIdEEE10Policy1000EN6thrust24THRUST_300001_SM_1000_NS6detail15normal_iteratorINSD_10device_ptrIdEEEEPdjS9_ddNS7_10__identityEEEvT0_T1_T2_T3_T4_T6__param_2];
	ld.param.f64 	%fd42, [_ZN3cub18CUB_300001_SM_10006detail6reduce28DeviceReduceSingleTileKernelINS2_10policy_hubIdjN4cuda3std3__44plusIdEEE10Policy1000EN6thrust24THRUST_300001_SM_1000_NS6detail15normal_iteratorINSD_10device_ptrIdEEEEPdjS9_ddNS7_10__identityEEEvT0_T1_T2_T3_T4_T6__param_4];
	cvta.to.global.u64 	%rd1, %rd10;
	setp.ne.s32 	%p1, %r51, 0;
	@%p1 bra 	$L__BB11_3;
	mov.u32 	%r270, %tid.x;
	setp.ne.s32 	%p70, %r270, 0;
	@%p70 bra 	$L__BB11_52;
	st.global.f64 	[%rd1], %fd42;
	bra.uni 	$L__BB11_52;
$L__BB11_3:
	cvta.to.global.u64 	%rd2, %rd9;
	setp.gt.u32 	%p2, %r51, 5119;
	@%p2 bra 	$L__BB11_28;
	mov.u32 	%r1, %tid.x;
	setp.ge.u32 	%p24, %r1, %r51;
	mov.f64 	%fd367, 0d0000000000000000;
	mov.u32 	%r274, %r1;
	@%p24 bra 	$L__BB11_6;
	mul.wide.u32 	%rd83, %r1, 8;
	add.s64 	%rd84, %rd2, %rd83;
	ld.global.f64 	%fd367, [%rd84];
	add.s32 	%r274, %r1, 640;
$L__BB11_6:
	setp.ge.u32 	%p25, %r274, %r51;
	@%p25 bra 	$L__BB11_19;
	not.b32 	%r146, %r274;
	add.s32 	%r147, %r51, %r146;
	mul.hi.u32 	%r148, %r147, -858993459;
	shr.u32 	%r149, %r148, 9;
	add.s32 	%r4, %r149, 1;
	and.b32  	%r5, %r4, 15;
	setp.lt.u32 	%p26, %r147, 9600;
	@%p26 bra 	$L__BB11_10;
	and.b32  	%r150, %r4, 16777200;
	neg.s32 	%r272, %r150;
	mul.wide.u32 	%rd85, %r274, 8;
	add.s64 	%rd86, %rd85, %rd2;
	add.s64 	%rd112, %rd86, 40960;
$L__BB11_9:
	.pragma "nounroll";
	ld.global.f64 	%fd181, [%rd112+-40960];
	add.f64 	%fd182, %fd367, %fd181;
	ld.global.f64 	%fd183, [%rd112+-35840];
	add.f64 	%fd184, %fd182, %fd183;
	ld.global.f64 	%fd185, [%rd112+-30720];
	add.f64 	%fd186, %fd184, %fd185;
	ld.global.f64 	%fd187, [%rd112+-25600];
	add.f64 	%fd188, %fd186, %fd187;
	ld.global.f64 	%fd189, [%rd112+-20480];
	add.f64 	%fd190, %fd188, %fd189;
	ld.global.f64 	%fd191, [%rd112+-15360];
	add.f64 	%fd192, %fd190, %fd191;
	ld.global.f64 	%fd193, [%rd112+-10240];
	add.f64 	%fd194, %fd192, %fd193;
	ld.global.f64 	%fd195, [%rd112+-5120];
	add.f64 	%fd196, %fd194, %fd195;
	ld.global.f64 	%fd197, [%rd112];
	add.f64 	%fd198, %fd196, %fd197;
	ld.global.f64 	%fd199, [%rd112+5120];
	add.f64 	%fd200, %fd198, %fd199;
	ld.global.f64 	%fd201, [%rd112+10240];
	add.f64 	%fd202, %fd200, %fd201;
	ld.global.f64 	%fd203, [%rd112+15360];
	add.f64 	%fd204, %fd202, %fd203;
	ld.global.f64 	%fd205, [%rd112+20480];
	add.f64 	%fd206, %fd204, %fd205;
	ld.global.f64 	%fd207, [%rd112+25600];
	add.f64 	%fd208, %fd206, %fd207;
	ld.global.f64 	%fd209, [%rd112+30720];
	add.f64 	%fd210, %fd208, %fd209;
	ld.global.f64 	%fd211, [%rd112+35840];
	add.f64 	%fd367, %fd210, %fd211;
	add.s32 	%r274, %r274, 10240;
	add.s32 	%r272, %r272, 16;
	add.s64 	%rd112, %rd112, 81920;
	setp.ne.s32 	%p27, %r272, 0;
	@%p27 bra 	$L__BB11_9;
$L__BB11_10:
	setp.eq.s32 	%p28, %r5, 0;
	@%p28 bra 	$L__BB11_19;
	and.b32  	%r12, %r4, 7;
	setp.lt.u32 	%p29, %r5, 8;
	@%p29 bra 	$L__BB11_13;
	mul.wide.u32 	%rd87, %r274, 8;
	add.s64 	%rd88, %rd2, %rd87;
	ld.global.f64 	%fd213, [%rd88];
	add.f64 	%fd214, %fd367, %fd213;
	ld.global.f64 	%fd215, [%rd88+5120];
	add.f64 	%fd216, %fd214, %fd215;
	ld.global.f64 	%fd217, [%rd88+10240];
	add.f64 	%fd218, %fd216, %fd217;
	ld.global.f64 	%fd219, [%rd88+15360];
	add.f64 	%fd220, %fd218, %fd219;
	ld.global.f64 	%fd221, [%rd88+20480];
	add.f64 	%fd222, %fd220, %fd221;
	ld.global.f64 	%fd223, [%rd88+25600];
	add.f64 	%fd224, %fd222, %fd223;
	ld.global.f64 	%fd225, [%rd88+30720];
	add.f64 	%fd226, %fd224, %fd225;
	ld.global.f64 	%fd227, [%rd88+35840];
	add.f64 	%fd367, %fd226, %fd227;
	add.s32 	%r274, %r274, 5120;
$L__BB11_13:
	setp.eq.s32 	%p30, %r12, 0;
	@%p30 bra 	$L__BB11_19;
	and.b32  	%r15, %r4, 3;
	setp.lt.u32 	%p31, %r12, 4;
	@%p31 bra 	$L__BB11_16;
	mul.wide.u32 	%rd89, %r274, 8;
	add.s64 	%rd90, %rd2, %rd89;
	ld.global.f64 	%fd229, [%rd90];
	add.f64 	%fd230, %fd367, %fd229;
	ld.global.f64 	%fd231, [%rd90+5120];
	add.f64 	%fd232, %fd230, %fd231;
	ld.global.f64 	%fd233, [%rd90+10240];
	add.f64 	%fd234, %fd232, %fd233;
	ld.global.f64 	%fd235, [%rd90+15360];
	add.f64 	%fd367, %fd234, %fd235;
	add.s32 	%r274, %r274, 2560;
$L__BB11_16:
	setp.eq.s32 	%p32, %r15, 0;
	@%p32 bra 	$L__BB11_19;
	mul.wide.u32 	%rd91, %r274, 8;
	add.s64 	%rd113, %rd2, %rd91;
	neg.s32 	%r277, %r15;
$L__BB11_18:
	.pragma "nounroll";
	ld.global.f64 	%fd236, [%rd113];
	add.f64 	%fd367, %fd367, %fd236;
	add.s64 	%rd113, %rd113, 5120;
	add.s32 	%r277, %r277, 1;
	setp.ne.s32 	%p33, %r277, 0;
	@%p33 bra 	$L__BB11_18;
$L__BB11_19:
	setp.lt.u32 	%p34, %r51, 640;
	@%p34 bra 	$L__BB11_24;
	// begin inline asm
	mov.u32 %r214, %laneid;
	// end inline asm
	mov.b64 	%rd102, %fd367;
	mov.b64 	{%r216, %r221}, %rd102;
	mov.b32 	%r222, 1;
	mov.b32 	%r263, 31;
	mov.b32 	%r264, -1;
	// begin inline asm
	shfl.sync.down.b32 %r215, %r216, %r222, %r263, %r264;
	// end inline asm
	// begin inline asm
	shfl.sync.down.b32 %r220, %r221, %r222, %r263, %r264;
	// end inline asm
	mov.b64 	%rd103, {%r215, %r220};
	mov.b64 	%fd307, %rd103;
	setp.gt.s32 	%p62, %r214, 30;
	add.f64 	%fd308, %fd367, %fd307;
	selp.f64 	%fd309, %fd367, %fd308, %p62;
	mov.b64 	%rd104, %fd309;
	mov.b64 	{%r226, %r231}, %rd104;
	mov.b32 	%r232, 2;
	// begin inline asm
	shfl.sync.down.b32 %r225, %r226, %r232, %r263, %r264;
	// end inline asm
	// begin inline asm
	shfl.sync.down.b32 %r230, %r231, %r232, %r263, %r264;
	// end inline asm
	mov.b64 	%rd105, {%r225, %r230};
	mov.b64 	%fd310, %rd105;
	setp.gt.s32 	%p63, %r214, 29;
	add.f64 	%fd311, %fd309, %fd310;
	selp.f64 	%fd312, %fd309, %fd311, %p63;
	mov.b64 	%rd106, %fd312;
	mov.b64 	{%r236, %r241}, %rd106;
	mov.b32 	%r242, 4;
	// begin inline asm
	shfl.sync.down.b32 %r235, %r236, %r242, %r263, %r264;
	// end inline asm
	// begin inline asm
	shfl.sync.down.b32 %r240, %r241, %r242, %r263, %r264;
	// end inline asm
	mov.b64 	%rd107, {%r235, %r240};
	mov.b64 	%fd313, %rd107;
	setp.gt.s32 	%p64, %r214, 27;
	add.f64 	%fd314, %fd312, %fd313;
	selp.f64 	%fd315, %fd312, %fd314, %p64;
	mov.b64 	%rd108, %fd315;
	mov.b64 	{%r246, %r251}, %rd108;
	mov.b32 	%r252, 8;
	// begin inline asm
	shfl.sync.down.b32 %r245, %r246, %r252, %r263, %r264;
	// end inline asm
	// begin inline asm
	shfl.sync.down.b32 %r250, %r251, %r252, %r263, %r264;
	// end inline asm
	mov.b64 	%rd109, {%r245, %r250};
	mov.b64 	%fd316, %rd109;
	setp.gt.s32 	%p65, %r214, 23;
	add.f64 	%fd317, %fd315, %fd316;
	selp.f64 	%fd318, %fd315, %fd317, %p65;
	mov.b64 	%rd110, %fd318;
	mov.b64 	{%r256, %r261}, %rd110;
	mov.b32 	%r262, 16;
	// begin inline asm
	shfl.sync.down.b32 %r255, %r256, %r262, %r263, %r264;
	// end inline asm
	// begin inline asm
	shfl.sync.down.b32 %r260, %r261, %r262, %r263, %r264;
	// end inline asm
	mov.b64 	%rd111, {%r255, %r260};
	mov.b64 	%fd319, %rd111;
	setp.gt.s32 	%p66, %r214, 15;
	add.f64 	%fd16, %fd318, %fd319;
	selp.f64 	%fd379, %fd318, %fd16, %p66;
	setp.ne.s32 	%p67, %r214, 0;
	@%p67 bra 	$L__BB11_22;
	shr.u32 	%r265, %r1, 2;
	and.b32  	%r266, %r265, 248;
	mov.u32 	%r267, _ZZN3cub18CUB_300001_SM_10006detail6reduce28DeviceReduceSingleTileKernelINS2_10policy_hubIdjN4cuda3std3__44plusIdEEE10Policy1000EN6thrust24THRUST_300001_SM_1000_NS6detail15normal_iteratorINSD_10device_ptrIdEEEEPdjS9_ddNS7_10__identityEEEvT0_T1_T2_T3_T4_T6_E12temp_storage;
	add.s32 	%r268, %r267, %r266;
	st.shared.f64 	[%r268+24], %fd16;
$L__BB11_22:
	bar.sync 	0;
	setp.ne.s32 	%p68, %r1, 0;
	@%p68 bra 	$L__BB11_50;
	ld.shared.f64 	%fd320, [_ZZN3cub18CUB_300001_SM_10006detail6reduce28DeviceReduceSingleTileKernelINS2_10policy_hubIdjN4cuda3std3__44plusIdEEE10Policy1000EN6thrust24THRUST_300001_SM_1000_NS6detail15normal_iteratorINSD_10device_ptrIdEEEEPdjS9_ddNS7_10__identityEEEvT0_T1_T2_T3_T4_T6_E12temp_storage+32];
	add.f64 	%fd321, %fd379, %fd320;
	ld.shared.f64 	%fd322, [_ZZN3cub18CUB_300001_SM_10006detail6reduce28DeviceReduceSingleTileKernelINS2_10policy_hubIdjN4cuda3std3__44plusIdEEE10Policy1000EN6thrust24THRUST_300001_SM_1000_NS6detail15normal_iteratorINSD_10device_ptrIdEEEEPdjS9_ddNS7_10__identityEEEvT0_T1_T2_T3_T4_T6_E12temp_storage+40];
	add.f64 	%fd323, %fd321, %fd322;
	ld.shared.f64 	%fd324, [_ZZN3cub18CUB_300001_SM_10006detail6reduce28DeviceReduceSingleTileKernelINS2_10policy_hubIdjN4cuda3std3__44plusIdEEE10Policy1000EN6thrust24THRUST_300001_SM_1000_NS6detail15normal_iteratorINSD_10device_ptrIdEEEEPdjS9_ddNS7_10__identityEEEvT0_T1_T2_T3_T4_T6_E12temp_storage+48];
	add.f64 	%fd325, %fd323, %fd324;
	ld.shared.f64 	%fd326, [_ZZN3cub18CUB_300001_SM_10006detail6reduce28DeviceReduceSingleTileKernelINS2_10policy_hubIdjN4cuda3std3__44plusIdEEE10Policy1000EN6thrust24THRUST_300001_SM_1000_NS6detail15normal_iteratorINSD_10device_ptrIdEEEEPdjS9_ddNS7_10__identityEEEvT0_T1_T2_T3_T4_T6_E12temp_storage+56];
	add.f64 	%fd327, %fd325, %fd326;
	ld.shared.f64 	%fd328, [_ZZN3cub18CUB_300001_SM_10006detail6reduce28DeviceReduceSingleTileKernelINS2_10policy_hubIdjN4cuda3std3__44plusIdEEE10Policy1000EN6thrust24THRUST_300001_SM_1000_NS6detail15normal_iteratorINSD_10device_ptrIdEEEEPdjS9_ddNS7_10__identityEEEvT0_T1_T2_T3_T4_T6_E12temp_storage+64];
	add.f64 	%fd329, %fd327, %fd328;
	ld.shared.f64 	%fd330, [_ZZN3cub18CUB_300001_SM_10006detail6reduce28DeviceReduceSingleTileKernelINS2_10policy_hubIdjN4cuda3std3__44plusIdEEE10Policy1000EN6thrust24THRUST_300001_SM_1000_NS6detail15normal_iteratorINSD_10device_ptrIdEEEEPdjS9_ddNS7_10__identityEEEvT0_T1_T2_T3_T4_T6_E12temp_storage+72];
	add.f64 	%fd331, %fd329, %fd330;
	ld.shared.f64 	%fd332, [_ZZN3cub18CUB_300001_SM_10006detail6reduce28DeviceReduceSingleTileKernelINS2_10policy_hubIdjN4cuda3std3__44plusIdEEE10Policy1000EN6thrust24THRUST_300001_SM_1000_NS6detail15normal_iteratorINSD_10device_ptrIdEEEEPdjS9_ddNS7_10__identityEEEvT0_T1_T2_T3_T4_T6_E12temp_storage+80];
	add.f64 	%fd333, %fd331, %fd332;
	ld.shared.f64 	%fd334, [_ZZN3cub18CUB_300001_SM_10006detail6reduce28DeviceReduceSingleTileKernelINS2_10policy_hubIdjN4cuda3std3__44plusIdEEE10Policy1000EN6thrust24THRUST_300001_SM_1000_NS6detail15normal_iteratorINSD_10device_ptrIdEEEEPdjS9_ddNS7_10__identityEEEvT0_T1_T2_T3_T4_T6_E12temp_storage+88];
	add.f64 	%fd335, %fd333, %fd334;
	ld.shared.f64 	%fd336, [_ZZN3cub18CUB_300001_SM_10006detail6reduce28DeviceReduceSingleTileKernelINS2_10policy_hubIdjN4cuda3std3__44plusIdEEE10Policy1000EN6thrust24THRUST_300001_SM_1000_NS6detail15normal_iteratorINSD_10device_ptrIdEEEEPdjS9_ddNS7_10__identityEEEvT0_T1_T2_T3_T4_T6_E12temp_storage+96];
	add.f64 	%fd337, %fd335, %fd336;
	ld.shared.f64 	%fd338, [_ZZN3cub18CUB_300001_SM_10006detail6reduce28DeviceReduceSingleTileKernelINS2_10policy_hubIdjN4cuda3std3__44plusIdEEE10Policy1000EN6thrust24THRUST_300001_SM_1000_NS6detail15normal_iteratorINSD_10device_ptrIdEEEEPdjS9_ddNS7_10__identityEEEvT0_T1_T2_T3_T4_T6_E12temp_storage+104];
	add.f64 	%fd339, %fd337, %fd338;
	ld.shared.f64 	%fd340, [_ZZN3cub18CUB_300001_SM_10006detail6reduce28DeviceReduceSingleTileKernelINS2_10policy_hubIdjN4cuda3std3__44plusIdEEE10Policy1000EN6thrust24THRUST_300001_SM_1000_NS6detail15normal_iteratorINSD_10device_ptrIdEEEEPdjS9_ddNS7_10__identityEEEvT0_T1_T2_T3_T4_T6_E12temp_storage+112];
	add.f64 	%fd341, %fd339, %fd340;
	ld.shared.f64 	%fd342, [_ZZN3cub18CUB_300001_SM_10006detail6reduce28DeviceReduceSingleTileKernelINS2_10policy_hubIdjN4cuda3std3__44plusIdEEE10Policy1000EN6thrust24THRUST_300001_SM_1000_NS6detail15normal_iteratorINSD_10device_ptrIdEEEEPdjS9_ddNS7_10__identityEEEvT0_T1_T2_T3_T4_T6_E12temp_storage+120];
	add.f64 	%fd343, %fd341, %fd342;
	ld.shared.f64 	%fd344, [_ZZN3cub18CUB_300001_SM_10006detail6reduce28DeviceReduceSingleTileKernelINS2_10policy_hubIdjN4cuda3std3__44plusIdEEE10Policy1000EN6thrust24THRUST_300001_SM_1000_NS6detail15normal_iteratorINSD_10device_ptrIdEEEEPdjS9_ddNS7_10__identityEEEvT0_T1_T2_T3_T4_T6_E12temp_storage+128];
	add.f64 	%fd345, %fd343, %fd344;
	ld.shared.f64 	%fd346, [_ZZN3cub18CUB_300001_SM_10006detail6reduce28DeviceReduceSingleTileKernelINS2_10policy_hubIdjN4cuda3std3__44plusIdEEE10Policy1000EN6thrust24THRUST_300001_SM_1000_NS6detail15normal_iteratorINSD_10device_ptrIdEEEEPdjS9_ddNS7_10__identityEEEvT0_T1_T2_T3_T4_T6_E12temp_storage+136];
	add.f64 	%fd347, %fd345, %fd346;
	ld.shared.f64 	%fd348, [_ZZN3cub18CUB_300001_SM_10006detail6reduce28DeviceReduceSingleTileKernelINS2_10policy_hubIdjN4cuda3std3__44plusIdEEE10Policy1000EN6thrust24THRUST_300001_SM_1000_NS6detail15normal_iteratorINSD_10device_ptrIdEEEEPdjS9_ddNS7_10__identityEEEvT0_T1_T2_T3_T4_T6_E12temp_storage+144];
	add.f64 	%fd349, %fd347, %fd348;
	ld.shared.f64 	%fd350, [_ZZN3cub18CUB_300001_SM_10006detail6reduce28DeviceReduceSingleTileKernelINS2_10policy_hubIdjN4cuda3std3__44plusIdEEE10Policy1000EN6thrust24THRUST_300001_SM_1000_NS6detail15normal_iteratorINSD_10device_ptrIdEEEEPdjS9_ddNS7_10__identityEEEvT0_T1_T2_T3_T4_T6_E12temp_storage+152];
	add.f64 	%fd351, %fd349, %fd350;
	ld.shared.f64 	%fd352, [_ZZN3cub18CUB_300001_SM_10006detail6reduce28DeviceReduceSingleTileKernelINS2_10policy_hubIdjN4cuda3std3__44plusIdEEE10Policy1000EN6thrust24THRUST_300001_SM_1000_NS6detail15normal_iteratorINSD_10device_ptrIdEEEEPdjS9_ddNS7_10__identityEEEvT0_T1_T2_T3_T4_T6_E12temp_storage+160];
	add.f64 	%fd353, %fd351, %fd352;
	ld.shared.f64 	%fd354, [_ZZN3cub18CUB_300001_SM_10006detail6reduce28DeviceReduceSingleTileKernelINS2_10policy_hubIdjN4cuda3std3__44plusIdEEE10Policy1000EN6thrust24THRUST_300001_SM_1000_NS6detail15normal_iteratorINSD_10device_ptrIdEEEEPdjS9_ddNS7_10__identityEEEvT0_T1_T2_T3_T4_T6_E12temp_storage+168];
	add.f64 	%fd355, %fd353, %fd354;
	ld.shared.f64 	%fd356, [_ZZN3cub18CUB_300001_SM_10006detail6reduce28DeviceReduceSingleTileKernelINS2_10policy_hubIdjN4cuda3std3__44plusIdEEE10Policy1000EN6thrust24THRUST_300001_SM_1000_NS6detail15normal_iteratorINSD_10device_ptrIdEEEEPdjS9_ddNS7_10__identityEEEvT0_T1_T2_T3_T4_T6_E12temp_storage+176];
	add.f64 	%fd379, %fd355, %fd356;
	bra.uni 	$L__BB11_50;
$L__BB11_24:
	// begin inline asm
	mov.u32 %r151, %laneid;
	// end inline asm
	and.b32  	%r202, %r1, 992;
	add.s32 	%r203, %r202, 32;
	setp.gt.u32 	%p35, %r203, %r51;
	not.b32 	%r204, %r202;
	add.s32 	%r205, %r51, %r204;
	selp.b32 	%r200, %r205, 31, %p35;
	mov.b64 	%rd92, %fd367;
	mov.b64 	{%r153, %r158}, %rd92;
	mov.b32 	%r159, 1;
	mov.b32 	%r201, -1;
	// begin inline asm
	shfl.sync.down.b32 %r152, %r153, %r159, %r200, %r201;
	// end inline asm
	// begin inline asm
	shfl.sync.down.b32 %r157, %r158, %r159, %r200, %r201;
	// end inline asm
	mov.b64 	%rd93, {%r152, %r157};
	mov.b64 	%fd237, %rd93;
	setp.lt.s32 	%p36, %r151, %r200;
	add.f64 	%fd238, %fd367, %fd237;
	selp.f64 	%fd239, %fd238, %fd367, %p36;
	mov.b64 	%rd94, %fd239;
	mov.b64 	{%r163, %r168}, %rd94;
	mov.b32 	%r169, 2;
	// begin inline asm
	shfl.sync.down.b32 %r162, %r163, %r169, %r200, %r201;
	// end inline asm
	// begin inline asm
	shfl.sync.down.b32 %r167, %r168, %r169, %r200, %r201;
	// end inline asm
	mov.b64 	%rd95, {%r162, %r167};
	mov.b64 	%fd240, %rd95;
	add.s32 	%r206, %r151, 2;
	setp.gt.s32 	%p37, %r206, %r200;
	add.f64 	%fd241, %fd239, %fd240;
	selp.f64 	%fd242, %fd239, %fd241, %p37;
	mov.b64 	%rd96, %fd242;
	mov.b64 	{%r173, %r178}, %rd96;
	mov.b32 	%r179, 4;
	// begin inline asm
	shfl.sync.down.b32 %r172, %r173, %r179, %r200, %r201;
	// end inline asm
	// begin inline asm
	shfl.sync.down.b32 %r177, %r178, %r179, %r200, %r201;
	// end inline asm
	mov.b64 	%rd97, {%r172, %r177};
	mov.b64 	%fd243, %rd97;
	add.s32 	%r207, %r151, 4;
	setp.gt.s32 	%p38, %r207, %r200;
	add.f64 	%fd244, %fd242, %fd243;
	selp.f64 	%fd245, %fd242, %fd244, %p38;
	mov.b64 	%rd98, %fd245;
	mov.b64 	{%r183, %r188}, %rd98;
	mov.b32 	%r189, 8;
	// begin inline asm
	shfl.sync.down.b32 %r182, %r183, %r189, %r200, %r201;
	// end inline asm
	// begin inline asm
	shfl.sync.down.b32 %r187, %r188, %r189, %r200, %r201;
	// end inline asm
	mov.b64 	%rd99, {%r182, %r187};
	mov.b64 	%fd246, %rd99;
	add.s32 	%r208, %r151, 8;
	setp.gt.s32 	%p39, %r208, %r200;
	add.f64 	%fd247, %fd245, %fd246;
	selp.f64 	%fd248, %fd245, %fd247, %p39;
	mov.b64 	%rd100, %fd248;
	mov.b64 	{%r193, %r198}, %rd100;
	mov.b32 	%r199, 16;
	// begin inline asm
	shfl.sync.down.b32 %r192, %r193, %r199, %r200, %r201;
	// end inline asm
	// begin inline asm
	shfl.sync.down.b32 %r197, %r198, %r199, %r200, %r201;
	// end inline asm
	mov.b64 	%rd101, {%r192, %r197};
	mov.b64 	%fd249, %rd101;
	add.s32 	%r209, %r151, 16;
	setp.gt.s32 	%p40, %r209, %r200;
	add.f64 	%fd250, %fd248, %fd249;
	selp.f64 	%fd379, %fd248, %fd250, %p40;
	setp.ne.s32 	%p41, %r151, 0;
	@%p41 bra 	$L__BB11_26;
	shr.u32 	%r210, %r1, 2;
	and.b32  	%r211, %r210, 248;
	mov.u32 	%r212, _ZZN3cub18CUB_300001_SM_10006detail6reduce28DeviceReduceSingleTileKernelINS2_10policy_hubIdjN4cuda3std3__44plusIdEEE10Policy1000EN6thrust24THRUST_300001_SM_1000_NS6detail15normal_iteratorINSD_10device_ptrIdEEEEPdjS9_ddNS7_10__identityEEEvT0_T1_T2_T3_T4_T6_E12temp_storage;
	add.s32 	%r213, %r212, %r211;
	st.shared.f64 	[%r213+24], %fd379;
$L__BB11_26:
	bar.sync 	0;
	setp.ne.s32 	%p42, %r1, 0;
	@%p42 bra 	$L__BB11_50;
	setp.gt.u32 	%p43, %r51, 32;
	ld.shared.f64 	%fd251, [_ZZN3cub18CUB_300001_SM_10006detail6reduce28DeviceReduceSingleTileKernelINS2_10policy_hubIdjN4cuda3std3__44plusIdEEE10Policy1000EN6thrust24THRUST_300001_SM_1000_NS6detail15normal_iteratorINSD_10device_ptrIdEEEEPdjS9_ddNS7_10__identityEEEvT0_T1_T2_T3_T4_T6_E12temp_storage+32];
	add.f64 	%fd252, %fd379, %fd251;
	selp.f64 	%fd253, %fd252, %fd379, %p43;
	setp.gt.u32 	%p44, %r51, 64;
	ld.shared.f64 	%fd254, [_ZZN3cub18CUB_300001_SM_10006detail6reduce28DeviceReduceSingleTileKernelINS2_10policy_hubIdjN4cuda3std3__44plusIdEEE10Policy1000EN6thrust24THRUST_300001_SM_1000_NS6detail15normal_iteratorINSD_10device_ptrIdEEEEPdjS9_ddNS7_10__identityEEEvT0_T1_T2_T3_T4_T6_E12temp_storage+40];
	add.f64 	%fd255, %fd254, %fd253;
	selp.f64 	%fd256, %fd255, %fd253, %p44;
	setp.gt.u32 	%p45, %r51, 96;
	ld.shared.f64 	%fd257, [_ZZN3cub18CUB_300001_SM_10006detail6reduce28DeviceReduceSingleTileKernelINS2_10policy_hubIdjN4cuda3std3__44plusIdEEE10Policy1000EN6thrust24THRUST_300001_SM_1000_NS6detail15normal_iteratorINSD_10device_ptrIdEEEEPdjS9_ddNS7_10__identityEEEvT0_T1_T2_T3_T4_T6_E12temp_storage+48];
	add.f64 	%fd258, %fd257, %fd256;
	selp.f64 	%fd259, %fd258, %fd256, %p45;
	setp.gt.u32 	%p46, %r51, 128;
	ld.shared.f64 	%fd260, [_ZZN3cub18CUB_300001_SM_10006detail6reduce28DeviceReduceSingleTileKernelINS2_10policy_hubIdjN4cuda3std3__44plusIdEEE10Policy1000EN6thrust24THRUST_300001_SM_1000_NS6detail15normal_iteratorINSD_10device_ptrIdEEEEPdjS9_ddNS7_10__identityEEEvT0_T1_T2_T3_T4_T6_E12temp_storage+56];
	add.f64 	%fd261, %fd260, %fd259;
	selp.f64 	%fd262, %fd261, %fd259, %p46;
	setp.gt.u32 	%p47, %r51, 160;
	ld.shared.f64 	%fd263, [_ZZN3cub18CUB_300001_SM_10006detail6reduce28DeviceReduceSingleTileKernelINS2_10policy_hubIdjN4cuda3std3__44plusIdEEE10Policy1000EN6thrust24THRUST_300001_SM_1000_NS6detail15normal_iteratorINSD_10device_ptrIdEEEEPdjS9_ddNS7_10__identityEEEvT0_T1_T2_T3_T4_T6_E12temp_storage+64];
	add.f64 	%fd264, %fd263, %fd262;
	selp.f64 	%fd265, %fd264, %fd262, %p47;
	setp.gt.u32 	%p48, %r51, 192;
	ld.shared.f64 	%fd266, [_ZZN3cub18CUB_300001_SM_10006detail6reduce28DeviceReduceSingleTileKernelINS2_10policy_hubIdjN4cuda3std3__44plusIdEEE10Policy1000EN6thrust24THRUST_300001_SM_1000_NS6detail15normal_iteratorINSD_10device_ptrIdEEEEPdjS9_ddNS7_10__identityEEEvT0_T1_T2_T3_T4_T6_E12temp_storage+72];
	add.f64 	%fd267, %fd266, %fd265;
	selp.f64 	%fd268, %fd267, %fd265, %p48;
	setp.gt.u32 	%p49, %r51, 224;
	ld.shared.f64 	%fd269, [_ZZN3cub18CUB_300001_SM_10006detail6reduce28DeviceReduceSingleTileKernelINS2_10policy_hubIdjN4cuda3std3__44plusIdEEE10Policy1000EN6thrust24THRUST_300001_SM_1000_NS6detail15normal_iteratorINSD_10device_ptrIdEEEEPdjS9_ddNS7_10__identityEEEvT0_T1_T2_T3_T4_T6_E12temp_storage+80];
	add.f64 	%fd270, %fd269, %fd268;
	selp.f64 	%fd271, %fd270, %fd268, %p49;
	setp.gt.u32 	%p50, %r51, 256;
	ld.shared.f64 	%fd272, [_ZZN3cub18CUB_300001_SM_10006detail6reduce28DeviceReduceSingleTileKernelINS2_10policy_hubIdjN4cuda3std3__44plusIdEEE10Policy1000EN6thrust24THRUST_300001_SM_1000_NS6detail15normal_iteratorINSD_10device_ptrIdEEEEPdjS9_ddNS7_10__identityEEEvT0_T1_T2_T3_T4_T6_E12temp_storage+88];
	add.f64 	%fd273, %fd272, %fd271;
	selp.f64 	%fd274, %fd273, %fd271, %p50;
	setp.gt.u32 	%p51, %r51, 288;
	ld.shared.f64 	%fd275, [_ZZN3cub18CUB_300001_SM_10006detail6reduce28DeviceReduceSingleTileKernelINS2_10policy_hubIdjN4cuda3std3__44plusIdEEE10Policy1000EN6thrust24THRUST_300001_SM_1000_NS6detail15normal_iteratorINSD_10device_ptrIdEEEEPdjS9_ddNS7_10__identityEEEvT0_T1_T2_T3_T4_T6_E12temp_storage+96];
	add.f64 	%fd276, %fd275, %fd274;
	selp.f64 	%fd277, %fd276, %fd274, %p51;
	setp.gt.u32 	%p52, %r51, 320;
	ld.shared.f64 	%fd278, [_ZZN3cub18CUB_300001_SM_10006detail6reduce28DeviceReduceSingleTileKernelINS2_10policy_hubIdjN4cuda3std3__44plusIdEEE10Policy1000EN6thrust24THRUST_300001_SM_1000_NS6detail15normal_iteratorINSD_10device_ptrIdEEEEPdjS9_ddNS7_10__identityEEEvT0_T1_T2_T3_T4_T6_E12temp_storage+104];
	add.f64 	%fd279, %fd278, %fd277;
	selp.f64 	%fd280, %fd279, %fd277, %p52;
	setp.gt.u32 	%p53, %r51, 352;
	ld.shared.f64 	%fd281, [_ZZN3cub18CUB_300001_SM_10006detail6reduce28DeviceReduceSingleTileKernelINS2_10policy_hubIdjN4cuda3std3__44plusIdEEE10Policy1000EN6thrust24THRUST_300001_SM_1000_NS6detail15normal_iteratorINSD_10device_ptrIdEEEEPdjS9_ddNS7_10__identityEEEvT0_T1_T2_T3_T4_T6_E12temp_storage+112];
	add.f64 	%fd282, %fd281, %fd280;
	selp.f64 	%fd283, %fd282, %fd280, %p53;
	setp.gt.u32 	%p54, %r51, 384;
	ld.shared.f64 	%fd284, [_ZZN3cub18CUB_300001_SM_10006detail6reduce28DeviceReduceSingleTileKernelINS2_10policy_hubIdjN4cuda3std3__44plusIdEEE10Policy1000EN6thrust24THRUST_300001_SM_1000_NS6detail15normal_iteratorINSD_10device_ptrIdEEEEPdjS9_ddNS7_10__identityEEEvT0_T1_T2_T3_T4_T6_E12temp_storage+120];
	add.f64 	%fd285, %fd284, %fd283;
	selp.f64 	%fd286, %fd285, %fd283, %p54;
	setp.gt.u32 	%p55, %r51, 416;
	ld.shared.f64 	%fd287, [_ZZN3cub18CUB_300001_SM_10006detail6reduce28DeviceReduceSingleTileKernelINS2_10policy_hubIdjN4cuda3std3__44plusIdEEE10Policy1000EN6thrust24THRUST_300001_SM_1000_NS6detail15normal_iteratorINSD_10device_ptrIdEEEEPdjS9_ddNS7_10__identityEEEvT0_T1_T2_T3_T4_T6_E12temp_storage+128];
	add.f64 	%fd288, %fd287, %fd286;
	selp.f64 	%fd289, %fd288, %fd286, %p55;
	setp.gt.u32 	%p56, %r51, 448;
	ld.shared.f64 	%fd290, [_ZZN3cub18CUB_300001_SM_10006detail6reduce28DeviceReduceSingleTileKernelINS2_10policy_hubIdjN4cuda3std3__44plusIdEEE10Policy1000EN6thrust24THRUST_300001_SM_1000_NS6detail15normal_iteratorINSD_10device_ptrIdEEEEPdjS9_ddNS7_10__identityEEEvT0_T1_T2_T3_T4_T6_E12temp_storage+136];
	add.f64 	%fd291, %fd290, %fd289;
	selp.f64 	%fd292, %fd291, %fd289, %p56;
	setp.gt.u32 	%p57, %r51, 480;
	ld.shared.f64 	%fd293, [_ZZN3cub18CUB_300001_SM_10006detail6reduce28DeviceReduceSingleTileKernelINS2_10policy_hubIdjN4cuda3std3__44plusIdEEE10Policy1000EN6thrust24THRUST_300001_SM_1000_NS6detail15normal_iteratorINSD_10device_ptrIdEEEEPdjS9_ddNS7_10__identityEEEvT0_T1_T2_T3_T4_T6_E12temp_storage+144];
	add.f64 	%fd294, %fd293, %fd292;
	selp.f64 	%fd295, %fd294, %fd292, %p57;
	setp.gt.u32 	%p58, %r51, 512;
	ld.shared.f64 	%fd296, [_ZZN3cub18CUB_300001_SM_10006detail6reduce28DeviceReduceSingleTileKernelINS2_10policy_hubIdjN4cuda3std3__44plusIdEEE10Policy1000EN6thrust24THRUST_300001_SM_1000_NS6detail15normal_iteratorINSD_10device_ptrIdEEEEPdjS9_ddNS7_10__identityEEEvT0_T1_T2_T3_T4_T6_E12temp_storage+152];
	add.f64 	%fd297, %fd296, %fd295;
	selp.f64 	%fd298, %fd297, %fd295, %p58;
	setp.gt.u32 	%p59, %r51, 544;
	ld.shared.f64 	%fd299, [_ZZN3cub18CUB_300001_SM_10006detail6reduce28DeviceReduceSingleTileKernelINS2_10policy_hubIdjN4cuda3std3__44plusIdEEE10Policy1000EN6thrust24THRUST_300001_SM_1000_NS6detail15normal_iteratorINSD_10device_ptrIdEEEEPdjS9_ddNS7_10__identityEEEvT0_T1_T2_T3_T4_T6_E12temp_storage+160];
	add.f64 	%fd300, %fd299, %fd298;
	selp.f64 	%fd301, %fd300, %fd298, %p59;
	setp.gt.u32 	%p60, %r51, 576;
	ld.shared.f64 	%fd302, [_ZZN3cub18CUB_300001_SM_10006detail6reduce28DeviceReduceSingleTileKernelINS2_10policy_hubIdjN4cuda3std3__44plusIdEEE10Policy1000EN6thrust24THRUST_300001_SM_1000_NS6detail15normal_iteratorINSD_10device_ptrIdEEEEPdjS9_ddNS7_10__identityEEEvT0_T1_T2_T3_T4_T6_E12temp_storage+168];
	add.f64 	%fd303, %fd302, %fd301;
	selp.f64 	%fd304, %fd303, %fd301, %p60;
	setp.gt.u32 	%p61, %r51, 608;
	ld.shared.f64 	%fd305, [_ZZN3cub18CUB_300001_SM_10006detail6reduce28DeviceReduceSingleTileKernelINS2_10policy_hubIdjN4cuda3std3__44plusIdEEE10Policy1000EN6thrust24THRUST_300001_SM_1000_NS6detail15normal_iteratorINSD_10device_ptrIdEEEEPdjS9_ddNS7_10__identityEEEvT0_T1_T2_T3_T4_T6_E12temp_storage+176];
	add.f64 	%fd306, %fd305, %fd304;
	selp.f64 	%fd379, %fd306, %fd304, %p61;
	bra.uni 	$L__BB11_50;
$L__BB11_28:
	mov.u32 	%r21, %tid.x;
	mul.wide.u32 	%rd11, %r21, 8;
	add.s64 	%rd12, %rd2, %rd11;
	ld.global.f64 	%fd43, [%rd12];
	ld.global.f64 	%fd44, [%rd12+5120];
	ld.global.f64 	%fd45, [%rd12+10240];
	ld.global.f64 	%fd46, [%rd12+15360];
	ld.global.f64 	%fd47, [%rd12+20480];
	ld.global.f64 	%fd48, [%rd12+25600];
	ld.global.f64 	%fd49, [%rd12+30720];
	ld.global.f64 	%fd50, [%rd12+35840];
	add.f64 	%fd51, %fd43, %fd44;
	add.f64 	%fd52, %fd51, %fd45;
	add.f64 	%fd53, %fd52, %fd46;
	add.f64 	%fd54, %fd53, %fd47;
	add.f64 	%fd55, %fd54, %fd48;
	add.f64 	%fd56, %fd55, %fd49;
	add.f64 	%fd378, %fd56, %fd50;
	add.s32 	%r22, %r51, -5120;
	setp.lt.u32 	%p3, %r22, 5120;
	mov.b32 	%r279, 5120;
	@%p3 bra 	$L__BB11_32;
	mov.b32 	%r279, 5120;
$L__BB11_30:
	add.s32 	%r54, %r21, %r279;
	mul.wide.u32 	%rd13, %r54, 8;
	add.s64 	%rd14, %rd2, %rd13;
	ld.global.f64 	%fd57, [%rd14];
	ld.global.f64 	%fd58, [%rd14+5120];
	ld.global.f64 	%fd59, [%rd14+10240];
	ld.global.f64 	%fd60, [%rd14+15360];
	ld.global.f64 	%fd61, [%rd14+20480];
	ld.global.f64 	%fd62, [%rd14+25600];
	ld.global.f64 	%fd63, [%rd14+30720];
	ld.global.f64 	%fd64, [%rd14+35840];
	add.f64 	%fd65, %fd378, %fd57;
	add.f64 	%fd66, %fd65, %fd58;
	add.f64 	%fd67, %fd66, %fd59;
	add.f64 	%fd68, %fd67, %fd60;
	add.f64 	%fd69, %fd68, %fd61;
	add.f64 	%fd70, %fd69, %fd62;
	add.f64 	%fd71, %fd70, %fd63;
	add.f64 	%fd378, %fd71, %fd64;
	sub.s32 	%r55, %r51, %r279;
	setp.lt.u32 	%p4, %r55, 5120;
	@%p4 bra 	$L__BB11_46;
	add.s32 	%r279, %r279, 5120;
	setp.le.u32 	%p5, %r279, %r22;
	@%p5 bra 	$L__BB11_30;
$L__BB11_32:
	setp.le.u32 	%p6, %r51, %r279;
	sub.s32 	%r56, %r51, %r279;
	setp.ge.s32 	%p7, %r21, %r56;
	or.pred  	%p8, %p6, %p7;
	@%p8 bra 	$L__BB11_46;
	not.b32 	%r58, %r21;
	add.s32 	%r59, %r51, %r58;
	sub.s32 	%r60, %r59, %r279;
	mul.hi.u32 	%r61, %r60, -858993459;
	shr.u32 	%r62, %r61, 9;
	add.s32 	%r26, %r62, 1;
	and.b32  	%r27, %r26, 15;
	setp.lt.u32 	%p9, %r60, 9600;
	mov.u32 	%r284, %r21;
	@%p9 bra 	$L__BB11_37;
	or.b32  	%r282, %r21, 5120;
	add.s32 	%r281, %r21, %r279;
	and.b32  	%r63, %r26, 16777200;
	neg.s32 	%r280, %r63;
$L__BB11_35:
	.pragma "nounroll";
	mul.wide.u32 	%rd15, %r281, 8;
	add.s64 	%rd16, %rd2, %rd15;
	ld.global.f64 	%fd73, [%rd16];
	add.f64 	%fd74, %fd378, %fd73;
	add.s32 	%r64, %r281, 640;
	mul.wide.u32 	%rd17, %r64, 8;
	add.s64 	%rd18, %rd2, %rd17;
	ld.global.f64 	%fd75, [%rd18];
	add.f64 	%fd76, %fd74, %fd75;
	add.s32 	%r65, %r281, 1280;
	mul.wide.u32 	%rd19, %r65, 8;
	add.s64 	%rd20, %rd2, %rd19;
	ld.global.f64 	%fd77, [%rd20];
	add.f64 	%fd78, %fd76, %fd77;
	add.s32 	%r66, %r281, 1920;
	mul.wide.u32 	%rd21, %r66, 8;
	add.s64 	%rd22, %rd2, %rd21;
	ld.global.f64 	%fd79, [%rd22];
	add.f64 	%fd80, %fd78, %fd79;
	add.s32 	%r67, %r281, 2560;
	mul.wide.u32 	%rd23, %r67, 8;
	add.s64 	%rd24, %rd2, %rd23;
	ld.global.f64 	%fd81, [%rd24];
	add.f64 	%fd82, %fd80, %fd81;
	add.s32 	%r68, %r281, 3200;
	mul.wide.u32 	%rd25, %r68, 8;
	add.s64 	%rd26, %rd2, %rd25;
	ld.global.f64 	%fd83, [%rd26];
	add.f64 	%fd84, %fd82, %fd83;
	add.s32 	%r69, %r281, 3840;
	mul.wide.u32 	%rd27, %r69, 8;
	add.s64 	%rd28, %rd2, %rd27;
	ld.global.f64 	%fd85, [%rd28];
	add.f64 	%fd86, %fd84, %fd85;
	add.s32 	%r70, %r281, 4480;
	mul.wide.u32 	%rd29, %r70, 8;
	add.s64 	%rd30, %rd2, %rd29;
	ld.global.f64 	%fd87, [%rd30];
	add.f64 	%fd88, %fd86, %fd87;
	add.s32 	%r71, %r281, 5120;
	mul.wide.u32 	%rd31, %r71, 8;
	add.s64 	%rd32, %rd2, %rd31;
	ld.global.f64 	%fd89, [%rd32];
	add.f64 	%fd90, %fd88, %fd89;
	add.s32 	%r72, %r281, 5760;
	mul.wide.u32 	%rd33, %r72, 8;
	add.s64 	%rd34, %rd2, %rd33;
	ld.global.f64 	%fd91, [%rd34];
	add.f64 	%fd92, %fd90, %fd91;
	add.s32 	%r73, %r281, 6400;
	mul.wide.u32 	%rd35, %r73, 8;
	add.s64 	%rd36, %rd2, %rd35;
	ld.global.f64 	%fd93, [%rd36];
	add.f64 	%fd94, %fd92, %fd93;
	add.s32 	%r74, %r281, 7040;
	mul.wide.u32 	%rd37, %r74, 8;
	add.s64 	%rd38, %rd2, %rd37;
	ld.global.f64 	%fd95, [%rd38];
	add.f64 	%fd96, %fd94, %fd95;
	add.s32 	%r75, %r281, 7680;
	mul.wide.u32 	%rd39, %r75, 8;
	add.s64 	%rd40, %rd2, %rd39;
	ld.global.f64 	%fd97, [%rd40];
	add.f64 	%fd98, %fd96, %fd97;
	add.s32 	%r76, %r281, 8320;
	mul.wide.u32 	%rd41, %r76, 8;
	add.s64 	%rd42, %rd2, %rd41;
	ld.global.f64 	%fd99, [%rd42];
	add.f64 	%fd100, %fd98, %fd99;
	add.s32 	%r77, %r281, 8960;
	mul.wide.u32 	%rd43, %r77, 8;
	add.s64 	%rd44, %rd2, %rd43;
	ld.global.f64 	%fd101, [%rd44];
	add.f64 	%fd102, %fd100, %fd101;
	add.s32 	%r78, %r281, 9600;
	mul.wide.u32 	%rd45, %r78, 8;
	add.s64 	%rd46, %rd2, %rd45;
	ld.global.f64 	%fd103, [%rd46];
	add.f64 	%fd378, %fd102, %fd103;
	add.s32 	%r282, %r282, 10240;
	add.s32 	%r281, %r281, 10240;
	add.s32 	%r280, %r280, 16;
	setp.ne.s32 	%p10, %r280, 0;
	@%p10 bra 	$L__BB11_35;
	add.s32 	%r284, %r282, -5120;
$L__BB11_37:
	setp.eq.s32 	%p11, %r27, 0;
	@%p11 bra 	$L__BB11_46;
	and.b32  	%r39, %r26, 7;
	setp.lt.u32 	%p12, %r27, 8;
	@%p12 bra 	$L__BB11_40;
	add.s32 	%r79, %r284, %r279;
	mul.wide.u32 	%rd47, %r79, 8;
	add.s64 	%rd48, %rd2, %rd47;
	ld.global.f64 	%fd105, [%rd48];
	add.f64 	%fd106, %fd378, %fd105;
	add.s32 	%r80, %r79, 640;
	mul.wide.u32 	%rd49, %r80, 8;
	add.s64 	%rd50, %rd2, %rd49;
	ld.global.f64 	%fd107, [%rd50];
	add.f64 	%fd108, %fd106, %fd107;
	add.s32 	%r81, %r79, 1280;
	mul.wide.u32 	%rd51, %r81, 8;
	add.s64 	%rd52, %rd2, %rd51;
	ld.global.f64 	%fd109, [%rd52];
	add.f64 	%fd110, %fd108, %fd109;
	add.s32 	%r82, %r79, 1920;
	mul.wide.u32 	%rd53, %r82, 8;
	add.s64 	%rd54, %rd2, %rd53;
	ld.global.f64 	%fd111, [%rd54];
	add.f64 	%fd112, %fd110, %fd111;
	add.s32 	%r83, %r79, 2560;
	mul.wide.u32 	%rd55, %r83, 8;
	add.s64 	%rd56, %rd2, %rd55;
	ld.global.f64 	%fd113, [%rd56];
	add.f64 	%fd114, %fd112, %fd113;
	add.s32 	%r84, %r79, 3200;
	mul.wide.u32 	%rd57, %r84, 8;
	add.s64 	%rd58, %rd2, %rd57;
	ld.global.f64 	%fd115, [%rd58];
	add.f64 	%fd116, %fd114, %fd115;
	add.s32 	%r85, %r79, 3840;
	mul.wide.u32 	%rd59, %r85, 8;
	add.s64 	%rd60, %rd2, %rd59;
	ld.global.f64 	%fd117, [%rd60];
	add.f64 	%fd118, %fd116, %fd117;
	add.s32 	%r86, %r79, 4480;
	mul.wide.u32 	%rd61, %r86, 8;
	add.s64 	%rd62, %rd2, %rd61;
	ld.global.f64 	%fd119, [%rd62];
	add.f64 	%fd378, %fd118, %fd119;
	add.s32 	%r284, %r284, 5120;
$L__BB11_40:
	setp.eq.s32 	%p13, %r39, 0;
	@%p13 bra 	$L__BB11_46;
	and.b32  	%r42, %r26, 3;
	setp.lt.u32 	%p14, %r39, 4;
	@%p14 bra 	$L__BB11_43;
	add.s32 	%r87, %r284, %r279;
	mul.wide.u32 	%rd63, %r87, 8;
	add.s64 	%rd64, %rd2, %rd63;
	ld.global.f64 	%fd121, [%rd64];
	add.f64 	%fd122, %fd378, %fd121;
	add.s32 	%r88, %r87, 640;
	mul.wide.u32 	%rd65, %r88, 8;
	add.s64 	%rd66, %rd2, %rd65;
	ld.global.f64 	%fd123, [%rd66];
	add.f64 	%fd124, %fd122, %fd123;
	add.s32 	%r89, %r87, 1280;
	mul.wide.u32 	%rd67, %r89, 8;
	add.s64 	%rd68, %rd2, %rd67;
	ld.global.f64 	%fd125, [%rd68];
	add.f64 	%fd126, %fd124, %fd125;
	add.s32 	%r90, %r87, 1920;
	mul.wide.u32 	%rd69, %r90, 8;
	add.s64 	%rd70, %rd2, %rd69;
	ld.global.f64 	%fd127, [%rd70];
	add.f64 	%fd378, %fd126, %fd127;
	add.s32 	%r284, %r284, 2560;
$L__BB11_43:
	setp.eq.s32 	%p15, %r42, 0;
	@%p15 bra 	$L__BB11_46;
	add.s32 	%r287, %r284, %r279;
	neg.s32 	%r286, %r42;
$L__BB11_45:
	.pragma "nounroll";
	mul.wide.u32 	%rd71, %r287, 8;
	add.s64 	%rd72, %rd2, %rd71;
	ld.global.f64 	%fd128, [%rd72];
	add.f64 	%fd378, %fd378, %fd128;
	add.s32 	%r287, %r287, 640;
	add.s32 	%r286, %r286, 1;
	setp.ne.s32 	%p16, %r286, 0;
	@%p16 bra 	$L__BB11_45;
$L__BB11_46:
	// begin inline asm
	mov.u32 %r91, %laneid;
	// end inline asm
	mov.b64 	%rd73, %fd378;
	mov.b64 	{%r93, %r98}, %rd73;
	mov.b32 	%r99, 1;
	mov.b32 	%r140, 31;
	mov.b32 	%r141, -1;
	// begin inline asm
	shfl.sync.down.b32 %r92, %r93, %r99, %r140, %r141;
	// end inline asm
	// begin inline asm
	shfl.sync.down.b32 %r97, %r98, %r99, %r140, %r141;
	// end inline asm
	mov.b64 	%rd74, {%r92, %r97};
	mov.b64 	%fd129, %rd74;
	setp.gt.s32 	%p17, %r91, 30;
	add.f64 	%fd130, %fd378, %fd129;
	selp.f64 	%fd131, %fd378, %fd130, %p17;
	mov.b64 	%rd75, %fd131;
	mov.b64 	{%r103, %r108}, %rd75;
	mov.b32 	%r109, 2;
	// begin inline asm
	shfl.sync.down.b32 %r102, %r103, %r109, %r140, %r141;
	// end inline asm
	// begin inline asm
	shfl.sync.down.b32 %r107, %r108, %r109, %r140, %r141;
	// end inline asm
	mov.b64 	%rd76, {%r102, %r107};
	mov.b64 	%fd132, %rd76;
	setp.gt.s32 	%p18, %r91, 29;
	add.f64 	%fd133, %fd131, %fd132;
	selp.f64 	%fd134, %fd131, %fd133, %p18;
	mov.b64 	%rd77, %fd134;
	mov.b64 	{%r113, %r118}, %rd77;
	mov.b32 	%r119, 4;
	// begin inline asm
	shfl.sync.down.b32 %r112, %r113, %r119, %r140, %r141;
	// end inline asm
	// begin inline asm
	shfl.sync.down.b32 %r117, %r118, %r119, %r140, %r141;
	// end inline asm
	mov.b64 	%rd78, {%r112, %r117};
	mov.b64 	%fd135, %rd78;
	setp.gt.s32 	%p19, %r91, 27;
	add.f64 	%fd136, %fd134, %fd135;
	selp.f64 	%fd137, %fd134, %fd136, %p19;
	mov.b64 	%rd79, %fd137;
	mov.b64 	{%r123, %r128}, %rd79;
	mov.b32 	%r129, 8;
	// begin inline asm
	shfl.sync.down.b32 %r122, %r123, %r129, %r140, %r141;
	// end inline asm
	// begin inline asm
	shfl.sync.down.b32 %r127, %r128, %r129, %r140, %r141;
	// end inline asm
	mov.b64 	%rd80, {%r122, %r127};
	mov.b64 	%fd138, %rd80;
	setp.gt.s32 	%p20, %r91, 23;
	add.f64 	%fd139, %fd137, %fd138;
	selp.f64 	%fd140, %fd137, %fd139, %p20;
	mov.b64 	%rd81, %fd140;
	mov.b64 	{%r133, %r138}, %rd81;
	mov.b32 	%r139, 16;
	// begin inline asm
	shfl.sync.down.b32 %r132, %r133, %r139, %r140, %r141;
	// end inline asm
	// begin inline asm
	shfl.sync.down.b32 %r137, %r138, %r139, %r140, %r141;
	// end inline asm
	mov.b64 	%rd82, {%r132, %r137};
	mov.b64 	%fd141, %rd82;
	setp.gt.s32 	%p21, %r91, 15;
	add.f64 	%fd38, %fd140, %fd141;
	selp.f64 	%fd379, %fd140, %fd38, %p21;
	setp.ne.s32 	%p22, %r91, 0;
	@%p22 bra 	$L__BB11_48;
	shr.u32 	%r142, %r21, 2;
	and.b32  	%r143, %r142, 248;
	mov.u32 	%r144, _ZZN3cub18CUB_300001_SM_10006detail6reduce28DeviceReduceSingleTileKernelINS2_10policy_hubIdjN4cuda3std3__44plusIdEEE10Policy1000EN6thrust24THRUST_300001_SM_1000_NS6detail15normal_iteratorINSD_10device_ptrIdEEEEPdjS9_ddNS7_10__identityEEEvT0_T1_T2_T3_T4_T6_E12temp_storage;
	add.s32 	%r145, %r144, %r143;
	st.shared.f64 	[%r145+24], %fd38;
$L__BB11_48:
	bar.sync 	0;
	setp.ne.s32 	%p23, %r21, 0;
	@%p23 bra 	$L__BB11_50;
	ld.shared.f64 	%fd142, [_ZZN3cub18CUB_300001_SM_10006detail6reduce28DeviceReduceSingleTileKernelINS2_10policy_hubIdjN4cuda3std3__44plusIdEEE10Policy1000EN6thrust24THRUST_300001_SM_1000_NS6detail15normal_iteratorINSD_10device_ptrIdEEEEPdjS9_ddNS7_10__identityEEEvT0_T1_T2_T3_T4_T6_E12temp_storage+32];
	add.f64 	%fd143, %fd379, %fd142;
	ld.shared.f64 	%fd144, [_ZZN3cub18CUB_300001_SM_10006detail6reduce28DeviceReduceSingleTileKernelINS2_10policy_hubIdjN4cuda3std3__44plusIdEEE10Policy1000EN6thrust24THRUST_300001_SM_1000_NS6detail15normal_iteratorINSD_10device_ptrIdEEEEPdjS9_ddNS7_10__identityEEEvT0_T1_T2_T3_T4_T6_E12temp_storage+40];
	add.f64 	%fd145, %fd143, %fd144;
	ld.shared.f64 	%fd146, [_ZZN3cub18CUB_300001_SM_10006detail6reduce28DeviceReduceSingleTileKernelINS2_10policy_hubIdjN4cuda3std3__44plusIdEEE10Policy1000EN6thrust24THRUST_300001_SM_1000_NS6detail15normal_iteratorINSD_10device_ptrIdEEEEPdjS9_ddNS7_10__identityEEEvT0_T1_T2_T3_T4_T6_E12temp_storage+48];
	add.f64 	%fd147, %fd145, %fd146;
	ld.shared.f64 	%fd148, [_ZZN3cub18CUB_300001_SM_10006detail6reduce28DeviceReduceSingleTileKernelINS2_10policy_hubIdjN4cuda3std3__44plusIdEEE10Policy1000EN6thrust24THRUST_300001_SM_1000_NS6detail15normal_iteratorINSD_10device_ptrIdEEEEPdjS9_ddNS7_10__identityEEEvT0_T1_T2_T3_T4_T6_E12temp_storage+56];
	add.f64 	%fd149, %fd147, %fd148;
	ld.shared.f64 	%fd150, [_ZZN3cub18CUB_300001_SM_10006detail6reduce28DeviceReduceSingleTileKernelINS2_10policy_hubIdjN4cuda3std3__44plusIdEEE10Policy1000EN6thrust24THRUST_300001_SM_1000_NS6detail15normal_iteratorINSD_10device_ptrIdEEEEPdjS9_ddNS7_10__identityEEEvT0_T1_T2_T3_T4_T6_E12temp_storage+64];
	add.f64 	%fd151, %fd149, %fd150;
	ld.shared.f64 	%fd152, [_ZZN3cub18CUB_300001_SM_10006detail6reduce28DeviceReduceSingleTileKernelINS2_10policy_hubIdjN4cuda3std3__44plusIdEEE10Policy1000EN6thrust24THRUST_300001_SM_1000_NS6detail15normal_iteratorINSD_10device_ptrIdEEEEPdjS9_ddNS7_10__identityEEEvT0_T1_T2_T3_T4_T6_E12temp_storage+72];
	add.f64 	%fd153, %fd151, %fd152;
	ld.shared.f64 	%fd154, [_ZZN3cub18CUB_300001_SM_10006detail6reduce28DeviceReduceSingleTileKernelINS2_10policy_hubIdjN4cuda3std3__44plusIdEEE10Policy1000EN6thrust24THRUST_300001_SM_1000_NS6detail15normal_iteratorINSD_10device_ptrIdEEEEPdjS9_ddNS7_10__identityEEEvT0_T1_T2_T3_T4_T6_E12temp_storage+80];
	add.f64 	%fd155, %fd153, %fd154;
	ld.shared.f64 	%fd156, [_ZZN3cub18CUB_300001_SM_10006detail6reduce28DeviceReduceSingleTileKernelINS2_10policy_hubIdjN4cuda3std3__44plusIdEEE10Policy1000EN6thrust24THRUST_300001_SM_1000_NS6detail15normal_iteratorINSD_10device_ptrIdEEEEPdjS9_ddNS7_10__identityEEEvT0_T1_T2_T3_T4_T6_E12temp_storage+88];
	add.f64 	%fd157, %fd155, %fd156;
	ld.shared.f64 	%fd158, [_ZZN3cub18CUB_300001_SM_10006detail6reduce28DeviceReduceSingleTileKernelINS2_10policy_hubIdjN4cuda3std3__44plusIdEEE10Policy1000EN6thrust24THRUST_300001_SM_1000_NS6detail15normal_iteratorINSD_10device_ptrIdEEEEPdjS9_ddNS7_10__identityEEEvT0_T1_T2_T3_T4_T6_E12temp_storage+96];
	add.f64 	%fd159, %fd157, %fd158;
	ld.shared.f64 	%fd160, [_ZZN3cub18CUB_300001_SM_10006detail6reduce28DeviceReduceSingleTileKernelINS2_10policy_hubIdjN4cuda3std3__44plusIdEEE10Policy1000EN6thrust24THRUST_300001_SM_1000_NS6detail15normal_iteratorINSD_10device_ptrIdEEEEPdjS9_ddNS7_10__identityEEEvT0_T1_T2_T3_T4_T6_E12temp_storage+104];
	add.f64 	%fd161, %fd159, %fd160;
	ld.shared.f64 	%fd162, [_ZZN3cub18CUB_300001_SM_10006detail6reduce28DeviceReduceSingleTileKernelINS2_10policy_hubIdjN4cuda3std3__44plusIdEEE10Policy1000EN6thrust24THRUST_300001_SM_1000_NS6detail15normal_iteratorINSD_10device_ptrIdEEEEPdjS9_ddNS7_10__identityEEEvT0_T1_T2_T3_T4_T6_E12temp_storage+112];
	add.f64 	%fd163, %fd161, %fd162;
	ld.shared.f64 	%fd164, [_ZZN3cub18CUB_300001_SM_10006detail6reduce28DeviceReduceSingleTileKernelINS2_10policy_hubIdjN4cuda3std3__44plusIdEEE10Policy1000EN6thrust24THRUST_300001_SM_1000_NS6detail15normal_iteratorINSD_10device_ptrIdEEEEPdjS9_ddNS7_10__identityEEEvT0_T1_T2_T3_T4_T6_E12temp_storage+120];
	add.f64 	%fd165, %fd163, %fd164;
	ld.shared.f64 	%fd166, [_ZZN3cub18CUB_300001_SM_10006detail6reduce28DeviceReduceSingleTileKernelINS2_10policy_hubIdjN4cuda3std3__44plusIdEEE10Policy1000EN6thrust24THRUST_300001_SM_1000_NS6detail15normal_iteratorINSD_10device_ptrIdEEEEPdjS9_ddNS7_10__identityEEEvT0_T1_T2_T3_T4_T6_E12temp_storage+128];
	add.f64 	%fd167, %fd165, %fd166;
	ld.shared.f64 	%fd168, [_ZZN3cub18CUB_300001_SM_10006detail6reduce28DeviceReduceSingleTileKernelINS2_10policy_hubIdjN4cuda3std3__44plusIdEEE10Policy1000EN6thrust24THRUST_300001_SM_1000_NS6detail15normal_iteratorINSD_10device_ptrIdEEEEPdjS9_ddNS7_10__identityEEEvT0_T1_T2_T3_T4_T6_E12temp_storage+136];
	add.f64 	%fd169, %fd167, %fd168;
	ld.shared.f64 	%fd170, [_ZZN3cub18CUB_300001_SM_10006detail6reduce28DeviceReduceSingleTileKernelINS2_10policy_hubIdjN4cuda3std3__44plusIdEEE10Policy1000EN6thrust24THRUST_300001_SM_1000_NS6detail15normal_iteratorINSD_10device_ptrIdEEEEPdjS9_ddNS7_10__identityEEEvT0_T1_T2_T3_T4_T6_E12temp_storage+144];
	add.f64 	%fd171, %fd169, %fd170;
	ld.shared.f64 	%fd172, [_ZZN3cub18CUB_300001_SM_10006detail6reduce28DeviceReduceSingleTileKernelINS2_10policy_hubIdjN4cuda3std3__44plusIdEEE10Policy1000EN6thrust24THRUST_300001_SM_1000_NS6detail15normal_iteratorINSD_10device_ptrIdEEEEPdjS9_ddNS7_10__identityEEEvT0_T1_T2_T3_T4_T6_E12temp_storage+152];
	add.f64 	%fd173, %fd171, %fd172;
	ld.shared.f64 	%fd174, [_ZZN3cub18CUB_300001_SM_10006detail6reduce28DeviceReduceSingleTileKernelINS2_10policy_hubIdjN4cuda3std3__44plusIdEEE10Policy1000EN6thrust24THRUST_300001_SM_1000_NS6detail15normal_iteratorINSD_10device_ptrIdEEEEPdjS9_ddNS7_10__identityEEEvT0_T1_T2_T3_T4_T6_E12temp_storage+160];
	add.f64 	%fd175, %fd173, %fd174;
	ld.shared.f64 	%fd176, [_ZZN3cub18CUB_300001_SM_10006detail6reduce28DeviceReduceSingleTileKernelINS2_10policy_hubIdjN4cuda3std3__44plusIdEEE10Policy1000EN6thrust24THRUST_300001_SM_1000_NS6detail15normal_iteratorINSD_10device_ptrIdEEEEPdjS9_ddNS7_10__identityEEEvT0_T1_T2_T3_T4_T6_E12temp_storage+168];
	add.f64 	%fd177, %fd175, %fd176;
	ld.shared.f64 	%fd178, [_ZZN3cub18CUB_300001_SM_10006detail6reduce28DeviceReduceSingleTileKernelINS2_10policy_hubIdjN4cuda3std3__44plusIdEEE10Policy1000EN6thrust24THRUST_300001_SM_1000_NS6detail15normal_iteratorINSD_10device_ptrIdEEEEPdjS9_ddNS7_10__identityEEEvT0_T1_T2_T3_T4_T6_E12temp_storage+176];
	add.f64 	%fd379, %fd177, %fd178;
$L__BB11_50:
	mov.u32 	%r269, %tid.x;
	setp.ne.s32 	%p69, %r269, 0;
	@%p69 bra 	$L__BB11_52;
	add.f64 	%fd357, %fd42, %fd379;
	st.global.f64 	[%rd1], %fd357;
$L__BB11_52:
	ret;

}
	// .globl	_ZN3cub18CUB_300001_SM_10006detail6reduce18DeviceReduceKernelINS2_10policy_hubIdjN4cuda3std3__44plusIdEEE10Policy1000EN6thrust24THRUST_300001_SM_1000_NS6detail15normal_iteratorINSD_10device_ptrIdEEEEjS9_dNS7_10__identityEEEvT0_PT3_T1_NS0_13GridEvenShareISN_EET2_T4_
.visible .entry _ZN3cub18CUB_300001_SM_10006detail6reduce18DeviceReduceKernelINS2_10policy_hubIdjN4cuda3std3__44plusIdEEE10Policy1000EN6thrust24THRUST_300001_SM_1000_NS6detail15normal_iteratorINSD_10device_ptrIdEEEEjS9_dNS7_10__identityEEEvT0_PT3_T1_NS0_13GridEvenShareISN_EET2_T4_(
	.param .align 8 .b8 _ZN3cub18CUB_300001_SM_10006detail6reduce18DeviceReduceKernelINS2_10policy_hubIdjN4cuda3std3__44plusIdEEE10Policy1000EN6thrust24THRUST_300001_SM_1000_NS6detail15normal_iteratorINSD_10device_ptrIdEEEEjS9_dNS7_10__identityEEEvT0_PT3_T1_NS0_13GridEvenShareISN_EET2_T4__param_0[8],
	.param .u64 .ptr .align 1 _ZN3cub18CUB_300001_SM_10006detail6reduce18DeviceReduceKernelINS2_10policy_hubIdjN4cuda3std3__44plusIdEEE10Policy1000EN6thrust24THRUST_300001_SM_1000_NS6detail15normal_iteratorINSD_10device_ptrIdEEEEjS9_dNS7_10__identityEEEvT0_PT3_T1_NS0_13GridEvenShareISN_EET2_T4__param_1,
	.param .u32 _ZN3cub18CUB_300001_SM_10006detail6reduce18DeviceReduceKernelINS2_10policy_hubIdjN4cuda3std3__44plusIdEEE10Policy1000EN6thrust24THRUST_300001_SM_1000_NS6detail15normal_iteratorINSD_10device_ptrIdEEEEjS9_dNS7_10__identityEEEvT0_PT3_T1_NS0_13GridEvenShareISN_EET2_T4__param_2,
	.param .align 4 .b8 _ZN3cub18CUB_300001_SM_10006detail6reduce18DeviceReduceKernelINS2_10policy_hubIdjN4cuda3std3__44plusIdEEE10Policy1000EN6thrust24THRUST_300001_SM_1000_NS6detail15normal_iteratorINSD_10device_ptrIdEEEEjS9_dNS7_10__identityEEEvT0_PT3_T1_NS0_13GridEvenShareISN_EET2_T4__param_3[40],
	.param .align 1 .b8 _ZN3cub18CUB_300001_SM_10006detail6reduce18DeviceReduceKernelINS2_10policy_hubIdjN4cuda3std3__44plusIdEEE10Policy1000EN6thrust24THRUST_300001_SM_1000_NS6detail15normal_iteratorINSD_10device_ptrIdEEEEjS9_dNS7_10__identityEEEvT0_PT3_T1_NS0_13GridEvenShareISN_EET2_T4__param_4[1],
	.param .align 1 .b8 _ZN3cub18CUB_300001_SM_10006detail6reduce18DeviceReduceKernelINS2_10policy_hubIdjN4cuda3std3__44plusIdEEE10Policy1000EN6thrust24THRUST_300001_SM_1000_NS6detail15normal_iteratorINSD_10device_ptrIdEEEEjS9_dNS7_10__identityEEEvT0_PT3_T1_NS0_13GridEvenShareISN_EET2_T4__param_5[1]
)
.maxntid 640
{
	.reg .pred 	%p<69>;
	.reg .b16 	%rs<4>;
	.reg .b32 	%r<356>;
	.reg .b64 	%rd<160>;
	.reg .b64 	%fd<376>;
	// demoted variable
	.shared .align 8 .b8 _ZZN3cub18CUB_300001_SM_10006detail6reduce18DeviceReduceKernelINS2_10policy_hubIdjN4cuda3std3__44plusIdEEE10Policy1000EN6thrust24THRUST_300001_SM_1000_NS6detail15normal_iteratorINSD_10device_ptrIdEEEEjS9_dNS7_10__identityEEEvT0_PT3_T1_NS0_13GridEvenShareISN_EET2_T4_E12temp_storage[192];
	ld.param.u32 	%r1, [_ZN3cub18CUB_300001_SM_10006detail6reduce18DeviceReduceKernelINS2_10policy_hubIdjN4cuda3std3__44plusIdEEE10Policy1000EN6thrust24THRUST_300001_SM_1000_NS6detail15normal_iteratorINSD_10device_ptrIdEEEEjS9_dNS7_10__identityEEEvT0_PT3_T1_NS0_13GridEvenShareISN_EET2_T4__param_3+20];
	ld.param.u32 	%r2, [_ZN3cub18CUB_300001_SM_10006detail6reduce18DeviceReduceKernelINS2_10policy_hubIdjN4cuda3std3__44plusIdEEE10Policy1000EN6thrust24THRUST_300001_SM_1000_NS6detail15normal_iteratorINSD_10device_ptrIdEEEEjS9_dNS7_10__identityEEEvT0_PT3_T1_NS0_13GridEvenShareISN_EET2_T4__param_3+24];
	ld.param.u64 	%rd3, [_ZN3cub18CUB_300001_SM_10006detail6reduce18DeviceReduceKernelINS2_10policy_hubIdjN4cuda3std3__44plusIdEEE10Policy1000EN6thrust24THRUST_300001_SM_1000_NS6detail15normal_iteratorINSD_10device_ptrIdEEEEjS9_dNS7_10__identityEEEvT0_PT3_T1_NS0_13GridEvenShareISN_EET2_T4__param_0];
	cvta.to.global.u64 	%rd1, %rd3;
	mov.u32 	%r3, %ctaid.x;
	mul.lo.s32 	%r4, %r2, 5120;
	mul.lo.s32 	%r347, %r3, 5120;
	sub.s32 	%r6, %r1, %r347;
	setp.gt.u32 	%p1, %r6, 5119;
	@%p1 bra 	$L__BB12_26;
	mov.u32 	%r7, %tid.x;
	setp.ge.u32 	%p23, %r7, %r6;
	mov.f64 	%fd364, 0d0000000000000000;
	mov.u32 	%r338, %r7;
	@%p23 bra 	$L__BB12_3;
	add.s32 	%r181, %r347, %r7;
	mul.wide.u32 	%rd76, %r181, 8;
	add.s64 	%rd77, %rd1, %rd76;
	ld.global.f64 	%fd364, [%rd77];
	add.s32 	%r338, %r7, 640;
$L__BB12_3:
	setp.ge.u32 	%p24, %r338, %r6;
	@%p24 bra 	$L__BB12_17;
	not.b32 	%r182, %r338;
	add.s32 	%r183, %r1, %r182;
	sub.s32 	%r184, %r183, %r347;
	mul.hi.u32 	%r185, %r184, -858993459;
	shr.u32 	%r186, %r185, 9;
	add.s32 	%r10, %r186, 1;
	and.b32  	%r11, %r10, 15;
	setp.lt.u32 	%p25, %r184, 9600;
	@%p25 bra 	$L__BB12_8;
	add.s32 	%r337, %r338, 5120;
	add.s32 	%r336, %r338, %r347;
	and.b32  	%r187, %r10, 16777200;
	neg.s32 	%r335, %r187;
$L__BB12_6:
	.pragma "nounroll";
	mul.wide.u32 	%rd78, %r336, 8;
	add.s64 	%rd79, %rd1, %rd78;
	ld.global.f64 	%fd179, [%rd79];
	add.f64 	%fd180, %fd364, %fd179;
	add.s32 	%r188, %r336, 640;
	mul.wide.u32 	%rd80, %r188, 8;
	add.s64 	%rd81, %rd1, %rd80;
	ld.global.f64 	%fd181, [%rd81];
	add.f64 	%fd182, %fd180, %fd181;
	add.s32 	%r189, %r336, 1280;
	mul.wide.u32 	%rd82, %r189, 8;
	add.s64 	%rd83, %rd1, %rd82;
	ld.global.f64 	%fd183, [%rd83];
	add.f64 	%fd184, %fd182, %fd183;
	add.s32 	%r190, %r336, 1920;
	mul.wide.u32 	%rd84, %r190, 8;
	add.s64 	%rd85, %rd1, %rd84;
	ld.global.f64 	%fd185, [%rd85];
	add.f64 	%fd186, %fd184, %fd185;
	add.s32 	%r191, %r336, 2560;
	mul.wide.u32 	%rd86, %r191, 8;
	add.s64 	%rd87, %rd1, %rd86;
	ld.global.f64 	%fd187, [%rd87];
	add.f64 	%fd188, %fd186, %fd187;
	add.s32 	%r192, %r336, 3200;
	mul.wide.u32 	%rd88, %r192, 8;
	add.s64 	%rd89, %rd1, %rd88;
	ld.global.f64 	%fd189, [%rd89];
	add.f64 	%fd190, %fd188, %fd189;
	add.s32 	%r193, %r336, 3840;
	mul.wide.u32 	%rd90, %r193, 8;
	add.s64 	%rd91, %rd1, %rd90;
	ld.global.f64 	%fd191, [%rd91];
	add.f64 	%fd192, %fd190, %fd191;
	add.s32 	%r194, %r336, 4480;
	mul.wide.u32 	%rd92, %r194, 8;
	add.s64 	%rd93, %rd1, %rd92;
	ld.global.f64 	%fd193, [%rd93];
	add.f64 	%fd194, %fd192, %fd193;
	add.s32 	%r195, %r336, 5120;
	mul.wide.u32 	%rd94, %r195, 8;
	add.s64 	%rd95, %rd1, %rd94;
	ld.global.f64 	%fd195, [%rd95];
	add.f64 	%fd196, %fd194, %fd195;
	add.s32 	%r196, %r336, 5760;
	mul.wide.u32 	%rd96, %r196, 8;
	add.s64 	%rd97, %rd1, %rd96;
	ld.global.f64 	%fd197, [%rd97];
	add.f64 	%fd198, %fd196, %fd197;
	add.s32 	%r197, %r336, 6400;
	mul.wide.u32 	%rd98, %r197, 8;
	add.s64 	%rd99, %rd1, %rd98;
	ld.global.f64 	%fd199, [%rd99];
	add.f64 	%fd200, %fd198, %fd199;
	add.s32 	%r198, %r336, 7040;
	mul.wide.u32 	%rd100, %r198, 8;
	add.s64 	%rd101, %rd1, %rd100;
	ld.global.f64 	%fd201, [%rd101];
	add.f64 	%fd202, %fd200, %fd201;
	add.s32 	%r199, %r336, 7680;
	mul.wide.u32 	%rd102, %r199, 8;
	add.s64 	%rd103, %rd1, %rd102;
	ld.global.f64 	%fd203, [%rd103];
	add.f64 	%fd204, %fd202, %fd203;
	add.s32 	%r200, %r336, 8320;
	mul.wide.u32 	%rd104, %r200, 8;
	add.s64 	%rd105, %rd1, %rd104;
	ld.global.f64 	%fd205, [%rd105];
	add.f64 	%fd206, %fd204, %fd205;
	add.s32 	%r201, %r336, 8960;
	mul.wide.u32 	%rd106, %r201, 8;
	add.s64 	%rd107, %rd1, %rd106;
	ld.global.f64 	%fd207, [%rd107];
	add.f64 	%fd208, %fd206, %fd207;
	add.s32 	%r202, %r336, 9600;
	mul.wide.u32 	%rd108, %r202, 8;
	add.s64 	%rd109, %rd1, %rd108;
	ld.global.f64 	%fd209, [%rd109];
	add.f64 	%fd364, %fd208, %fd209;
	add.s32 	%r337, %r337, 10240;
	add.s32 	%r336, %r336, 10240;
	add.s32 	%r335, %r335, 16;
	setp.ne.s32 	%p26, %r335, 0;
	@%p26 bra 	$L__BB12_6;
	add.s32 	%r338, %r337, -5120;
$L__BB12_8:
	setp.eq.s32 	%p27, %r11, 0;
	@%p27 bra 	$L__BB12_17;
	and.b32  	%r23, %r10, 7;
	setp.lt.u32 	%p28, %r11, 8;
	@%p28 bra 	$L__BB12_11;
	add.s32 	%r203, %r338, %r347;
	mul.wide.u32 	%rd110, %r203, 8;
	add.s64 	%rd111, %rd1, %rd110;
	ld.global.f64 	%fd211, [%rd111];
	add.f64 	%fd212, %fd364, %fd211;
	add.s32 	%r204, %r203, 640;
	mul.wide.u32 	%rd112, %r204, 8;
	add.s64 	%rd113, %rd1, %rd112;
	ld.global.f64 	%fd213, [%rd113];
	add.f64 	%fd214, %fd212, %fd213;
	add.s32 	%r205, %r203, 1280;
	mul.wide.u32 	%rd114, %r205, 8;
	add.s64 	%rd115, %rd1, %rd114;
	ld.global.f64 	%fd215, [%rd115];
	add.f64 	%fd216, %fd214, %fd215;
	add.s32 	%r206, %r203, 1920;
	mul.wide.u32 	%rd116, %r206, 8;
	add.s64 	%rd117, %rd1, %rd116;
	ld.global.f64 	%fd217, [%rd117];
	add.f64 	%fd218, %fd216, %fd217;
	add.s32 	%r207, %r203, 2560;
	mul.wide.u32 	%rd118, %r207, 8;
	add.s64 	%rd119, %rd1, %rd118;
	ld.global.f64 	%fd219, [%rd119];
	add.f64 	%fd220, %fd218, %fd219;
	add.s32 	%r208, %r203, 3200;
	mul.wide.u32 	%rd120, %r208, 8;
	add.s64 	%rd121, %rd1, %rd120;
	ld.global.f64 	%fd221, [%rd121];
	add.f64 	%fd222, %fd220, %fd221;
	add.s32 	%r209, %r203, 3840;
	mul.wide.u32 	%rd122, %r209, 8;
	add.s64 	%rd123, %rd1, %rd122;
	ld.global.f64 	%fd223, [%rd123];
	add.f64 	%fd224, %fd222, %fd223;
	add.s32 	%r210, %r203, 4480;
	mul.wide.u32 	%rd124, %r210, 8;
	add.s64 	%rd125, %rd1, %rd124;
	ld.global.f64 	%fd225, [%rd125];
	add.f64 	%fd364, %fd224, %fd225;
	add.s32 	%r338, %r338, 5120;
$L__BB12_11:
	setp.eq.s32 	%p29, %r23, 0;
	@%p29 bra 	$L__BB12_17;
	and.b32  	%r26, %r10, 3;
	setp.lt.u32 	%p30, %r23, 4;
	@%p30 bra 	$L__BB12_14;
	add.s32 	%r211, %r338, %r347;
	mul.wide.u32 	%rd126, %r211, 8;
	add.s64 	%rd127, %rd1, %rd126;
	ld.global.f64 	%fd227, [%rd127];
	add.f64 	%fd228, %fd364, %fd227;
	add.s32 	%r212, %r211, 640;
	mul.wide.u32 	%rd128, %r212, 8;
	add.s64 	%rd129, %rd1, %rd128;
	ld.global.f64 	%fd229, [%rd129];
	add.f64 	%fd230, %fd228, %fd229;
	add.s32 	%r213, %r211, 1280;
	mul.wide.u32 	%rd130, %r213, 8;
	add.s64 	%rd131, %rd1, %rd130;
	ld.global.f64 	%fd231, [%rd131];
	add.f64 	%fd232, %fd230, %fd231;
	add.s32 	%r214, %r211, 1920;
	mul.wide.u32 	%rd132, %r214, 8;
	add.s64 	%rd133, %rd1, %rd132;
	ld.global.f64 	%fd233, [%rd133];
	add.f64 	%fd364, %fd232, %fd233;
	add.s32 	%r338, %r338, 2560;
$L__BB12_14:
	setp.eq.s32 	%p31, %r26, 0;
	@%p31 bra 	$L__BB12_17;
	add.s32 	%r342, %r338, %r347;
	neg.s32 	%r341, %r26;
$L__BB12_16:
	.pragma "nounroll";
	mul.wide.u32 	%rd134, %r342, 8;
	add.s64 	%rd135, %rd1, %rd134;
	ld.global.f64 	%fd234, [%rd135];
	add.f64 	%fd364, %fd364, %fd234;
	add.s32 	%r342, %r342, 640;
	add.s32 	%r341, %r341, 1;
	setp.ne.s32 	%p32, %r341, 0;
	@%p32 bra 	$L__BB12_16;
$L__BB12_17:
	setp.lt.u32 	%p33, %r6, 640;
	@%p33 bra 	$L__BB12_22;
	// begin inline asm
	mov.u32 %r278, %laneid;
	// end inline asm
	mov.b64 	%rd146, %fd364;
	mov.b64 	{%r280, %r285}, %rd146;
	mov.b32 	%r286, 1;
	mov.b32 	%r327, 31;
	mov.b32 	%r328, -1;
	// begin inline asm
	shfl.sync.down.b32 %r279, %r280, %r286, %r327, %r328;
	// end inline asm
	// begin inline asm
	shfl.sync.down.b32 %r284, %r285, %r286, %r327, %r328;
	// end inline asm
	mov.b64 	%rd147, {%r279, %r284};
	mov.b64 	%fd305, %rd147;
	setp.gt.s32 	%p61, %r278, 30;
	add.f64 	%fd306, %fd364, %fd305;
	selp.f64 	%fd307, %fd364, %fd306, %p61;
	mov.b64 	%rd148, %fd307;
	mov.b64 	{%r290, %r295}, %rd148;
	mov.b32 	%r296, 2;
	// begin inline asm
	shfl.sync.down.b32 %r289, %r290, %r296, %r327, %r328;
	// end inline asm
	// begin inline asm
	shfl.sync.down.b32 %r294, %r295, %r296, %r327, %r328;
	// end inline asm
	mov.b64 	%rd149, {%r289, %r294};
	mov.b64 	%fd308, %rd149;
	setp.gt.s32 	%p62, %r278, 29;
	add.f64 	%fd309, %fd307, %fd308;
	selp.f64 	%fd310, %fd307, %fd309, %p62;
	mov.b64 	%rd150, %fd310;
	mov.b64 	{%r300, %r305}, %rd150;
	mov.b32 	%r306, 4;
	// begin inline asm
	shfl.sync.down.b32 %r299, %r300, %r306, %r327, %r328;
	// end inline asm
	// begin inline asm
	shfl.sync.down.b32 %r304, %r305, %r306, %r327, %r328;
	// end inline asm
	mov.b64 	%rd151, {%r299, %r304};
	mov.b64 	%fd311, %rd151;
	setp.gt.s32 	%p63, %r278, 27;
	add.f64 	%fd312, %fd310, %fd311;
	selp.f64 	%fd313, %fd310, %fd312, %p63;
	mov.b64 	%rd152, %fd313;
	mov.b64 	{%r310, %r315}, %rd152;
	mov.b32 	%r316, 8;
	// begin inline asm
	shfl.sync.down.b32 %r309, %r310, %r316, %r327, %r328;
	// end inline asm
	// begin inline asm
	shfl.sync.down.b32 %r314, %r315, %r316, %r327, %r328;
	// end inline asm
	mov.b64 	%rd153, {%r309, %r314};
	mov.b64 	%fd314, %rd153;
	setp.gt.s32 	%p64, %r278, 23;
	add.f64 	%fd315, %fd313, %fd314;
	selp.f64 	%fd316, %fd313, %fd315, %p64;
	mov.b64 	%rd154, %fd316;
	mov.b64 	{%r320, %r325}, %rd154;
	mov.b32 	%r326, 16;
	// begin inline asm
	shfl.sync.down.b32 %r319, %r320, %r326, %r327, %r328;
	// end inline asm
	// begin inline asm
	shfl.sync.down.b32 %r324, %r325, %r326, %r327, %r328;
	// end inline asm
	mov.b64 	%rd155, {%r319, %r324};
	mov.b64 	%fd317, %rd155;
	setp.gt.s32 	%p65, %r278, 15;
	add.f64 	%fd16, %fd316, %fd317;
	selp.f64 	%fd375, %fd316, %fd16, %p65;
	setp.ne.s32 	%p66, %r278, 0;
	@%p66 bra 	$L__BB12_20;
	shr.u32 	%r329, %r7, 2;
	and.b32  	%r330, %r329, 248;
	mov.u32 	%r331, _ZZN3cub18CUB_300001_SM_10006detail6reduce18DeviceReduceKernelINS2_10policy_hubIdjN4cuda3std3__44plusIdEEE10Policy1000EN6thrust24THRUST_300001_SM_1000_NS6detail15normal_iteratorINSD_10device_ptrIdEEEEjS9_dNS7_10__identityEEEvT0_PT3_T1_NS0_13GridEvenShareISN_EET2_T4_E12temp_storage;
	add.s32 	%r332, %r331, %r330;
	st.shared.f64 	[%r332+24], %fd16;
$L__BB12_20:
	bar.sync 	0;
	setp.ne.s32 	%p67, %r7, 0;
	@%p67 bra 	$L__BB12_48;
	ld.shared.f64 	%fd318, [_ZZN3cub18CUB_300001_SM_10006detail6reduce18DeviceReduceKernelINS2_10policy_hubIdjN4cuda3std3__44plusIdEEE10Policy1000EN6thrust24THRUST_300001_SM_1000_NS6detail15normal_iteratorINSD_10device_ptrIdEEEEjS9_dNS7_10__identityEEEvT0_PT3_T1_NS0_13GridEvenShareISN_EET2_T4_E12temp_storage+32];
	add.f64 	%fd319, %fd375, %fd318;
	ld.shared.f64 	%fd320, [_ZZN3cub18CUB_300001_SM_10006detail6reduce18DeviceReduceKernelINS2_10policy_hubIdjN4cuda3std3__44plusIdEEE10Policy1000EN6thrust24THRUST_300001_SM_1000_NS6detail15normal_iteratorINSD_10device_ptrIdEEEEjS9_dNS7_10__identityEEEvT0_PT3_T1_NS0_13GridEvenShareISN_EET2_T4_E12temp_storage+40];
	add.f64 	%fd321, %fd319, %fd320;
	ld.shared.f64 	%fd322, [_ZZN3cub18CUB_300001_SM_10006detail6reduce18DeviceReduceKernelINS2_10policy_hubIdjN4cuda3std3__44plusIdEEE10Policy1000EN6thrust24THRUST_300001_SM_1000_NS6detail15normal_iteratorINSD_10device_ptrIdEEEEjS9_dNS7_10__identityEEEvT0_PT3_T1_NS0_13GridEvenShareISN_EET2_T4_E12temp_storage+48];
	add.f64 	%fd323, %fd321, %fd322;
	ld.shared.f64 	%fd324, [_ZZN3cub18CUB_300001_SM_10006detail6reduce18DeviceReduceKernelINS2_10policy_hubIdjN4cuda3std3__44plusIdEEE10Policy1000EN6thrust24THRUST_300001_SM_1000_NS6detail15normal_iteratorINSD_10device_ptrIdEEEEjS9_dNS7_10__identityEEEvT0_PT3_T1_NS0_13GridEvenShareISN_EET2_T4_E12temp_storage+56];
	add.f64 	%fd325, %fd323, %fd324;
	ld.shared.f64 	%fd326, [_ZZN3cub18CUB_300001_SM_10006detail6reduce18DeviceReduceKernelINS2_10policy_hubIdjN4cuda3std3__44plusIdEEE10Policy1000EN6thrust24THRUST_300001_SM_1000_NS6detail15normal_iteratorINSD_10device_ptrIdEEEEjS9_dNS7_10__identityEEEvT0_PT3_T1_NS0_13GridEvenShareISN_EET2_T4_E12temp_storage+64];
	add.f64 	%fd327, %fd325, %fd326;
	ld.shared.f64 	%fd328, [_ZZN3cub18CUB_300001_SM_10006detail6reduce18DeviceReduceKernelINS2_10policy_hubIdjN4cuda3std3__44plusIdEEE10Policy1000EN6thrust24THRUST_300001_SM_1000_NS6detail15normal_iteratorINSD_10device_ptrIdEEEEjS9_dNS7_10__identityEEEvT0_PT3_T1_NS0_13GridEvenShareISN_EET2_T4_E12temp_storage+72];
	add.f64 	%fd329, %fd327, %fd328;
	ld.shared.f64 	%fd330, [_ZZN3cub18CUB_300001_SM_10006detail6reduce18DeviceReduceKernelINS2_10policy_hubIdjN4cuda3std3__44plusIdEEE10Policy1000EN6thrust24THRUST_300001_SM_1000_NS6detail15normal_iteratorINSD_10device_ptrIdEEEEjS9_dNS7_10__identityEEEvT0_PT3_T1_NS0_13GridEvenShareISN_EET2_T4_E12temp_storage+80];
	add.f64 	%fd331, %fd329, %fd330;
	ld.shared.f64 	%fd332, [_ZZN3cub18CUB_300001_SM_10006detail6reduce18DeviceReduceKernelINS2_10policy_hubIdjN4cuda3std3__44plusIdEEE10Policy1000EN6thrust24THRUST_300001_SM_1000_NS6detail15normal_iteratorINSD_10device_ptrIdEEEEjS9_dNS7_10__identityEEEvT0_PT3_T1_NS0_13GridEvenShareISN_EET2_T4_E12temp_storage+88];
	add.f64 	%fd333, %fd331, %fd332;
	ld.shared.f64 	%fd334, [_ZZN3cub18CUB_300001_SM_10006detail6reduce18DeviceReduceKernelINS2_10policy_hubIdjN4cuda3std3__44plusIdEEE10Policy1000EN6thrust24THRUST_300001_SM_1000_NS6detail15normal_iteratorINSD_10device_ptrIdEEEEjS9_dNS7_10__identityEEEvT0_PT3_T1_NS0_13GridEvenShareISN_EET2_T4_E12temp_storage+96];
	add.f64 	%fd335, %fd333, %fd334;
	ld.shared.f64 	%fd336, [_ZZN3cub18CUB_300001_SM_10006detail6reduce18DeviceReduceKernelINS2_10policy_hubIdjN4cuda3std3__44plusIdEEE10Policy1000EN6thrust24THRUST_300001_SM_1000_NS6detail15normal_iteratorINSD_10device_ptrIdEEEEjS9_dNS7_10__identityEEEvT0_PT3_T1_NS0_13GridEvenShareISN_EET2_T4_E12temp_storage+104];
	add.f64 	%fd337, %fd335, %fd336;
	ld.shared.f64 	%fd338, [_ZZN3cub18CUB_300001_SM_10006detail6reduce18DeviceReduceKernelINS2_10policy_hubIdjN4cuda3std3__44plusIdEEE10Policy1000EN6thrust24THRUST_300001_SM_1000_NS6detail15normal_iteratorINSD_10device_ptrIdEEEEjS9_dNS7_10__identityEEEvT0_PT3_T1_NS0_13GridEvenShareISN_EET2_T4_E12temp_storage+112];
	add.f64 	%fd339, %fd337, %fd338;
	ld.shared.f64 	%fd340, [_ZZN3cub18CUB_300001_SM_10006detail6reduce18DeviceReduceKernelINS2_10policy_hubIdjN4cuda3std3__44plusIdEEE10Policy1000EN6thrust24THRUST_300001_SM_1000_NS6detail15normal_iteratorINSD_10device_ptrIdEEEEjS9_dNS7_10__identityEEEvT0_PT3_T1_NS0_13GridEvenShareISN_EET2_T4_E12temp_storage+120];
	add.f64 	%fd341, %fd339, %fd340;
	ld.shared.f64 	%fd342, [_ZZN3cub18CUB_300001_SM_10006detail6reduce18DeviceReduceKernelINS2_10policy_hubIdjN4cuda3std3__44plusIdEEE10Policy1000EN6thrust24THRUST_300001_SM_1000_NS6detail15normal_iteratorINSD_10device_ptrIdEEEEjS9_dNS7_10__identityEEEvT0_PT3_T1_NS0_13GridEvenShareISN_EET2_T4_E12temp_storage+128];
	add.f64 	%fd343, %fd341, %fd342;
	ld.shared.f64 	%fd344, [_ZZN3cub18CUB_300001_SM_10006detail6reduce18DeviceReduceKernelINS2_10policy_hubIdjN4cuda3std3__44plusIdEEE10Policy1000EN6thrust24THRUST_300001_SM_1000_NS6detail15normal_iteratorINSD_10device_ptrIdEEEEjS9_dNS7_10__identityEEEvT0_PT3_T1_NS0_13GridEvenShareISN_EET2_T4_E12temp_storage+136];
	add.f64 	%fd345, %fd343, %fd344;
	ld.shared.f64 	%fd346, [_ZZN3cub18CUB_300001_SM_10006detail6reduce18DeviceReduceKernelINS2_10policy_hubIdjN4cuda3std3__44plusIdEEE10Policy1000EN6thrust24THRUST_300001_SM_1000_NS6detail15normal_iteratorINSD_10device_ptrIdEEEEjS9_dNS7_10__identityEEEvT0_PT3_T1_NS0_13GridEvenShareISN_EET2_T4_E12temp_storage+144];
	add.f64 	%fd347, %fd345, %fd346;
	ld.shared.f64 	%fd348, [_ZZN3cub18CUB_300001_SM_10006detail6reduce18DeviceReduceKernelINS2_10policy_hubIdjN4cuda3std3__44plusIdEEE10Policy1000EN6thrust24THRUST_300001_SM_1000_NS6detail15normal_iteratorINSD_10device_ptrIdEEEEjS9_dNS7_10__identityEEEvT0_PT3_T1_NS0_13GridEvenShareISN_EET2_T4_E12temp_storage+152];
	add.f64 	%fd349, %fd347, %fd348;
	ld.shared.f64 	%fd350, [_ZZN3cub18CUB_300001_SM_10006detail6reduce18DeviceReduceKernelINS2_10policy_hubIdjN4cuda3std3__44plusIdEEE10Policy1000EN6thrust24THRUST_300001_SM_1000_NS6detail15normal_iteratorINSD_10device_ptrIdEEEEjS9_dNS7_10__identityEEEvT0_PT3_T1_NS0_13GridEvenShareISN_EET2_T4_E12temp_storage+160];
	add.f64 	%fd351, %fd349, %fd350;
	ld.shared.f64 	%fd352, [_ZZN3cub18CUB_300001_SM_10006detail6reduce18DeviceReduceKernelINS2_10policy_hubIdjN4cuda3std3__44plusIdEEE10Policy1000EN6thrust24THRUST_300001_SM_1000_NS6detail15normal_iteratorINSD_10device_ptrIdEEEEjS9_dNS7_10__identityEEEvT0_PT3_T1_NS0_13GridEvenShareISN_EET2_T4_E12temp_storage+168];
	add.f64 	%fd353, %fd351, %fd352;
	ld.shared.f64 	%fd354, [_ZZN3cub18CUB_300001_SM_10006detail6reduce18DeviceReduceKernelINS2_10policy_hubIdjN4cuda3std3__44plusIdEEE10Policy1000EN6thrust24THRUST_300001_SM_1000_NS6detail15normal_iteratorINSD_10device_ptrIdEEEEjS9_dNS7_10__identityEEEvT0_PT3_T1_NS0_13GridEvenShareISN_EET2_T4_E12temp_storage+176];
	add.f64 	%fd375, %fd353, %fd354;
	bra.uni 	$L__BB12_48;
$L__BB12_22:
	// begin inline asm
	mov.u32 %r215, %laneid;
	// end inline asm
	and.b32  	%r266, %r7, 992;
	add.s32 	%r267, %r266, 32;
	setp.gt.u32 	%p34, %r267, %r6;
	not.b32 	%r268, %r266;
	add.s32 	%r269, %r6, %r268;
	selp.b32 	%r264, %r269, 31, %p34;
	mov.b64 	%rd136, %fd364;
	mov.b64 	{%r217, %r222}, %rd136;
	mov.b32 	%r223, 1;
	mov.b32 	%r265, -1;
	// begin inline asm
	shfl.sync.down.b32 %r216, %r217, %r223, %r264, %r265;
	// end inline asm
	// begin inline asm
	shfl.sync.down.b32 %r221, %r222, %r223, %r264, %r265;
	// end inline asm
	mov.b64 	%rd137, {%r216, %r221};
	mov.b64 	%fd235, %rd137;
	setp.lt.s32 	%p35, %r215, %r264;
	add.f64 	%fd236, %fd364, %fd235;
	selp.f64 	%fd237, %fd236, %fd364, %p35;
	mov.b64 	%rd138, %fd237;
	mov.b64 	{%r227, %r232}, %rd138;
	mov.b32 	%r233, 2;
	// begin inline asm
	shfl.sync.down.b32 %r226, %r227, %r233, %r264, %r265;
	// end inline asm
	// begin inline asm
	shfl.sync.down.b32 %r231, %r232, %r233, %r264, %r265;
	// end inline asm
	mov.b64 	%rd139, {%r226, %r231};
	mov.b64 	%fd238, %rd139;
	add.s32 	%r270, %r215, 2;
	setp.gt.s32 	%p36, %r270, %r264;
	add.f64 	%fd239, %fd237, %fd238;
	selp.f64 	%fd240, %fd237, %fd239, %p36;
	mov.b64 	%rd140, %fd240;
	mov.b64 	{%r237, %r242}, %rd140;
	mov.b32 	%r243, 4;
	// begin inline asm
	shfl.sync.down.b32 %r236, %r237, %r243, %r264, %r265;
	// end inline asm
	// begin inline asm
	shfl.sync.down.b32 %r241, %r242, %r243, %r264, %r265;
	// end inline asm
	mov.b64 	%rd141, {%r236, %r241};
	mov.b64 	%fd241, %rd141;
	add.s32 	%r271, %r215, 4;
	setp.gt.s32 	%p37, %r271, %r264;
	add.f64 	%fd242, %fd240, %fd241;
	selp.f64 	%fd243, %fd240, %fd242, %p37;
	mov.b64 	%rd142, %fd243;
	mov.b64 	{%r247, %r252}, %rd142;
	mov.b32 	%r253, 8;
	// begin inline asm
	shfl.sync.down.b32 %r246, %r247, %r253, %r264, %r265;
	// end inline asm
	// begin inline asm
	shfl.sync.down.b32 %r251, %r252, %r253, %r264, %r265;
	// end inline asm
	mov.b64 	%rd143, {%r246, %r251};
	mov.b64 	%fd244, %rd143;
	add.s32 	%r272, %r215, 8;
	setp.gt.s32 	%p38, %r272, %r264;
	add.f64 	%fd245, %fd243, %fd244;
	selp.f64 	%fd246, %fd243, %fd245, %p38;
	mov.b64 	%rd144, %fd246;
	mov.b64 	{%r257, %r262}, %rd144;
	mov.b32 	%r263, 16;
	// begin inline asm
	shfl.sync.down.b32 %r256, %r257, %r263, %r264, %r265;
	// end inline asm
	// begin inline asm
	shfl.sync.down.b32 %r261, %r262, %r263, %r264, %r265;
	// end inline asm
	mov.b64 	%rd145, {%r256, %r261};
	mov.b64 	%fd247, %rd145;
	add.s32 	%r273, %r215, 16;
	setp.gt.s32 	%p39, %r273, %r264;
	add.f64 	%fd248, %fd246, %fd247;
	selp.f64 	%fd375, %fd246, %fd248, %p39;
	setp.ne.s32 	%p40, %r215, 0;
	@%p40 bra 	$L__BB12_24;
	shr.u32 	%r274, %r7, 2;
	and.b32  	%r275, %r274, 248;
	mov.u32 	%r276, _ZZN3cub18CUB_300001_SM_10006detail6reduce18DeviceReduceKernelINS2_10policy_hubIdjN4cuda3std3__44plusIdEEE10Policy1000EN6thrust24THRUST_300001_SM_1000_NS6detail15normal_iteratorINSD_10device_ptrIdEEEEjS9_dNS7_10__identityEEEvT0_PT3_T1_NS0_13GridEvenShareISN_EET2_T4_E12temp_storage;
	add.s32 	%r277, %r276, %r275;
	st.shared.f64 	[%r277+24], %fd375;
$L__BB12_24:
	bar.sync 	0;
	setp.ne.s32 	%p41, %r7, 0;
	@%p41 bra 	$L__BB12_48;
	setp.gt.u32 	%p42, %r6, 32;
	ld.shared.f64 	%fd249, [_ZZN3cub18CUB_300001_SM_10006detail6reduce18DeviceReduceKernelINS2_10policy_hubIdjN4cuda3std3__44plusIdEEE10Policy1000EN6thrust24THRUST_300001_SM_1000_NS6detail15normal_iteratorINSD_10device_ptrIdEEEEjS9_dNS7_10__identityEEEvT0_PT3_T1_NS0_13GridEvenShareISN_EET2_T4_E12temp_storage+32];
	add.f64 	%fd250, %fd375, %fd249;
	selp.f64 	%fd251, %fd250, %fd375, %p42;
	setp.gt.u32 	%p43, %r6, 64;
	ld.shared.f64 	%fd252, [_ZZN3cub18CUB_300001_SM_10006detail6reduce18DeviceReduceKernelINS2_10policy_hubIdjN4cuda3std3__44plusIdEEE10Policy1000EN6thrust24THRUST_300001_SM_1000_NS6detail15normal_iteratorINSD_10device_ptrIdEEEEjS9_dNS7_10__identityEEEvT0_PT3_T1_NS0_13GridEvenShareISN_EET2_T4_E12temp_storage+40];
	add.f64 	%fd253, %fd252, %fd251;
	selp.f64 	%fd254, %fd253, %fd251, %p43;
	setp.gt.u32 	%p44, %r6, 96;
	ld.shared.f64 	%fd255, [_ZZN3cub18CUB_300001_SM_10006detail6reduce18DeviceReduceKernelINS2_10policy_hubIdjN4cuda3std3__44plusIdEEE10Policy1000EN6thrust24THRUST_300001_SM_1000_NS6detail15normal_iteratorINSD_10device_ptrIdEEEEjS9_dNS7_10__identityEEEvT0_PT3_T1_NS0_13GridEvenShareISN_EET2_T4_E12temp_storage+48];
	add.f64 	%fd256, %fd255, %fd254;
	selp.f64 	%fd257, %fd256, %fd254, %p44;
	setp.gt.u32 	%p45, %r6, 128;
	ld.shared.f64 	%fd258, [_ZZN3cub18CUB_300001_SM_10006detail6reduce18DeviceReduceKernelINS2_10policy_hubIdjN4cuda3std3__44plusIdEEE10Policy1000EN6thrust24THRUST_300001_SM_1000_NS6detail15normal_iteratorINSD_10device_ptrIdEEEEjS9_dNS7_10__identityEEEvT0_PT3_T1_NS0_13GridEvenShareISN_EET2_T4_E12temp_storage+56];
	add.f64 	%fd259, %fd258, %fd257;
	selp.f64 	%fd260, %fd259, %fd257, %p45;
	setp.gt.u32 	%p46, %r6, 160;
	ld.shared.f64 	%fd261, [_ZZN3cub18CUB_300001_SM_10006detail6reduce18DeviceReduceKernelINS2_10policy_hubIdjN4cuda3std3__44plusIdEEE10Policy1000EN6thrust24THRUST_300001_SM_1000_NS6detail15normal_iteratorINSD_10device_ptrIdEEEEjS9_dNS7_10__identityEEEvT0_PT3_T1_NS0_13GridEvenShareISN_EET2_T4_E12temp_storage+64];
	add.f64 	%fd262, %fd261, %fd260;
	selp.f64 	%fd263, %fd262, %fd260, %p46;
	setp.gt.u32 	%p47, %r6, 192;
	ld.shared.f64 	%fd264, [_ZZN3cub18CUB_300001_SM_10006detail6reduce18DeviceReduceKernelINS2_10policy_hubIdjN4cuda3std3__44plusIdEEE10Policy1000EN6thrust24THRUST_300001_SM_1000_NS6detail15normal_iteratorINSD_10device_ptrIdEEEEjS9_dNS7_10__identityEEEvT0_PT3_T1_NS0_13GridEvenShareISN_EET2_T4_E12temp_storage+72];
	add.f64 	%fd265, %fd264, %fd263;
	selp.f64 	%fd266, %fd265, %fd263, %p47;
	setp.gt.u32 	%p48, %r6, 224;
	ld.shared.f64 	%fd267, [_ZZN3cub18CUB_300001_SM_10006detail6reduce18DeviceReduceKernelINS2_10policy_hubIdjN4cuda3std3__44plusIdEEE10Policy1000EN6thrust24THRUST_300001_SM_1000_NS6detail15normal_iteratorINSD_10device_ptrIdEEEEjS9_dNS7_10__identityEEEvT0_PT3_T1_NS0_13GridEvenShareISN_EET2_T4_E12temp_storage+80];
	add.f64 	%fd268, %fd267, %fd266;
	selp.f64 	%fd269, %fd268, %fd266, %p48;
	setp.gt.u32 	%p49, %r6, 256;
	ld.shared.f64 	%fd270, [_ZZN3cub18CUB_300001_SM_10006detail6reduce18DeviceReduceKernelINS2_10policy_hubIdjN4cuda3std3__44plusIdEEE10Policy1000EN6thrust24THRUST_300001_SM_1000_NS6detail15normal_iteratorINSD_10device_ptrIdEEEEjS9_dNS7_10__identityEEEvT0_PT3_T1_NS0_13GridEvenShareISN_EET2_T4_E12temp_storage+88];
	add.f64 	%fd271, %fd270, %fd269;
	selp.f64 	%fd272, %fd271, %fd269, %p49;
	setp.gt.u32 	%p50, %r6, 288;
	ld.shared.f64 	%fd273, [_ZZN3cub18CUB_300001_SM_10006detail6reduce18DeviceReduceKernelINS2_10policy_hubIdjN4cuda3std3__44plusIdEEE10Policy1000EN6thrust24THRUST_300001_SM_1000_NS6detail15normal_iteratorINSD_10device_ptrIdEEEEjS9_dNS7_10__identityEEEvT0_PT3_T1_NS0_13GridEvenShareISN_EET2_T4_E12temp_storage+96];
	add.f64 	%fd274, %fd273, %fd272;
	selp.f64 	%fd275, %fd274, %fd272, %p50;
	setp.gt.u32 	%p51, %r6, 320;
	ld.shared.f64 	%fd276, [_ZZN3cub18CUB_300001_SM_10006detail6reduce18DeviceReduceKernelINS2_10policy_hubIdjN4cuda3std3__44plusIdEEE10Policy1000EN6thrust24THRUST_300001_SM_1000_NS6detail15normal_iteratorINSD_10device_ptrIdEEEEjS9_dNS7_10__identityEEEvT0_PT3_T1_NS0_13GridEvenShareISN_EET2_T4_E12temp_storage+104];
	add.f64 	%fd277, %fd276, %fd275;
	selp.f64 	%fd278, %fd277, %fd275, %p51;
	setp.gt.u32 	%p52, %r6, 352;
	ld.shared.f64 	%fd279, [_ZZN3cub18CUB_300001_SM_10006detail6reduce18DeviceReduceKernelINS2_10policy_hubIdjN4cuda3std3__44plusIdEEE10Policy1000EN6thrust24THRUST_300001_SM_1000_NS6detail15normal_iteratorINSD_10device_ptrIdEEEEjS9_dNS7_10__identityEEEvT0_PT3_T1_NS0_13GridEvenShareISN_EET2_T4_E12temp_storage+112];
	add.f64 	%fd280, %fd279, %fd278;
	selp.f64 	%fd281, %fd280, %fd278, %p52;
	setp.gt.u32 	%p53, %r6, 384;
	ld.shared.f64 	%fd282, [_ZZN3cub18CUB_300001_SM_10006detail6reduce18DeviceReduceKernelINS2_10policy_hubIdjN4cuda3std3__44plusIdEEE10Policy1000EN6thrust24THRUST_300001_SM_1000_NS6detail15normal_iteratorINSD_10device_ptrIdEEEEjS9_dNS7_10__identityEEEvT0_PT3_T1_NS0_13GridEvenShareISN_EET2_T4_E12temp_storage+120];
	add.f64 	%fd283, %fd282, %fd281;
	selp.f64 	%fd284, %fd283, %fd281, %p53;
	setp.gt.u32 	%p54, %r6, 416;
	ld.shared.f64 	%fd285, [_ZZN3cub18CUB_300001_SM_10006detail6reduce18DeviceReduceKernelINS2_10policy_hubIdjN4cuda3std3__44plusIdEEE10Policy1000EN6thrust24THRUST_300001_SM_1000_NS6detail15normal_iteratorINSD_10device_ptrIdEEEEjS9_dNS7_10__identityEEEvT0_PT3_T1_NS0_13GridEvenShareISN_EET2_T4_E12temp_storage+128];
	add.f64 	%fd286, %fd285, %fd284;
	selp.f64 	%fd287, %fd286, %fd284, %p54;
	setp.gt.u32 	%p55, %r6, 448;
	ld.shared.f64 	%fd288, [_ZZN3cub18CUB_300001_SM_10006detail6reduce18DeviceReduceKernelINS2_10policy_hubIdjN4cuda3std3__44plusIdEEE10Policy1000EN6thrust24THRUST_300001_SM_1000_NS6detail15normal_iteratorINSD_10device_ptrIdEEEEjS9_dNS7_10__identityEEEvT0_PT3_T1_NS0_13GridEvenShareISN_EET2_T4_E12temp_storage+136];
	add.f64 	%fd289, %fd288, %fd287;
	selp.f64 	%fd290, %fd289, %fd287, %p55;
	setp.gt.u32 	%p56, %r6, 480;
	ld.shared.f64 	%fd291, [_ZZN3cub18CUB_300001_SM_10006detail6reduce18DeviceReduceKernelINS2_10policy_hubIdjN4cuda3std3__44plusIdEEE10Policy1000EN6thrust24THRUST_300001_SM_1000_NS6detail15normal_iteratorINSD_10device_ptrIdEEEEjS9_dNS7_10__identityEEEvT0_PT3_T1_NS0_13GridEvenShareISN_EET2_T4_E12temp_storage+144];
	add.f64 	%fd292, %fd291, %fd290;
	selp.f64 	%fd293, %fd292, %fd290, %p56;
	setp.gt.u32 	%p57, %r6, 512;
	ld.shared.f64 	%fd294, [_ZZN3cub18CUB_300001_SM_10006detail6reduce18DeviceReduceKernelINS2_10policy_hubIdjN4cuda3std3__44plusIdEEE10Policy1000EN6thrust24THRUST_300001_SM_1000_NS6detail15normal_iteratorINSD_10device_ptrIdEEEEjS9_dNS7_10__identityEEEvT0_PT3_T1_NS0_13GridEvenShareISN_EET2_T4_E12temp_storage+152];
	add.f64 	%fd295, %fd294, %fd293;
	selp.f64 	%fd296, %fd295, %fd293, %p57;
	setp.gt.u32 	%p58, %r6, 544;
	ld.shared.f64 	%fd297, [_ZZN3cub18CUB_300001_SM_10006detail6reduce18DeviceReduceKernelINS2_10policy_hubIdjN4cuda3std3__44plusIdEEE10Policy1000EN6thrust24THRUST_300001_SM_1000_NS6detail15normal_iteratorINSD_10device_ptrIdEEEEjS9_dNS7_10__identityEEEvT0_PT3_T1_NS0_13GridEvenShareISN_EET2_T4_E12temp_storage+160];
	add.f64 	%fd298, %fd297, %fd296;
	selp.f64 	%fd299, %fd298, %fd296, %p58;
	setp.gt.u32 	%p59, %r6, 576;
	ld.shared.f64 	%fd300, [_ZZN3cub18CUB_300001_SM_10006detail6reduce18DeviceReduceKernelINS2_10policy_hubIdjN4cuda3std3__44plusIdEEE10Policy1000EN6thrust24THRUST_300001_SM_1000_NS6detail15normal_iteratorINSD_10device_ptrIdEEEEjS9_dNS7_10__identityEEEvT0_PT3_T1_NS0_13GridEvenShareISN_EET2_T4_E12temp_storage+168];
	add.f64 	%fd301, %fd300, %fd299;
	selp.f64 	%fd302, %fd301, %fd299, %p59;
	setp.gt.u32 	%p60, %r6, 608;
	ld.shared.f64 	%fd303, [_ZZN3cub18CUB_300001_SM_10006detail6reduce18DeviceReduceKernelINS2_10policy_hubIdjN4cuda3std3__44plusIdEEE10Policy1000EN6thrust24THRUST_300001_SM_1000_NS6detail15normal_iteratorINSD_10device_ptrIdEEEEjS9_dNS7_10__identityEEEvT0_PT3_T1_NS0_13GridEvenShareISN_EET2_T4_E12temp_storage+176];
	add.f64 	%fd304, %fd303, %fd302;
	selp.f64 	%fd375, %fd304, %fd302, %p60;
	bra.uni 	$L__BB12_48;
$L__BB12_26:
	mov.u32 	%r35, %tid.x;
	add.s32 	%r72, %r347, %r35;
	mul.wide.u32 	%rd4, %r72, 8;
	add.s64 	%rd5, %rd1, %rd4;
	ld.global.f64 	%fd41, [%rd5];
	ld.global.f64 	%fd42, [%rd5+5120];
	ld.global.f64 	%fd43, [%rd5+10240];
	ld.global.f64 	%fd44, [%rd5+15360];
	ld.global.f64 	%fd45, [%rd5+20480];
	ld.global.f64 	%fd46, [%rd5+25600];
	ld.global.f64 	%fd47, [%rd5+30720];
	ld.global.f64 	%fd48, [%rd5+35840];
	add.f64 	%fd49, %fd41, %fd42;
	add.f64 	%fd50, %fd49, %fd43;
	add.f64 	%fd51, %fd50, %fd44;
	add.f64 	%fd52, %fd51, %fd45;
	add.f64 	%fd53, %fd52, %fd46;
	add.f64 	%fd54, %fd53, %fd47;
	add.f64 	%fd374, %fd54, %fd48;
	setp.lt.u32 	%p2, %r6, %r4;
	@%p2 bra 	$L__BB12_44;
	add.s32 	%r36, %r4, %r347;
	not.b32 	%r74, %r35;
	add.s32 	%r75, %r74, %r1;
	sub.s32 	%r76, %r75, %r4;
	sub.s32 	%r344, %r76, %r347;
	add.s32 	%r77, %r36, %r35;
	add.s32 	%r343, %r77, 5120;
	mov.b32 	%r346, 0;
	mov.u32 	%r345, %r36;
$L__BB12_28:
	mad.lo.s32 	%r347, %r2, 5120, %r347;
	add.s32 	%r78, %r1, -5120;
	setp.gt.u32 	%p3, %r347, %r78;
	@%p3 bra 	$L__BB12_30;
	add.s32 	%r79, %r35, %r347;
	mul.wide.u32 	%rd6, %r79, 8;
	add.s64 	%rd7, %rd1, %rd6;
	ld.global.f64 	%fd55, [%rd7];
	ld.global.f64 	%fd56, [%rd7+5120];
	ld.global.f64 	%fd57, [%rd7+10240];
	ld.global.f64 	%fd58, [%rd7+15360];
	ld.global.f64 	%fd59, [%rd7+20480];
	ld.global.f64 	%fd60, [%rd7+25600];
	ld.global.f64 	%fd61, [%rd7+30720];
	ld.global.f64 	%fd62, [%rd7+35840];
	add.f64 	%fd63, %fd374, %fd55;
	add.f64 	%fd64, %fd63, %fd56;
	add.f64 	%fd65, %fd64, %fd57;
	add.f64 	%fd66, %fd65, %fd58;
	add.f64 	%fd67, %fd66, %fd59;
	add.f64 	%fd68, %fd67, %fd60;
	add.f64 	%fd69, %fd68, %fd61;
	add.f64 	%fd374, %fd69, %fd62;
	sub.s32 	%r80, %r1, %r347;
	mul.lo.s32 	%r81, %r2, 5120;
	setp.lt.u32 	%p4, %r80, %r81;
	add.s32 	%r346, %r346, 1;
	add.s32 	%r345, %r345, %r81;
	sub.s32 	%r344, %r344, %r81;
	add.s32 	%r343, %r343, %r81;
	@%p4 bra 	$L__BB12_44;
	bra.uni 	$L__BB12_28;
$L__BB12_30:
	setp.le.u32 	%p5, %r1, %r347;
	sub.s32 	%r82, %r1, %r347;
	setp.ge.s32 	%p6, %r35, %r82;
	or.pred  	%p7, %p5, %p6;
	@%p7 bra 	$L__BB12_44;
	not.b32 	%r84, %r35;
	add.s32 	%r85, %r1, %r84;
	sub.s32 	%r86, %r85, %r36;
	mul.lo.s32 	%r87, %r2, %r346;
	mad.lo.s32 	%r88, %r87, -5120, %r86;
	mul.hi.u32 	%r89, %r88, -858993459;
	shr.u32 	%r90, %r89, 9;
	add.s32 	%r49, %r90, 1;
	and.b32  	%r50, %r49, 15;
	setp.lt.u32 	%p8, %r88, 9600;
	mov.u32 	%r352, %r35;
	@%p8 bra 	$L__BB12_35;
	or.b32  	%r350, %r35, 5120;
	mul.hi.u32 	%r91, %r344, -858993459;
	shr.u32 	%r92, %r91, 9;
	add.s32 	%r93, %r92, 1;
	and.b32  	%r94, %r93, 16777200;
	neg.s32 	%r348, %r94;
$L__BB12_33:
	.pragma "nounroll";
	add.s32 	%r95, %r343, -5120;
	mul.wide.u32 	%rd8, %r95, 8;
	add.s64 	%rd9, %rd1, %rd8;
	ld.global.f64 	%fd71, [%rd9];
	add.f64 	%fd72, %fd374, %fd71;
	add.s32 	%r96, %r343, -4480;
	mul.wide.u32 	%rd10, %r96, 8;
	add.s64 	%rd11, %rd1, %rd10;
	ld.global.f64 	%fd73, [%rd11];
	add.f64 	%fd74, %fd72, %fd73;
	add.s32 	%r97, %r343, -3840;
	mul.wide.u32 	%rd12, %r97, 8;
	add.s64 	%rd13, %rd1, %rd12;
	ld.global.f64 	%fd75, [%rd13];
	add.f64 	%fd76, %fd74, %fd75;
	add.s32 	%r98, %r343, -3200;
	mul.wide.u32 	%rd14, %r98, 8;
	add.s64 	%rd15, %rd1, %rd14;
	ld.global.f64 	%fd77, [%rd15];
	add.f64 	%fd78, %fd76, %fd77;
	add.s32 	%r99, %r343, -2560;
	mul.wide.u32 	%rd16, %r99, 8;
	add.s64 	%rd17, %rd1, %rd16;
	ld.global.f64 	%fd79, [%rd17];
	add.f64 	%fd80, %fd78, %fd79;
	add.s32 	%r100, %r343, -1920;
	mul.wide.u32 	%rd18, %r100, 8;
	add.s64 	%rd19, %rd1, %rd18;
	ld.global.f64 	%fd81, [%rd19];
	add.f64 	%fd82, %fd80, %fd81;
	add.s32 	%r101, %r343, -1280;
	mul.wide.u32 	%rd20, %r101, 8;
	add.s64 	%rd21, %rd1, %rd20;
	ld.global.f64 	%fd83, [%rd21];
	add.f64 	%fd84, %fd82, %fd83;
	add.s32 	%r102, %r343, 4480;
	add.s32 	%r103, %r343, -640;
	mul.wide.u32 	%rd22, %r103, 8;
	add.s64 	%rd23, %rd1, %rd22;
	ld.global.f64 	%fd85, [%rd23];
	add.f64 	%fd86, %fd84, %fd85;
	mul.wide.u32 	%rd24, %r343, 8;
	add.s64 	%rd25, %rd1, %rd24;
	ld.global.f64 	%fd87, [%rd25];
	add.f64 	%fd88, %fd86, %fd87;
	add.s32 	%r104, %r343, 640;
	mul.wide.u32 	%rd26, %r104, 8;
	add.s64 	%rd27, %rd1, %rd26;
	ld.global.f64 	%fd89, [%rd27];
	add.f64 	%fd90, %fd88, %fd89;
	add.s32 	%r105, %r343, 1280;
	mul.wide.u32 	%rd28, %r105, 8;
	add.s64 	%rd29, %rd1, %rd28;
	ld.global.f64 	%fd91, [%rd29];
	add.f64 	%fd92, %fd90, %fd91;
	add.s32 	%r106, %r343, 1920;
	mul.wide.u32 	%rd30, %r106, 8;
	add.s64 	%rd31, %rd1, %rd30;
	ld.global.f64 	%fd93, [%rd31];
	add.f64 	%fd94, %fd92, %fd93;
	add.s32 	%r107, %r343, 2560;
	mul.wide.u32 	%rd32, %r107, 8;
	add.s64 	%rd33, %rd1, %rd32;
	ld.global.f64 	%fd95, [%rd33];
	add.f64 	%fd96, %fd94, %fd95;
	add.s32 	%r108, %r343, 3200;
	mul.wide.u32 	%rd34, %r108, 8;
	add.s64 	%rd35, %rd1, %rd34;
	ld.global.f64 	%fd97, [%rd35];
	add.f64 	%fd98, %fd96, %fd97;
	add.s32 	%r109, %r343, 3840;
	mul.wide.u32 	%rd36, %r109, 8;
	add.s64 	%rd37, %rd1, %rd36;
	ld.global.f64 	%fd99, [%rd37];
	add.f64 	%fd100, %fd98, %fd99;
	mul.wide.u32 	%rd38, %r102, 8;
	add.s64 	%rd39, %rd1, %rd38;
	ld.global.f64 	%fd101, [%rd39];
	add.f64 	%fd374, %fd100, %fd101;
	add.s32 	%r350, %r350, 10240;
	add.s32 	%r343, %r343, 10240;
	add.s32 	%r348, %r348, 16;
	setp.ne.s32 	%p9, %r348, 0;
	@%p9 bra 	$L__BB12_33;
	add.s32 	%r352, %r350, -5120;
$L__BB12_35:
	setp.eq.s32 	%p10, %r50, 0;
	@%p10 bra 	$L__BB12_44;
	and.b32  	%r61, %r49, 7;
	setp.lt.u32 	%p11, %r50, 8;
	@%p11 bra 	$L__BB12_38;
	add.s32 	%r110, %r352, %r347;
	mul.wide.u32 	%rd40, %r110, 8;
	add.s64 	%rd41, %rd1, %rd40;
	ld.global.f64 	%fd103, [%rd41];
	add.f64 	%fd104, %fd374, %fd103;
	add.s32 	%r111, %r110, 640;
	mul.wide.u32 	%rd42, %r111, 8;
	add.s64 	%rd43, %rd1, %rd42;
	ld.global.f64 	%fd105, [%rd43];
	add.f64 	%fd106, %fd104, %fd105;
	add.s32 	%r112, %r110, 1280;
	mul.wide.u32 	%rd44, %r112, 8;
	add.s64 	%rd45, %rd1, %rd44;
	ld.global.f64 	%fd107, [%rd45];
	add.f64 	%fd108, %fd106, %fd107;
	add.s32 	%r113, %r110, 1920;
	mul.wide.u32 	%rd46, %r113, 8;
	add.s64 	%rd47, %rd1, %rd46;
	ld.global.f64 	%fd109, [%rd47];
	add.f64 	%fd110, %fd108, %fd109;
	add.s32 	%r114, %r110, 2560;
	mul.wide.u32 	%rd48, %r114, 8;
	add.s64 	%rd49, %rd1, %rd48;
	ld.global.f64 	%fd111, [%rd49];
	add.f64 	%fd112, %fd110, %fd111;
	add.s32 	%r115, %r110, 3200;
	mul.wide.u32 	%rd50, %r115, 8;
	add.s64 	%rd51, %rd1, %rd50;
	ld.global.f64 	%fd113, [%rd51];
	add.f64 	%fd114, %fd112, %fd113;
	add.s32 	%r116, %r110, 3840;
	mul.wide.u32 	%rd52, %r116, 8;
	add.s64 	%rd53, %rd1, %rd52;
	ld.global.f64 	%fd115, [%rd53];
	add.f64 	%fd116, %fd114, %fd115;
	add.s32 	%r117, %r110, 4480;
	mul.wide.u32 	%rd54, %r117, 8;
	add.s64 	%rd55, %rd1, %rd54;
	ld.global.f64 	%fd117, [%rd55];
	add.f64 	%fd374, %fd116, %fd117;
	add.s32 	%r352, %r352, 5120;
$L__BB12_38:
	setp.eq.s32 	%p12, %r61, 0;
	@%p12 bra 	$L__BB12_44;
	setp.lt.u32 	%p13, %r61, 4;
	@%p13 bra 	$L__BB12_41;
	add.s32 	%r118, %r352, %r347;
	mul.wide.u32 	%rd56, %r118, 8;
	add.s64 	%rd57, %rd1, %rd56;
	ld.global.f64 	%fd119, [%rd57];
	add.f64 	%fd120, %fd374, %fd119;
	add.s32 	%r119, %r118, 640;
	mul.wide.u32 	%rd58, %r119, 8;
	add.s64 	%rd59, %rd1, %rd58;
	ld.global.f64 	%fd121, [%rd59];
	add.f64 	%fd122, %fd120, %fd121;
	add.s32 	%r120, %r118, 1280;
	mul.wide.u32 	%rd60, %r120, 8;
	add.s64 	%rd61, %rd1, %rd60;
	ld.global.f64 	%fd123, [%rd61];
	add.f64 	%fd124, %fd122, %fd123;
	add.s32 	%r121, %r118, 1920;
	mul.wide.u32 	%rd62, %r121, 8;
	add.s64 	%rd63, %rd1, %rd62;
	ld.global.f64 	%fd125, [%rd63];
	add.f64 	%fd374, %fd124, %fd125;
	add.s32 	%r352, %r352, 2560;
$L__BB12_41:
	and.b32  	%r122, %r49, 3;
	setp.eq.s32 	%p14, %r122, 0;
	@%p14 bra 	$L__BB12_44;
	add.s32 	%r355, %r352, %r345;
	mul.hi.u32 	%r123, %r344, -858993459;
	cvt.u16.u32 	%rs1, %r123;
	shr.u16 	%rs2, %rs1, 9;
	add.s16 	%rs3, %rs2, 1;
	cvt.u32.u16 	%r124, %rs3;
	and.b32  	%r125, %r124, 3;
	neg.s32 	%r354, %r125;
$L__BB12_43:
	.pragma "nounroll";
	mul.wide.u32 	%rd64, %r355, 8;
	add.s64 	%rd65, %rd1, %rd64;
	ld.global.f64 	%fd126, [%rd65];
	add.f64 	%fd374, %fd374, %fd126;
	add.s32 	%r355, %r355, 640;
	add.s32 	%r354, %r354, 1;
	setp.ne.s32 	%p15, %r354, 0;
	@%p15 bra 	$L__BB12_43;
$L__BB12_44:
	// begin inline asm
	mov.u32 %r126, %laneid;
	// end inline asm
	mov.b64 	%rd66, %fd374;
	mov.b64 	{%r128, %r133}, %rd66;
	mov.b32 	%r134, 1;
	mov.b32 	%r175, 31;
	mov.b32 	%r176, -1;
	// begin inline asm
	shfl.sync.down.b32 %r127, %r128, %r134, %r175, %r176;
	// end inline asm
	// begin inline asm
	shfl.sync.down.b32 %r132, %r133, %r134, %r175, %r176;
	// end inline asm
	mov.b64 	%rd67, {%r127, %r132};
	mov.b64 	%fd127, %rd67;
	setp.gt.s32 	%p16, %r126, 30;
	add.f64 	%fd128, %fd374, %fd127;
	selp.f64 	%fd129, %fd374, %fd128, %p16;
	mov.b64 	%rd68, %fd129;
	mov.b64 	{%r138, %r143}, %rd68;
	mov.b32 	%r144, 2;
	// begin inline asm
	shfl.sync.down.b32 %r137, %r138, %r144, %r175, %r176;
	// end inline asm
	// begin inline asm
	shfl.sync.down.b32 %r142, %r143, %r144, %r175, %r176;
	// end inline asm
	mov.b64 	%rd69, {%r137, %r142};
	mov.b64 	%fd130, %rd69;
	setp.gt.s32 	%p17, %r126, 29;
	add.f64 	%fd131, %fd129, %fd130;
	selp.f64 	%fd132, %fd129, %fd131, %p17;
	mov.b64 	%rd70, %fd132;
	mov.b64 	{%r148, %r153}, %rd70;
	mov.b32 	%r154, 4;
	// begin inline asm
	shfl.sync.down.b32 %r147, %r148, %r154, %r175, %r176;
	// end inline asm
	// begin inline asm
	shfl.sync.down.b32 %r152, %r153, %r154, %r175, %r176;
	// end inline asm
	mov.b64 	%rd71, {%r147, %r152};
	mov.b64 	%fd133, %rd71;
	setp.gt.s32 	%p18, %r126, 27;
	add.f64 	%fd134, %fd132, %fd133;
	selp.f64 	%fd135, %fd132, %fd134, %p18;
	mov.b64 	%rd72, %fd135;
	mov.b64 	{%r158, %r163}, %rd72;
	mov.b32 	%r164, 8;
	// begin inline asm
	shfl.sync.down.b32 %r157, %r158, %r164, %r175, %r176;
	// end inline asm
	// begin inline asm
	shfl.sync.down.b32 %r162, %r163, %r164, %r175, %r176;
	// end inline asm
	mov.b64 	%rd73, {%r157, %r162};
	mov.b64 	%fd136, %rd73;
	setp.gt.s32 	%p19, %r126, 23;
	add.f64 	%fd137, %fd135, %fd136;
	selp.f64 	%fd138, %fd135, %fd137, %p19;
	mov.b64 	%rd74, %fd138;
	mov.b64 	{%r168, %r173}, %rd74;
	mov.b32 	%r174, 16;
	// begin inline asm
	shfl.sync.down.b32 %r167, %r168, %r174, %r175, %r176;
	// end inline asm
	// begin inline asm
	shfl.sync.down.b32 %r172, %r173, %r174, %r175, %r176;
	// end inline asm
	mov.b64 	%rd75, {%r167, %r172};
	mov.b64 	%fd139, %rd75;
	setp.gt.s32 	%p20, %r126, 15;
	add.f64 	%fd37, %fd138, %fd139;
	selp.f64 	%fd375, %fd138, %fd37, %p20;
	setp.ne.s32 	%p21, %r126, 0;
	@%p21 bra 	$L__BB12_46;
	shr.u32 	%r177, %r35, 2;
	and.b32  	%r178, %r177, 248;
	mov.u32 	%r179, _ZZN3cub18CUB_300001_SM_10006detail6reduce18DeviceReduceKernelINS2_10policy_hubIdjN4cuda3std3__44plusIdEEE10Policy1000EN6thrust24THRUST_300001_SM_1000_NS6detail15normal_iteratorINSD_10device_ptrIdEEEEjS9_dNS7_10__identityEEEvT0_PT3_T1_NS0_13GridEvenShareISN_EET2_T4_E12temp_storage;
	add.s32 	%r180, %r179, %r178;
	st.shared.f64 	[%r180+24], %fd37;
$L__BB12_46:
	bar.sync 	0;
	setp.ne.s32 	%p22, %r35, 0;
	@%p22 bra 	$L__BB12_48;
	ld.shared.f64 	%fd140, [_ZZN3cub18CUB_300001_SM_10006detail6reduce18DeviceReduceKernelINS2_10policy_hubIdjN4cuda3std3__44plusIdEEE10Policy1000EN6thrust24THRUST_300001_SM_1000_NS6detail15normal_iteratorINSD_10device_ptrIdEEEEjS9_dNS7_10__identityEEEvT0_PT3_T1_NS0_13GridEvenShareISN_EET2_T4_E12temp_storage+32];
	add.f64 	%fd141, %fd375, %fd140;
	ld.shared.f64 	%fd142, [_ZZN3cub18CUB_300001_SM_10006detail6reduce18DeviceReduceKernelINS2_10policy_hubIdjN4cuda3std3__44plusIdEEE10Policy1000EN6thrust24THRUST_300001_SM_1000_NS6detail15normal_iteratorINSD_10device_ptrIdEEEEjS9_dNS7_10__identityEEEvT0_PT3_T1_NS0_13GridEvenShareISN_EET2_T4_E12temp_storage+40];
	add.f64 	%fd143, %fd141, %fd142;
	ld.shared.f64 	%fd144, [_ZZN3cub18CUB_300001_SM_10006detail6reduce18DeviceReduceKernelINS2_10policy_hubIdjN4cuda3std3__44plusIdEEE10Policy1000EN6thrust24THRUST_300001_SM_1000_NS6detail15normal_iteratorINSD_10device_ptrIdEEEEjS9_dNS7_10__identityEEEvT0_PT3_T1_NS0_13GridEvenShareISN_EET2_T4_E12temp_storage+48];
	add.f64 	%fd145, %fd143, %fd144;
	ld.shared.f64 	%fd146, [_ZZN3cub18CUB_300001_SM_10006detail6reduce18DeviceReduceKernelINS2_10policy_hubIdjN4cuda3std3__44plusIdEEE10Policy1000EN6thrust24THRUST_300001_SM_1000_NS6detail15normal_iteratorINSD_10device_ptrIdEEEEjS9_dNS7_10__identityEEEvT0_PT3_T1_NS0_13GridEvenShareISN_EET2_T4_E12temp_storage+56];
	add.f64 	%fd147, %fd145, %fd146;
	ld.shared.f64 	%fd148, [_ZZN3cub18CUB_300001_SM_10006detail6reduce18DeviceReduceKernelINS2_10policy_hubIdjN4cuda3std3__44plusIdEEE10Policy1000EN6thrust24THRUST_300001_SM_1000_NS6detail15normal_iteratorINSD_10device_ptrIdEEEEjS9_dNS7_10__identityEEEvT0_PT3_T1_NS0_13GridEvenShareISN_EET2_T4_E12temp_storage+64];
	add.f64 	%fd149, %fd147, %fd148;
	ld.shared.f64 	%fd150, [_ZZN3cub18CUB_300001_SM_10006detail6reduce18DeviceReduceKernelINS2_10policy_hubIdjN4cuda3std3__44plusIdEEE10Policy1000EN6thrust24THRUST_300001_SM_1000_NS6detail15normal_iteratorINSD_10device_ptrIdEEEEjS9_dNS7_10__identityEEEvT0_PT3_T1_NS0_13GridEvenShareISN_EET2_T4_E12temp_storage+72];
	add.f64 	%fd151, %fd149, %fd150;
	ld.shared.f64 	%fd152, [_ZZN3cub18CUB_300001_SM_10006detail6reduce18DeviceReduceKernelINS2_10policy_hubIdjN4cuda3std3__44plusIdEEE10Policy1000EN6thrust24THRUST_300001_SM_1000_NS6detail15normal_iteratorINSD_10device_ptrIdEEEEjS9_dNS7_10__identityEEEvT0_PT3_T1_NS0_13GridEvenShareISN_EET2_T4_E12temp_storage+80];
	add.f64 	%fd153, %fd151, %fd152;
	ld.shared.f64 	%fd154, [_ZZN3cub18CUB_300001_SM_10006detail6reduce18DeviceReduceKernelINS2_10policy_hubIdjN4cuda3std3__44plusIdEEE10Policy1000EN6thrust24THRUST_300001_SM_1000_NS6detail15normal_iteratorINSD_10device_ptrIdEEEEjS9_dNS7_10__identityEEEvT0_PT3_T1_NS0_13GridEvenShareISN_EET2_T4_E12temp_storage+88];
	add.f64 	%fd155, %fd153, %fd154;
	ld.shared.f64 	%fd156, [_ZZN3cub18CUB_300001_SM_10006detail6reduce18DeviceReduceKernelINS2_10policy_hubIdjN4cuda3std3__44plusIdEEE10Policy1000EN6thrust24THRUST_300001_SM_1000_NS6detail15normal_iteratorINSD_10device_ptrIdEEEEjS9_dNS7_10__identityEEEvT0_PT3_T1_NS0_13GridEvenShareISN_EET2_T4_E12temp_storage+96];
	add.f64 	%fd157, %fd155, %fd156;
	ld.shared.f64 	%fd158, [_ZZN3cub18CUB_300001_SM_10006detail6reduce18DeviceReduceKernelINS2_10policy_hubIdjN4cuda3std3__44plusIdEEE10Policy1000EN6thrust24THRUST_300001_SM_1000_NS6detail15normal_iteratorINSD_10device_ptrIdEEEEjS9_dNS7_10__identityEEEvT0_PT3_T1_NS0_13GridEvenShareISN_EET2_T4_E12temp_storage+104];
	add.f64 	%fd159, %fd157, %fd158;
	ld.shared.f64 	%fd160, [_ZZN3cub18CUB_300001_SM_10006detail6reduce18DeviceReduceKernelINS2_10policy_hubIdjN4cuda3std3__44plusIdEEE10Policy1000EN6thrust24THRUST_300001_SM_1000_NS6detail15normal_iteratorINSD_10device_ptrIdEEEEjS9_dNS7_10__identityEEEvT0_PT3_T1_NS0_13GridEvenShareISN_EET2_T4_E12temp_storage+112];
	add.f64 	%fd161, %fd159, %fd160;
	ld.shared.f64 	%fd162, [_ZZN3cub18CUB_300001_SM_10006detail6reduce18DeviceReduceKernelINS2_10policy_hubIdjN4cuda3std3__44plusIdEEE10Policy1000EN6thrust24THRUST_300001_SM_1000_NS6detail15normal_iteratorINSD_10device_ptrIdEEEEjS9_dNS7_10__identityEEEvT0_PT3_T1_NS0_13GridEvenShareISN_EET2_T4_E12temp_storage+120];
	add.f64 	%fd163, %fd161, %fd162;
	ld.shared.f64 	%fd164, [_ZZN3cub18CUB_300001_SM_10006detail6reduce18DeviceReduceKernelINS2_10policy_hubIdjN4cuda3std3__44plusIdEEE10Policy1000EN6thrust24THRUST_300001_SM_1000_NS6detail15normal_iteratorINSD_10device_ptrIdEEEEjS9_dNS7_10__identityEEEvT0_PT3_T1_NS0_13GridEvenShareISN_EET2_T4_E12temp_storage+128];
	add.f64 	%fd165, %fd163, %fd164;
	ld.shared.f64 	%fd166, [_ZZN3cub18CUB_300001_SM_10006detail6reduce18DeviceReduceKernelINS2_10policy_hubIdjN4cuda3std3__44plusIdEEE10Policy1000EN6thrust24THRUST_300001_SM_1000_NS6detail15normal_iteratorINSD_10device_ptrIdEEEEjS9_dNS7_10__identityEEEvT0_PT3_T1_NS0_13GridEvenShareISN_EET2_T4_E12temp_storage+136];
	add.f64 	%fd167, %fd165, %fd166;
	ld.shared.f64 	%fd168, [_ZZN3cub18CUB_300001_SM_10006detail6reduce18DeviceReduceKernelINS2_10policy_hubIdjN4cuda3std3__44plusIdEEE10Policy1000EN6thrust24THRUST_300001_SM_1000_NS6detail15normal_iteratorINSD_10device_ptrIdEEEEjS9_dNS7_10__identityEEEvT0_PT3_T1_NS0_13GridEvenShareISN_EET2_T4_E12temp_storage+144];
	add.f64 	%fd169, %fd167, %fd168;
	ld.shared.f64 	%fd170, [_ZZN3cub18CUB_300001_SM_10006detail6reduce18DeviceReduceKernelINS2_10policy_hubIdjN4cuda3std3__44plusIdEEE10Policy1000EN6thrust24THRUST_300001_SM_1000_NS6detail15normal_iteratorINSD_10device_ptrIdEEEEjS9_dNS7_10__identityEEEvT0_PT3_T1_NS0_13GridEvenShareISN_EET2_T4_E12temp_storage+152];
	add.f64 	%fd171, %fd169, %fd170;
	ld.shared.f64 	%fd172, [_ZZN3cub18CUB_300001_SM_10006detail6reduce18DeviceReduceKernelINS2_10policy_hubIdjN4cuda3std3__44plusIdEEE10Policy1000EN6thrust24THRUST_300001_SM_1000_NS6detail15normal_iteratorINSD_10device_ptrIdEEEEjS9_dNS7_10__identityEEEvT0_PT3_T1_NS0_13GridEvenShareISN_EET2_T4_E12temp_storage+160];
	add.f64 	%fd173, %fd171, %fd172;
	ld.shared.f64 	%fd174, [_ZZN3cub18CUB_300001_SM_10006detail6reduce18DeviceReduceKernelINS2_10policy_hubIdjN4cuda3std3__44plusIdEEE10Policy1000EN6thrust24THRUST_300001_SM_1000_NS6detail15normal_iteratorINSD_10device_ptrIdEEEEjS9_dNS7_10__identityEEEvT0_PT3_T1_NS0_13GridEvenShareISN_EET2_T4_E12temp_storage+168];
	add.f64 	%fd175, %fd173, %fd174;
	ld.shared.f64 	%fd176, [_ZZN3cub18CUB_300001_SM_10006detail6reduce18DeviceReduceKernelINS2_10policy_hubIdjN4cuda3std3__44plusIdEEE10Policy1000EN6thrust24THRUST_300001_SM_1000_NS6detail15normal_iteratorINSD_10device_ptrIdEEEEjS9_dNS7_10__identityEEEvT0_PT3_T1_NS0_13GridEvenShareISN_EET2_T4_E12temp_storage+176];
	add.f64 	%fd375, %fd175, %fd176;
$L__BB12_48:
	mov.u32 	%r333, %tid.x;
	setp.ne.s32 	%p68, %r333, 0;
	@%p68 bra 	$L__BB12_50;
	ld.param.u64 	%rd159, [_ZN3cub18CUB_300001_SM_10006detail6reduce18DeviceReduceKernelINS2_10policy_hubIdjN4cuda3std3__44plusIdEEE10Policy1000EN6thrust24THRUST_300001_SM_1000_NS6detail15normal_iteratorINSD_10device_ptrIdEEEEjS9_dNS7_10__identityEEEvT0_PT3_T1_NS0_13GridEvenShareISN_EET2_T4__param_1];
	cvta.to.global.u64 	%rd156, %rd159;
	mul.wide.u32 	%rd157, %r3, 8;
	add.s64 	%rd158, %rd156, %rd157;
	st.global.f64 	[%rd158], %fd375;
$L__BB12_50:
	ret;

}
	// .globl	_ZN3cub18CUB_300001_SM_10006detail6reduce28DeviceReduceSingleTileKernelINS2_10policy_hubIdjN4cuda3std3__44plusIdEEE10Policy1000EPdSC_iS9_ddNS7_10__identityEEEvT0_T1_T2_T3_T4_T6_
.visible .entry _ZN3cub18CUB_300001_SM_10006detail6reduce28DeviceReduceSingleTileKernelINS2_10policy_hubIdjN4cuda3std3__44plusIdEEE10Policy1000EPdSC_iS9_ddNS7_10__identityEEEvT0_T1_T2_T3_T4_T6_(
	.param .u64 .ptr .align 1 _ZN3cub18CUB_300001_SM_10006detail6reduce28DeviceReduceSingleTileKernelINS2_10policy_hubIdjN4cuda3std3__44plusIdEEE10Policy1000EPdSC_iS9_ddNS7_10__identityEEEvT0_T1_T2_T3_T4_T6__param_0,
	.param .u64 .ptr .align 1 _ZN3cub18CUB_300001_SM_10006detail6reduce28DeviceReduceSingleTileKernelINS2_10policy_hubIdjN4cuda3std3__44plusIdEEE10Policy1000EPdSC_iS9_ddNS7_10__identityEEEvT0_T1_T2_T3_T4_T6__param_1,
	.param .u32 _ZN3cub18CUB_300001_SM_10006detail6reduce28DeviceReduceSingleTileKernelINS2_10policy_hubIdjN4cuda3std3__44plusIdEEE10Policy1000EPdSC_iS9_ddNS7_10__identityEEEvT0_T1_T2_T3_T4_T6__param_2,
	.param .align 1 .b8 _ZN3cub18CUB_300001_SM_10006detail6reduce28DeviceReduceSingleTileKernelINS2_10policy_hubIdjN4cuda3std3__44plusIdEEE10Policy1000EPdSC_iS9_ddNS7_10__identityEEEvT0_T1_T2_T3_T4_T6__param_3[1],
	.param .f64 _ZN3cub18CUB_300001_SM_10006detail6reduce28DeviceReduceSingleTileKernelINS2_10policy_hubIdjN4cuda3std3__44plusIdEEE10Policy1000EPdSC_iS9_ddNS7_10__identityEEEvT0_T1_T2_T3_T4_T6__param_4,
	.param .align 1 .b8 _ZN3cub18CUB_300001_SM_10006detail6reduce28DeviceReduceSingleTileKernelINS2_10policy_hubIdjN4cuda3std3__44plusIdEEE10Policy1000EPdSC_iS9_ddNS7_10__identityEEEvT0_T1_T2_T3_T4_T6__param_5[1]
)
.maxntid 640
.minnctapersm 1
{
	.reg .pred 	%p<62>;
	.reg .b32 	%r<239>;
	.reg .b64 	%rd<109>;
	.reg .b64 	%fd<264>;
	// demoted variable
	.shared .align 8 .b8 _ZZN3cub18CUB_300001_SM_10006detail6reduce28DeviceReduceSingleTileKernelINS2_10policy_hubIdjN4cuda3std3__44plusIdEEE10Policy1000EPdSC_iS9_ddNS7_10__identityEEEvT0_T1_T2_T3_T4_T6_E12temp_storage[192];
	ld.param.u64 	%rd9, [_ZN3cub18CUB_300001_SM_10006detail6reduce28DeviceReduceSingleTileKernelINS2_10policy_hubIdjN4cuda3std3__44plusIdEEE10Policy1000EPdSC_iS9_ddNS7_10__identityEEEvT0_T1_T2_T3_T4_T6__param_0];
	ld.param.u64 	%rd10, [_ZN3cub18CUB_300001_SM_10006detail6reduce28DeviceReduceSingleTileKernelINS2_10policy_hubIdjN4cuda3std3__44plusIdEEE10Policy1000EPdSC_iS9_ddNS7_10__identityEEEvT0_T1_T2_T3_T4_T6__param_1];
	ld.param.u32 	%r36, [_ZN3cub18CUB_300001_SM_10006detail6reduce28DeviceReduceSingleTileKernelINS2_10policy_hubIdjN4cuda3std3__44plusIdEEE10Policy1000EPdSC_iS9_ddNS7_10__identityEEEvT0_T1_T2_T3_T4_T6__param_2];
	ld.param.f64 	%fd30, [_ZN3cub18CUB_300001_SM_10006detail6reduce28DeviceReduceSingleTileKernelINS2_10policy_hubIdjN4cuda3std3__44plusIdEEE10Policy1000EPdSC_iS9_ddNS7_10__identityEEEvT0_T1_T2_T3_T4_T6__param_4];
	cvta.to.global.u64 	%rd1, %rd10;
	setp.ne.s32 	%p1, %r36, 0;
	@%p1 bra 	$L__BB13_3;
	mov.u32 	%r225, %tid.x;
	setp.ne.s32 	%p61, %r225, 0;
	@%p61 bra 	$L__BB13_39;
	st.global.f64 	[%rd1], %fd30;
	bra.uni 	$L__BB13_39;
$L__BB13_3:
	setp.gt.s32 	%p2, %r36, 5119;
	@%p2 bra 	$L__BB13_21;
	mov.u32 	%r1, %tid.x;
	setp.ge.s32 	%p19, %r1, %r36;
	mov.f64 	%fd255, 0d0000000000000000;
	mov.u32 	%r229, %r1;
	@%p19 bra 	$L__BB13_6;
	mul.wide.u32 	%rd74, %r1, 8;
	add.s64 	%rd73, %rd9, %rd74;
	// begin inline asm
	ld.global.nc.u64 %rd72, [%rd73];
	// end inline asm
	mov.b64 	%fd255, %rd72;
	add.s32 	%r229, %r1, 640;
$L__BB13_6:
	setp.ge.s32 	%p20, %r229, %r36;
	@%p20 bra 	$L__BB13_12;
	not.b32 	%r101, %r229;
	add.s32 	%r4, %r36, %r101;
	mul.hi.u32 	%r102, %r4, -858993459;
	shr.u32 	%r103, %r102, 9;
	add.s32 	%r5, %r103, 1;
	and.b32  	%r104, %r103, 3;
	setp.eq.s32 	%p21, %r104, 3;
	@%p21 bra 	$L__BB13_10;
	mul.wide.u32 	%rd75, %r229, 8;
	add.s64 	%rd107, %rd9, %rd75;
	and.b32  	%r105, %r5, 3;
	neg.s32 	%r227, %r105;
$L__BB13_9:
	.pragma "nounroll";
	// begin inline asm
	ld.global.nc.u64 %rd76, [%rd107];
	// end inline asm
	mov.b64 	%fd121, %rd76;
	add.f64 	%fd255, %fd255, %fd121;
	add.s32 	%r229, %r229, 640;
	add.s64 	%rd107, %rd107, 5120;
	add.s32 	%r227, %r227, 1;
	setp.ne.s32 	%p22, %r227, 0;
	@%p22 bra 	$L__BB13_9;
$L__BB13_10:
	setp.lt.u32 	%p23, %r4, 1920;
	@%p23 bra 	$L__BB13_12;
$L__BB13_11:
	mul.wide.s32 	%rd86, %r229, 8;
	add.s64 	%rd79, %rd9, %rd86;
	// begin inline asm
	ld.global.nc.u64 %rd78, [%rd79];
	// end inline asm
	mov.b64 	%fd122, %rd78;
	add.f64 	%fd123, %fd255, %fd122;
	add.s64 	%rd81, %rd79, 5120;
	// begin inline asm
	ld.global.nc.u64 %rd80, [%rd81];
	// end inline asm
	mov.b64 	%fd124, %rd80;
	add.f64 	%fd125, %fd123, %fd124;
	add.s64 	%rd83, %rd79, 10240;
	// begin inline asm
	ld.global.nc.u64 %rd82, [%rd83];
	// end inline asm
	mov.b64 	%fd126, %rd82;
	add.f64 	%fd127, %fd125, %fd126;
	add.s64 	%rd85, %rd79, 15360;
	// begin inline asm
	ld.global.nc.u64 %rd84, [%rd85];
	// end inline asm
	mov.b64 	%fd128, %rd84;
	add.f64 	%fd255, %fd127, %fd128;
	add.s32 	%r229, %r229, 2560;
	setp.lt.s32 	%p24, %r229, %r36;
	@%p24 bra 	$L__BB13_11;
$L__BB13_12:
	setp.lt.s32 	%p25, %r36, 640;
	@%p25 bra 	$L__BB13_17;
	// begin inline asm
	mov.u32 %r169, %laneid;
	// end inline asm
	mov.b64 	%rd97, %fd255;
	mov.b64 	{%r171, %r176}, %rd97;
	mov.b32 	%r177, 1;
	mov.b32 	%r218, 31;
	mov.b32 	%r219, -1;
	// begin inline asm
	shfl.sync.down.b32 %r170, %r171, %r177, %r218, %r219;
	// end inline asm
	// begin inline asm
	shfl.sync.down.b32 %r175, %r176, %r177, %r218, %r219;
	// end inline asm
	mov.b64 	%rd98, {%r170, %r175};
	mov.b64 	%fd199, %rd98;
	setp.gt.s32 	%p53, %r169, 30;
	add.f64 	%fd200, %fd255, %fd199;
	selp.f64 	%fd201, %fd255, %fd200, %p53;
	mov.b64 	%rd99, %fd201;
	mov.b64 	{%r181, %r186}, %rd99;
	mov.b32 	%r187, 2;
	// begin inline asm
	shfl.sync.down.b32 %r180, %r181, %r187, %r218, %r219;
	// end inline asm
	// begin inline asm
	shfl.sync.down.b32 %r185, %r186, %r187, %r218, %r219;
	// end inline asm
	mov.b64 	%rd100, {%r180, %r185};
	mov.b64 	%fd202, %rd100;
	setp.gt.s32 	%p54, %r169, 29;
	add.f64 	%fd203, %fd201, %fd202;
	selp.f64 	%fd204, %fd201, %fd203, %p54;
	mov.b64 	%rd101, %fd204;
	mov.b64 	{%r191, %r196}, %rd101;
	mov.b32 	%r197, 4;
	// begin inline asm
	shfl.sync.down.b32 %r190, %r191, %r197, %r218, %r219;
	// end inline asm
	// begin inline asm
	shfl.sync.down.b32 %r195, %r196, %r197, %r218, %r219;
	// end inline asm
	mov.b64 	%rd102, {%r190, %r195};
	mov.b64 	%fd205, %rd102;
	setp.gt.s32 	%p55, %r169, 27;
	add.f64 	%fd206, %fd204, %fd205;
	selp.f64 	%fd207, %fd204, %fd206, %p55;
	mov.b64 	%rd103, %fd207;
	mov.b64 	{%r201, %r206}, %rd103;
	mov.b32 	%r207, 8;
	// begin inline asm
	shfl.sync.down.b32 %r200, %r201, %r207, %r218, %r219;
	// end inline asm
	// begin inline asm
	shfl.sync.down.b32 %r205, %r206, %r207, %r218, %r219;
	// end inline asm
	mov.b64 	%rd104, {%r200, %r205};
	mov.b64 	%fd208, %rd104;
	setp.gt.s32 	%p56, %r169, 23;
	add.f64 	%fd209, %fd207, %fd208;
	selp.f64 	%fd210, %fd207, %fd209, %p56;
	mov.b64 	%rd105, %fd210;
	mov.b64 	{%r211, %r216}, %rd105;
	mov.b32 	%r217, 16;
	// begin inline asm
	shfl.sync.down.b32 %r210, %r211, %r217, %r218, %r219;
	// end inline asm
	// begin inline asm
	shfl.sync.down.b32 %r215, %r216, %r217, %r218, %r219;
	// end inline asm
	mov.b64 	%rd106, {%r210, %r215};
	mov.b64 	%fd211, %rd106;
	setp.gt.s32 	%p57, %r169, 15;
	add.f64 	%fd10, %fd210, %fd211;
	selp.f64 	%fd263, %fd210, %fd10, %p57;
	setp.ne.s32 	%p58, %r169, 0;
	@%p58 bra 	$L__BB13_15;
	shr.u32 	%r220, %r1, 2;
	and.b32  	%r221, %r220, 248;
	mov.u32 	%r222, _ZZN3cub18CUB_300001_SM_10006detail6reduce28DeviceReduceSingleTileKernelINS2_10policy_hubIdjN4cuda3std3__44plusIdEEE10Policy1000EPdSC_iS9_ddNS7_10__identityEEEvT0_T1_T2_T3_T4_T6_E12temp_storage;
	add.s32 	%r223, %r222, %r221;
	st.shared.f64 	[%r223+24], %fd10;
$L__BB13_15:
	bar.sync 	0;
	setp.ne.s32 	%p59, %r1, 0;
	@%p59 bra 	$L__BB13_37;
	ld.shared.f64 	%fd212, [_ZZN3cub18CUB_300001_SM_10006detail6reduce28DeviceReduceSingleTileKernelINS2_10policy_hubIdjN4cuda3std3__44plusIdEEE10Policy1000EPdSC_iS9_ddNS7_10__identityEEEvT0_T1_T2_T3_T4_T6_E12temp_storage+32];
	add.f64 	%fd213, %fd263, %fd212;
	ld.shared.f64 	%fd214, [_ZZN3cub18CUB_300001_SM_10006detail6reduce28DeviceReduceSingleTileKernelINS2_10policy_hubIdjN4cuda3std3__44plusIdEEE10Policy1000EPdSC_iS9_ddNS7_10__identityEEEvT0_T1_T2_T3_T4_T6_E12temp_storage+40];
	add.f64 	%fd215, %fd213, %fd214;
	ld.shared.f64 	%fd216, [_ZZN3cub18CUB_300001_SM_10006detail6reduce28DeviceReduceSingleTileKernelINS2_10policy_hubIdjN4cuda3std3__44plusIdEEE10Policy1000EPdSC_iS9_ddNS7_10__identityEEEvT0_T1_T2_T3_T4_T6_E12temp_storage+48];
	add.f64 	%fd217, %fd215, %fd216;
	ld.shared.f64 	%fd218, [_ZZN3cub18CUB_300001_SM_10006detail6reduce28DeviceReduceSingleTileKernelINS2_10policy_hubIdjN4cuda3std3__44plusIdEEE10Policy1000EPdSC_iS9_ddNS7_10__identityEEEvT0_T1_T2_T3_T4_T6_E12temp_storage+56];
	add.f64 	%fd219, %fd217, %fd218;
	ld.shared.f64 	%fd220, [_ZZN3cub18CUB_300001_SM_10006detail6reduce28DeviceReduceSingleTileKernelINS2_10policy_hubIdjN4cuda3std3__44plusIdEEE10Policy1000EPdSC_iS9_ddNS7_10__identityEEEvT0_T1_T2_T3_T4_T6_E12temp_storage+64];
	add.f64 	%fd221, %fd219, %fd220;
	ld.shared.f64 	%fd222, [_ZZN3cub18CUB_300001_SM_10006detail6reduce28DeviceReduceSingleTileKernelINS2_10policy_hubIdjN4cuda3std3__44plusIdEEE10Policy1000EPdSC_iS9_ddNS7_10__identityEEEvT0_T1_T2_T3_T4_T6_E12temp_storage+72];
	add.f64 	%fd223, %fd221, %fd222;
	ld.shared.f64 	%fd224, [_ZZN3cub18CUB_300001_SM_10006detail6reduce28DeviceReduceSingleTileKernelINS2_10policy_hubIdjN4cuda3std3__44plusIdEEE10Policy1000EPdSC_iS9_ddNS7_10__identityEEEvT0_T1_T2_T3_T4_T6_E12temp_storage+80];
	add.f64 	%fd225, %fd223, %fd224;
	ld.shared.f64 	%fd226, [_ZZN3cub18CUB_300001_SM_10006detail6reduce28DeviceReduceSingleTileKernelINS2_10policy_hubIdjN4cuda3std3__44plusIdEEE10Policy1000EPdSC_iS9_ddNS7_10__identityEEEvT0_T1_T2_T3_T4_T6_E12temp_storage+88];
	add.f64 	%fd227, %fd225, %fd226;
	ld.shared.f64 	%fd228, [_ZZN3cub18CUB_300001_SM_10006detail6reduce28DeviceReduceSingleTileKernelINS2_10policy_hubIdjN4cuda3std3__44plusIdEEE10Policy1000EPdSC_iS9_ddNS7_10__identityEEEvT0_T1_T2_T3_T4_T6_E12temp_storage+96];
	add.f64 	%fd229, %fd227, %fd228;
	ld.shared.f64 	%fd230, [_ZZN3cub18CUB_300001_SM_10006detail6reduce28DeviceReduceSingleTileKernelINS2_10policy_hubIdjN4cuda3std3__44plusIdEEE10Policy1000EPdSC_iS9_ddNS7_10__identityEEEvT0_T1_T2_T3_T4_T6_E12temp_storage+104];
	add.f64 	%fd231, %fd229, %fd230;
	ld.shared.f64 	%fd232, [_ZZN3cub18CUB_300001_SM_10006detail6reduce28DeviceReduceSingleTileKernelINS2_10policy_hubIdjN4cuda3std3__44plusIdEEE10Policy1000EPdSC_iS9_ddNS7_10__identityEEEvT0_T1_T2_T3_T4_T6_E12temp_storage+112];
	add.f64 	%fd233, %fd231, %fd232;
	ld.shared.f64 	%fd234, [_ZZN3cub18CUB_300001_SM_10006detail6reduce28DeviceReduceSingleTileKernelINS2_10policy_hubIdjN4cuda3std3__44plusIdEEE10Policy1000EPdSC_iS9_ddNS7_10__identityEEEvT0_T1_T2_T3_T4_T6_E12temp_storage+120];
	add.f64 	%fd235, %fd233, %fd234;
	ld.shared.f64 	%fd236, [_ZZN3cub18CUB_300001_SM_10006detail6reduce28DeviceReduceSingleTileKernelINS2_10policy_hubIdjN4cuda3std3__44plusIdEEE10Policy1000EPdSC_iS9_ddNS7_10__identityEEEvT0_T1_T2_T3_T4_T6_E12temp_storage+128];
	add.f64 	%fd237, %fd235, %fd236;
	ld.shared.f64 	%fd238, [_ZZN3cub18CUB_300001_SM_10006detail6reduce28DeviceReduceSingleTileKernelINS2_10policy_hubIdjN4cuda3std3__44plusIdEEE10Policy1000EPdSC_iS9_ddNS7_10__identityEEEvT0_T1_T2_T3_T4_T6_E12temp_storage+136];
	add.f64 	%fd239, %fd237, %fd238;
	ld.shared.f64 	%fd240, [_ZZN3cub18CUB_300001_SM_10006detail6reduce28DeviceReduceSingleTileKernelINS2_10policy_hubIdjN4cuda3std3__44plusIdEEE10Policy1000EPdSC_iS9_ddNS7_10__identityEEEvT0_T1_T2_T3_T4_T6_E12temp_storage+144];
	add.f64 	%fd241, %fd239, %fd240;
	ld.shared.f64 	%fd242, [_ZZN3cub18CUB_300001_SM_10006detail6reduce28DeviceReduceSingleTileKernelINS2_10policy_hubIdjN4cuda3std3__44plusIdEEE10Policy1000EPdSC_iS9_ddNS7_10__identityEEEvT0_T1_T2_T3_T4_T6_E12temp_storage+152];
	add.f64 	%fd243, %fd241, %fd242;
	ld.shared.f64 	%fd244, [_ZZN3cub18CUB_300001_SM_10006detail6reduce28DeviceReduceSingleTileKernelINS2_10policy_hubIdjN4cuda3std3__44plusIdEEE10Policy1000EPdSC_iS9_ddNS7_10__identityEEEvT0_T1_T2_T3_T4_T6_E12temp_storage+160];
	add.f64 	%fd245, %fd243, %fd244;
	ld.shared.f64 	%fd246, [_ZZN3cub18CUB_300001_SM_10006detail6reduce28DeviceReduceSingleTileKernelINS2_10policy_hubIdjN4cuda3std3__44plusIdEEE10Policy1000EPdSC_iS9_ddNS7_10__identityEEEvT0_T1_T2_T3_T4_T6_E12temp_storage+168];
	add.f64 	%fd247, %fd245, %fd246;
	ld.shared.f64 	%fd248, [_ZZN3cub18CUB_300001_SM_10006detail6reduce28DeviceReduceSingleTileKernelINS2_10policy_hubIdjN4cuda3std3__44plusIdEEE10Policy1000EPdSC_iS9_ddNS7_10__identityEEEvT0_T1_T2_T3_T4_T6_E12temp_storage+176];
	add.f64 	%fd263, %fd247, %fd248;
	bra.uni 	$L__BB13_37;
$L__BB13_17:
	// begin inline asm
	mov.u32 %r106, %laneid;
	// end inline asm
	and.b32  	%r157, %r1, 992;
	add.s32 	%r158, %r157, 32;
	setp.gt.s32 	%p26, %r158, %r36;
	not.b32 	%r159, %r157;
	add.s32 	%r160, %r36, %r159;
	selp.b32 	%r155, %r160, 31, %p26;
	mov.b64 	%rd87, %fd255;
	mov.b64 	{%r108, %r113}, %rd87;
	mov.b32 	%r114, 1;
	mov.b32 	%r156, -1;
	// begin inline asm
	shfl.sync.down.b32 %r107, %r108, %r114, %r155, %r156;
	// end inline asm
	// begin inline asm
	shfl.sync.down.b32 %r112, %r113, %r114, %r155, %r156;
	// end inline asm
	mov.b64 	%rd88, {%r107, %r112};
	mov.b64 	%fd129, %rd88;
	setp.lt.s32 	%p27, %r106, %r155;
	add.f64 	%fd130, %fd255, %fd129;
	selp.f64 	%fd131, %fd130, %fd255, %p27;
	mov.b64 	%rd89, %fd131;
	mov.b64 	{%r118, %r123}, %rd89;
	mov.b32 	%r124, 2;
	// begin inline asm
	shfl.sync.down.b32 %r117, %r118, %r124, %r155, %r156;
	// end inline asm
	// begin inline asm
	shfl.sync.down.b32 %r122, %r123, %r124, %r155, %r156;
	// end inline asm
	mov.b64 	%rd90, {%r117, %r122};
	mov.b64 	%fd132, %rd90;
	add.s32 	%r161, %r106, 2;
	setp.gt.s32 	%p28, %r161, %r155;
	add.f64 	%fd133, %fd131, %fd132;
	selp.f64 	%fd134, %fd131, %fd133, %p28;
	mov.b64 	%rd91, %fd134;
	mov.b64 	{%r128, %r133}, %rd91;
	mov.b32 	%r134, 4;
	// begin inline asm
	shfl.sync.down.b32 %r127, %r128, %r134, %r155, %r156;
	// end inline asm
	// begin inline asm
	shfl.sync.down.b32 %r132, %r133, %r134, %r155, %r156;
	// end inline asm
	mov.b64 	%rd92, {%r127, %r132};
	mov.b64 	%fd135, %rd92;
	add.s32 	%r162, %r106, 4;
	setp.gt.s32 	%p29, %r162, %r155;
	add.f64 	%fd136, %fd134, %fd135;
	selp.f64 	%fd137, %fd134, %fd136, %p29;
	mov.b64 	%rd93, %fd137;
	mov.b64 	{%r138, %r143}, %rd93;
	mov.b32 	%r144, 8;
	// begin inline asm
	shfl.sync.down.b32 %r137, %r138, %r144, %r155, %r156;
	// end inline asm
	// begin inline asm
	shfl.sync.down.b32 %r142, %r143, %r144, %r155, %r156;
	// end inline asm
	mov.b64 	%rd94, {%r137, %r142};
	mov.b64 	%fd138, %rd94;
	add.s32 	%r163, %r106, 8;
	setp.gt.s32 	%p30, %r163, %r155;
	add.f64 	%fd139, %fd137, %fd138;
	selp.f64 	%fd140, %fd137, %fd139, %p30;
	mov.b64 	%rd95, %fd140;
	mov.b64 	{%r148, %r153}, %rd95;
	mov.b32 	%r154, 16;
	// begin inline asm
	shfl.sync.down.b32 %r147, %r148, %r154, %r155, %r156;
	// end inline asm
	// begin inline asm
	shfl.sync.down.b32 %r152, %r153, %r154, %r155, %r156;
	// end inline asm
	mov.b64 	%rd96, {%r147, %r152};
	mov.b64 	%fd141, %rd96;
	add.s32 	%r164, %r106, 16;
	setp.gt.s32 	%p31, %r164, %r155;
	add.f64 	%fd142, %fd140, %fd141;
	selp.f64 	%fd263, %fd140, %fd142, %p31;
	setp.ne.s32 	%p32, %r106, 0;
	@%p32 bra 	$L__BB13_19;
	shr.u32 	%r165, %r1, 2;
	and.b32  	%r166, %r165, 248;
	mov.u32 	%r167, _ZZN3cub18CUB_300001_SM_10006detail6reduce28DeviceReduceSingleTileKernelINS2_10policy_hubIdjN4cuda3std3__44plusIdEEE10Policy1000EPdSC_iS9_ddNS7_10__identityEEEvT0_T1_T2_T3_T4_T6_E12temp_storage;
	add.s32 	%r168, %r167, %r166;
	st.shared.f64 	[%r168+24], %fd263;
$L__BB13_19:
	bar.sync 	0;
	setp.ne.s32 	%p33, %r1, 0;
	@%p33 bra 	$L__BB13_37;
	setp.gt.s32 	%p34, %r36, 32;
	ld.shared.f64 	%fd143, [_ZZN3cub18CUB_300001_SM_10006detail6reduce28DeviceReduceSingleTileKernelINS2_10policy_hubIdjN4cuda3std3__44plusIdEEE10Policy1000EPdSC_iS9_ddNS7_10__identityEEEvT0_T1_T2_T3_T4_T6_E12temp_storage+32];
	add.f64 	%fd144, %fd263, %fd143;
	selp.f64 	%fd145, %fd144, %fd263, %p34;
	setp.gt.s32 	%p35, %r36, 64;
	ld.shared.f64 	%fd146, [_ZZN3cub18CUB_300001_SM_10006detail6reduce28DeviceReduceSingleTileKernelINS2_10policy_hubIdjN4cuda3std3__44plusIdEEE10Policy1000EPdSC_iS9_ddNS7_10__identityEEEvT0_T1_T2_T3_T4_T6_E12temp_storage+40];
	add.f64 	%fd147, %fd146, %fd145;
	selp.f64 	%fd148, %fd147, %fd145, %p35;
	setp.gt.s32 	%p36, %r36, 96;
	ld.shared.f64 	%fd149, [_ZZN3cub18CUB_300001_SM_10006detail6reduce28DeviceReduceSingleTileKernelINS2_10policy_hubIdjN4cuda3std3__44plusIdEEE10Policy1000EPdSC_iS9_ddNS7_10__identityEEEvT0_T1_T2_T3_T4_T6_E12temp_storage+48];
	add.f64 	%fd150, %fd149, %fd148;
	selp.f64 	%fd151, %fd150, %fd148, %p36;
	setp.gt.s32 	%p37, %r36, 128;
	ld.shared.f64 	%fd152, [_ZZN3cub18CUB_300001_SM_10006detail6reduce28DeviceReduceSingleTileKernelINS2_10policy_hubIdjN4cuda3std3__44plusIdEEE10Policy1000EPdSC_iS9_ddNS7_10__identityEEEvT0_T1_T2_T3_T4_T6_E12temp_storage+56];
	add.f64 	%fd153, %fd152, %fd151;
	selp.f64 	%fd154, %fd153, %fd151, %p37;
	setp.gt.s32 	%p38, %r36, 160;
	ld.shared.f64 	%fd155, [_ZZN3cub18CUB_300001_SM_10006detail6reduce28DeviceReduceSingleTileKernelINS2_10policy_hubIdjN4cuda3std3__44plusIdEEE10Policy1000EPdSC_iS9_ddNS7_10__identityEEEvT0_T1_T2_T3_T4_T6_E12temp_storage+64];
	add.f64 	%fd156, %fd155, %fd154;
	selp.f64 	%fd157, %fd156, %fd154, %p38;
	setp.gt.s32 	%p39, %r36, 192;
	ld.shared.f64 	%fd158, [_ZZN3cub18CUB_300001_SM_10006detail6reduce28DeviceReduceSingleTileKernelINS2_10policy_hubIdjN4cuda3std3__44plusIdEEE10Policy1000EPdSC_iS9_ddNS7_10__identityEEEvT0_T1_T2_T3_T4_T6_E12temp_storage+72];
	add.f64 	%fd159, %fd158, %fd157;
	selp.f64 	%fd160, %fd159, %fd157, %p39;
	setp.gt.s32 	%p40, %r36, 224;
	ld.shared.f64 	%fd161, [_ZZN3cub18CUB_300001_SM_10006detail6reduce28DeviceReduceSingleTileKernelINS2_10policy_hubIdjN4cuda3std3__44plusIdEEE10Policy1000EPdSC_iS9_ddNS7_10__identityEEEvT0_T1_T2_T3_T4_T6_E12temp_storage+80];
	add.f64 	%fd162, %fd161, %fd160;
	selp.f64 	%fd163, %fd162, %fd160, %p40;
	setp.gt.s32 	%p41, %r36, 256;
	ld.shared.f64 	%fd164, [_ZZN3cub18CUB_300001_SM_10006detail6reduce28DeviceReduceSingleTileKernelINS2_10policy_hubIdjN4cuda3std3__44plusIdEEE10Policy1000EPdSC_iS9_ddNS7_10__identityEEEvT0_T1_T2_T3_T4_T6_E12temp_storage+88];
	add.f64 	%fd165, %fd164, %fd163;
	selp.f64 	%fd166, %fd165, %fd163, %p41;
	setp.gt.s32 	%p42, %r36, 288;
	ld.shared.f64 	%fd167, [_ZZN3cub18CUB_300001_SM_10006detail6reduce28DeviceReduceSingleTileKernelINS2_10policy_hubIdjN4cuda3std3__44plusIdEEE10Policy1000EPdSC_iS9_ddNS7_10__identityEEEvT0_T1_T2_T3_T4_T6_E12temp_storage+96];
	add.f64 	%fd168, %fd167, %fd166;
	selp.f64 	%fd169, %fd168, %fd166, %p42;
	setp.gt.s32 	%p43, %r36, 320;
	ld.shared.f64 	%fd170, [_ZZN3cub18CUB_300001_SM_10006detail6reduce28DeviceReduceSingleTileKernelINS2_10policy_hubIdjN4cuda3std3__44plusIdEEE10Policy1000EPdSC_iS9_ddNS7_10__identityEEEvT0_T1_T2_T3_T4_T6_E12temp_storage+104];
	add.f64 	%fd171, %fd170, %fd169;
	selp.f64 	%fd172, %fd171, %fd169, %p43;
	setp.gt.s32 	%p44, %r36, 352;
	ld.shared.f64 	%fd173, [_ZZN3cub18CUB_300001_SM_10006detail6reduce28DeviceReduceSingleTileKernelINS2_10policy_hubIdjN4cuda3std3__44plusIdEEE10Policy1000EPdSC_iS9_ddNS7_10__identityEEEvT0_T1_T2_T3_T4_T6_E12temp_storage+112];
	add.f64 	%fd174, %fd173, %fd172;
	selp.f64 	%fd175, %fd174, %fd172, %p44;
	setp.gt.s32 	%p45, %r36, 384;
	ld.shared.f64 	%fd176, [_ZZN3cub18CUB_300001_SM_10006detail6reduce28DeviceReduceSingleTileKernelINS2_10policy_hubIdjN4cuda3std3__44plusIdEEE10Policy1000EPdSC_iS9_ddNS7_10__identityEEEvT0_T1_T2_T3_T4_T6_E12temp_storage+120];
	add.f64 	%fd177, %fd176, %fd175;
	selp.f64 	%fd178, %fd177, %fd175, %p45;
	setp.gt.s32 	%p46, %r36, 416;
	ld.shared.f64 	%fd179, [_ZZN3cub18CUB_300001_SM_10006detail6reduce28DeviceReduceSingleTileKernelINS2_10policy_hubIdjN4cuda3std3__44plusIdEEE10Policy1000EPdSC_iS9_ddNS7_10__identityEEEvT0_T1_T2_T3_T4_T6_E12temp_storage+128];
	add.f64 	%fd180, %fd179, %fd178;
	selp.f64 	%fd181, %fd180, %fd178, %p46;
	setp.gt.s32 	%p47, %r36, 448;
	ld.shared.f64 	%fd182, [_ZZN3cub18CUB_300001_SM_10006detail6reduce28DeviceReduceSingleTileKernelINS2_10policy_hubIdjN4cuda3std3__44plusIdEEE10Policy1000EPdSC_iS9_ddNS7_10__identityEEEvT0_T1_T2_T3_T4_T6_E12temp_storage+136];
	add.f64 	%fd183, %fd182, %fd181;
	selp.f64 	%fd184, %fd183, %fd181, %p47;
	setp.gt.s32 	%p48, %r36, 480;
	ld.shared.f64 	%fd185, [_ZZN3cub18CUB_300001_SM_10006detail6reduce28DeviceReduceSingleTileKernelINS2_10policy_hubIdjN4cuda3std3__44plusIdEEE10Policy1000EPdSC_iS9_ddNS7_10__identityEEEvT0_T1_T2_T3_T4_T6_E12temp_storage+144];
	add.f64 	%fd186, %fd185, %fd184;
	selp.f64 	%fd187, %fd186, %fd184, %p48;
	setp.gt.s32 	%p49, %r36, 512;
	ld.shared.f64 	%fd188, [_ZZN3cub18CUB_300001_SM_10006detail6reduce28DeviceReduceSingleTileKernelINS2_10policy_hubIdjN4cuda3std3__44plusIdEEE10Policy1000EPdSC_iS9_ddNS7_10__identityEEEvT0_T1_T2_T3_T4_T6_E12temp_storage+152];
	add.f64 	%fd189, %fd188, %fd187;
	selp.f64 	%fd190, %fd189, %fd187, %p49;
	setp.gt.s32 	%p50, %r36, 544;
	ld.shared.f64 	%fd191, [_ZZN3cub18CUB_300001_SM_10006detail6reduce28DeviceReduceSingleTileKernelINS2_10policy_hubIdjN4cuda3std3__44plusIdEEE10Policy1000EPdSC_iS9_ddNS7_10__identityEEEvT0_T1_T2_T3_T4_T6_E12temp_storage+160];
	add.f64 	%fd192, %fd191, %fd190;
	selp.f64 	%fd193, %fd192, %fd190, %p50;
	setp.gt.s32 	%p51, %r36, 576;
	ld.shared.f64 	%fd194, [_ZZN3cub18CUB_300001_SM_10006detail6reduce28DeviceReduceSingleTileKernelINS2_10policy_hubIdjN4cuda3std3__44plusIdEEE10Policy1000EPdSC_iS9_ddNS7_10__identityEEEvT0_T1_T2_T3_T4_T6_E12temp_storage+168];
	add.f64 	%fd195, %fd194, %fd193;
	selp.f64 	%fd196, %fd195, %fd193, %p51;
	setp.gt.s32 	%p52, %r36, 608;
	ld.shared.f64 	%fd197, [_ZZN3cub18CUB_300001_SM_10006detail6reduce28DeviceReduceSingleTileKernelINS2_10policy_hubIdjN4cuda3std3__44plusIdEEE10Policy1000EPdSC_iS9_ddNS7_10__identityEEEvT0_T1_T2_T3_T4_T6_E12temp_storage+176];
	add.f64 	%fd198, %fd197, %fd196;
	selp.f64 	%fd263, %fd198, %fd196, %p52;
	bra.uni 	$L__BB13_37;
$L__BB13_21:
	mov.u32 	%r14, %tid.x;
	mul.wide.u32 	%rd27, %r14, 8;
	add.s64 	%rd12, %rd9, %rd27;
	// begin inline asm
	ld.global.nc.u64 %rd11, [%rd12];
	// end inline asm
	mov.b64 	%fd31, %rd11;
	add.s64 	%rd14, %rd12, 5120;
	// begin inline asm
	ld.global.nc.u64 %rd13, [%rd14];
	// end inline asm
	mov.b64 	%fd32, %rd13;
	add.s64 	%rd16, %rd12, 10240;
	// begin inline asm
	ld.global.nc.u64 %rd15, [%rd16];
	// end inline asm
	mov.b64 	%fd33, %rd15;
	add.s64 	%rd18, %rd12, 15360;
	// begin inline asm
	ld.global.nc.u64 %rd17, [%rd18];
	// end inline asm
	mov.b64 	%fd34, %rd17;
	add.s64 	%rd20, %rd12, 20480;
	// begin inline asm
	ld.global.nc.u64 %rd19, [%rd20];
	// end inline asm
	mov.b64 	%fd35, %rd19;
	add.s64 	%rd22, %rd12, 25600;
	// begin inline asm
	ld.global.nc.u64 %rd21, [%rd22];
	// end inline asm
	mov.b64 	%fd36, %rd21;
	add.s64 	%rd24, %rd12, 30720;
	// begin inline asm
	ld.global.nc.u64 %rd23, [%rd24];
	// end inline asm
	mov.b64 	%fd37, %rd23;
	add.s64 	%rd26, %rd12, 35840;
	// begin inline asm
	ld.global.nc.u64 %rd25, [%rd26];
	// end inline asm
	mov.b64 	%fd38, %rd25;
	add.f64 	%fd39, %fd31, %fd32;
	add.f64 	%fd40, %fd39, %fd33;
	add.f64 	%fd41, %fd40, %fd34;
	add.f64 	%fd42, %fd41, %fd35;
	add.f64 	%fd43, %fd42, %fd36;
	add.f64 	%fd44, %fd43, %fd37;
	add.f64 	%fd262, %fd44, %fd38;
	setp.lt.u32 	%p3, %r36, 10240;
	mov.b32 	%r232, 5120;
	@%p3 bra 	$L__BB13_25;
	add.s32 	%r15, %r36, -5120;
	mov.b32 	%r232, 5120;
$L__BB13_23:
	mul.wide.s32 	%rd44, %r232, 8;
	add.s64 	%rd29, %rd12, %rd44;
	// begin inline asm
	ld.global.nc.u64 %rd28, [%rd29];
	// end inline asm
	mov.b64 	%fd45, %rd28;
	add.s64 	%rd31, %rd29, 5120;
	// begin inline asm
	ld.global.nc.u64 %rd30, [%rd31];
	// end inline asm
	mov.b64 	%fd46, %rd30;
	add.s64 	%rd33, %rd29, 10240;
	// begin inline asm
	ld.global.nc.u64 %rd32, [%rd33];
	// end inline asm
	mov.b64 	%fd47, %rd32;
	add.s64 	%rd35, %rd29, 15360;
	// begin inline asm
	ld.global.nc.u64 %rd34, [%rd35];
	// end inline asm
	mov.b64 	%fd48, %rd34;
	add.s64 	%rd37, %rd29, 20480;
	// begin inline asm
	ld.global.nc.u64 %rd36, [%rd37];
	// end inline asm
	mov.b64 	%fd49, %rd36;
	add.s64 	%rd39, %rd29, 25600;
	// begin inline asm
	ld.global.nc.u64 %rd38, [%rd39];
	// end inline asm
	mov.b64 	%fd50, %rd38;
	add.s64 	%rd41, %rd29, 30720;
	// begin inline asm
	ld.global.nc.u64 %rd40, [%rd41];
	// end inline asm
	mov.b64 	%fd51, %rd40;
	add.s64 	%rd43, %rd29, 35840;
	// begin inline asm
	ld.global.nc.u64 %rd42, [%rd43];
	// end inline asm
	mov.b64 	%fd52, %rd42;
	add.f64 	%fd53, %fd262, %fd45;
	add.f64 	%fd54, %fd53, %fd46;
	add.f64 	%fd55, %fd54, %fd47;
	add.f64 	%fd56, %fd55, %fd48;
	add.f64 	%fd57, %fd56, %fd49;
	add.f64 	%fd58, %fd57, %fd50;
	add.f64 	%fd59, %fd58, %fd51;
	add.f64 	%fd262, %fd59, %fd52;
	sub.s32 	%r39, %r36, %r232;
	setp.lt.s32 	%p4, %r39, 5120;
	@%p4 bra 	$L__BB13_33;
	add.s32 	%r232, %r232, 5120;
	setp.le.s32 	%p5, %r232, %r15;
	@%p5 bra 	$L__BB13_23;
$L__BB13_25:
	setp.le.s32 	%p6, %r36, %r232;
	@%p6 bra 	$L__BB13_33;
	sub.s32 	%r19, %r36, %r232;
	setp.ge.s32 	%p7, %r14, %r19;
	@%p7 bra 	$L__BB13_33;
	not.b32 	%r40, %r14;
	add.s32 	%r41, %r36, %r40;
	sub.s32 	%r20, %r41, %r232;
	mul.hi.u32 	%r42, %r20, -858993459;
	shr.u32 	%r43, %r42, 9;
	add.s32 	%r21, %r43, 1;
	and.b32  	%r44, %r43, 3;
	setp.eq.s32 	%p8, %r44, 3;
	mov.u32 	%r236, %r14;
	@%p8 bra 	$L__BB13_30;
	add.s32 	%r234, %r14, %r232;
	and.b32  	%r45, %r21, 3;
	neg.s32 	%r233, %r45;
	mov.u32 	%r236, %r14;
$L__BB13_29:
	.pragma "nounroll";
	mul.wide.u32 	%rd47, %r234, 8;
	add.s64 	%rd46, %rd9, %rd47;
	// begin inline asm
	ld.global.nc.u64 %rd45, [%rd46];
	// end inline asm
	mov.b64 	%fd61, %rd45;
	add.f64 	%fd262, %fd262, %fd61;
	add.s32 	%r236, %r236, 640;
	add.s32 	%r234, %r234, 640;
	add.s32 	%r233, %r233, 1;
	setp.ne.s32 	%p9, %r233, 0;
	@%p9 bra 	$L__BB13_29;
$L__BB13_30:
	setp.lt.u32 	%p10, %r20, 1920;
	@%p10 bra 	$L__BB13_33;
	cvt.u64.u32 	%rd48, %r236;
	cvt.u64.u32 	%rd49, %r232;
	add.s64 	%rd50, %rd48, %rd49;
	shl.b64 	%rd51, %rd50, 3;
	add.s64 	%rd52, %rd51, %rd9;
	add.s64 	%rd108, %rd52, 10240;
	add.s32 	%r237, %r236, %r232;
$L__BB13_32:
	mul.wide.u32 	%rd61, %r237, 8;
	add.s64 	%rd54, %rd9, %rd61;
	// begin inline asm
	ld.global.nc.u64 %rd53, [%rd54];
	// end inline asm
	mov.b64 	%fd62, %rd53;
	add.f64 	%fd63, %fd262, %fd62;
	add.s64 	%rd56, %rd108, -5120;
	// begin inline asm
	ld.global.nc.u64 %rd55, [%rd56];
	// end inline asm
	mov.b64 	%fd64, %rd55;
	add.f64 	%fd65, %fd63, %fd64;
	// begin inline asm
	ld.global.nc.u64 %rd57, [%rd108];
	// end inline asm
	mov.b64 	%fd66, %rd57;
	add.f64 	%fd67, %fd65, %fd66;
	add.s64 	%rd60, %rd108, 5120;
	// begin inline asm
	ld.global.nc.u64 %rd59, [%rd60];
	// end inline asm
	mov.b64 	%fd68, %rd59;
	add.f64 	%fd262, %fd67, %fd68;
	add.s32 	%r236, %r236, 2560;
	add.s64 	%rd108, %rd108, 20480;
	add.s32 	%r237, %r237, 2560;
	setp.lt.s32 	%p11, %r236, %r19;
	@%p11 bra 	$L__BB13_32;
$L__BB13_33:
	// begin inline asm
	mov.u32 %r46, %laneid;
	// end inline asm
	mov.b64 	%rd62, %fd262;
	mov.b64 	{%r48, %r53}, %rd62;
	mov.b32 	%r54, 1;
	mov.b32 	%r95, 31;
	mov.b32 	%r96, -1;
	// begin inline asm
	shfl.sync.down.b32 %r47, %r48, %r54, %r95, %r96;
	// end inline asm
	// begin inline asm
	shfl.sync.down.b32 %r52, %r53, %r54, %r95, %r96;
	// end inline asm
	mov.b64 	%rd63, {%r47, %r52};
	mov.b64 	%fd69, %rd63;
	setp.gt.s32 	%p12, %r46, 30;
	add.f64 	%fd70, %fd262, %fd69;
	selp.f64 	%fd71, %fd262, %fd70, %p12;
	mov.b64 	%rd64, %fd71;
	mov.b64 	{%r58, %r63}, %rd64;
	mov.b32 	%r64, 2;
	// begin inline asm
	shfl.sync.down.b32 %r57, %r58, %r64, %r95, %r96;
	// end inline asm
	// begin inline asm
	shfl.sync.down.b32 %r62, %r63, %r64, %r95, %r96;
	// end inline asm
	mov.b64 	%rd65, {%r57, %r62};
	mov.b64 	%fd72, %rd65;
	setp.gt.s32 	%p13, %r46, 29;
	add.f64 	%fd73, %fd71, %fd72;
	selp.f64 	%fd74, %fd71, %fd73, %p13;
	mov.b64 	%rd66, %fd74;
	mov.b64 	{%r68, %r73}, %rd66;
	mov.b32 	%r74, 4;
	// begin inline asm
	shfl.sync.down.b32 %r67, %r68, %r74, %r95, %r96;
	// end inline asm
	// begin inline asm
	shfl.sync.down.b32 %r72, %r73, %r74, %r95, %r96;
	// end inline asm
	mov.b64 	%rd67, {%r67, %r72};
	mov.b64 	%fd75, %rd67;
	setp.gt.s32 	%p14, %r46, 27;
	add.f64 	%fd76, %fd74, %fd75;
	selp.f64 	%fd77, %fd74, %fd76, %p14;
	mov.b64 	%rd68, %fd77;
	mov.b64 	{%r78, %r83}, %rd68;
	mov.b32 	%r84, 8;
	// begin inline asm
	shfl.sync.down.b32 %r77, %r78, %r84, %r95, %r96;
	// end inline asm
	// begin inline asm
	shfl.sync.down.b32 %r82, %r83, %r84, %r95, %r96;
	// end inline asm
	mov.b64 	%rd69, {%r77, %r82};
	mov.b64 	%fd78, %rd69;
	setp.gt.s32 	%p15, %r46, 23;
	add.f64 	%fd79, %fd77, %fd78;
	selp.f64 	%fd80, %fd77, %fd79, %p15;
	mov.b64 	%rd70, %fd80;
	mov.b64 	{%r88, %r93}, %rd70;
	mov.b32 	%r94, 16;
	// begin inline asm
	shfl.sync.down.b32 %r87, %r88, %r94, %r95, %r96;
	// end inline asm
	// begin inline asm
	shfl.sync.down.b32 %r92, %r93, %r94, %r95, %r96;
	// end inline asm
	mov.b64 	%rd71, {%r87, %r92};
	mov.b64 	%fd81, %rd71;
	setp.gt.s32 	%p16, %r46, 15;
	add.f64 	%fd26, %fd80, %fd81;
	selp.f64 	%fd263, %fd80, %fd26, %p16;
	setp.ne.s32 	%p17, %r46, 0;
	@%p17 bra 	$L__BB13_35;
	shr.u32 	%r97, %r14, 2;
	and.b32  	%r98, %r97, 248;
	mov.u32 	%r99, _ZZN3cub18CUB_300001_SM_10006detail6reduce28DeviceReduceSingleTileKernelINS2_10policy_hubIdjN4cuda3std3__44plusIdEEE10Policy1000EPdSC_iS9_ddNS7_10__identityEEEvT0_T1_T2_T3_T4_T6_E12temp_storage;
	add.s32 	%r100, %r99, %r98;
	st.shared.f64 	[%r100+24], %fd26;
$L__BB13_35:
	bar.sync 	0;
	setp.ne.s32 	%p18, %r14, 0;
	@%p18 bra 	$L__BB13_37;
	ld.shared.f64 	%fd82, [_ZZN3cub18CUB_300001_SM_10006detail6reduce28DeviceReduceSingleTileKernelINS2_10policy_hubIdjN4cuda3std3__44plusIdEEE10Policy1000EPdSC_iS9_ddNS7_10__identityEEEvT0_T1_T2_T3_T4_T6_E12temp_storage+32];
	add.f64 	%fd83, %fd263, %fd82;
	ld.shared.f64 	%fd84, [_ZZN3cub18CUB_300001_SM_10006detail6reduce28DeviceReduceSingleTileKernelINS2_10policy_hubIdjN4cuda3std3__44plusIdEEE10Policy1000EPdSC_iS9_ddNS7_10__identityEEEvT0_T1_T2_T3_T4_T6_E12temp_storage+40];
	add.f64 	%fd85, %fd83, %fd84;
	ld.shared.f64 	%fd86, [_ZZN3cub18CUB_300001_SM_10006detail6reduce28DeviceReduceSingleTileKernelINS2_10policy_hubIdjN4cuda3std3__44plusIdEEE10Policy1000EPdSC_iS9_ddNS7_10__identityEEEvT0_T1_T2_T3_T4_T6_E12temp_storage+48];
	add.f64 	%fd87, %fd85, %fd86;
	ld.shared.f64 	%fd88, [_ZZN3cub18CUB_300001_SM_10006detail6reduce28DeviceReduceSingleTileKernelINS2_10policy_hubIdjN4cuda3std3__44plusIdEEE10Policy1000EPdSC_iS9_ddNS7_10__identityEEEvT0_T1_T2_T3_T4_T6_E12temp_storage+56];
	add.f64 	%fd89, %fd87, %fd88;
	ld.shared.f64 	%fd90, [_ZZN3cub18CUB_300001_SM_10006detail6reduce28DeviceReduceSingleTileKernelINS2_10policy_hubIdjN4cuda3std3__44plusIdEEE10Policy1000EPdSC_iS9_ddNS7_10__identityEEEvT0_T1_T2_T3_T4_T6_E12temp_storage+64];
	add.f64 	%fd91, %fd89, %fd90;
	ld.shared.f64 	%fd92, [_ZZN3cub18CUB_300001_SM_10006detail6reduce28DeviceReduceSingleTileKernelINS2_10policy_hubIdjN4cuda3std3__44plusIdEEE10Policy1000EPdSC_iS9_ddNS7_10__identityEEEvT0_T1_T2_T3_T4_T6_E12temp_storage+72];
	add.f64 	%fd93, %fd91, %fd92;
	ld.shared.f64 	%fd94, [_ZZN3cub18CUB_300001_SM_10006detail6reduce28DeviceReduceSingleTileKernelINS2_10policy_hubIdjN4cuda3std3__44plusIdEEE10Policy1000EPdSC_iS9_ddNS7_10__identityEEEvT0_T1_T2_T3_T4_T6_E12temp_storage+80];
	add.f64 	%fd95, %fd93, %fd94;
	ld.shared.f64 	%fd96, [_ZZN3cub18CUB_300001_SM_10006detail6reduce28DeviceReduceSingleTileKernelINS2_10policy_hubIdjN4cuda3std3__44plusIdEEE10Policy1000EPdSC_iS9_ddNS7_10__identityEEEvT0_T1_T2_T3_T4_T6_E12temp_storage+88];
	add.f64 	%fd97, %fd95, %fd96;
	ld.shared.f64 	%fd98, [_ZZN3cub18CUB_300001_SM_10006detail6reduce28DeviceReduceSingleTileKernelINS2_10policy_hubIdjN4cuda3std3__44plusIdEEE10Policy1000EPdSC_iS9_ddNS7_10__identityEEEvT0_T1_T2_T3_T4_T6_E12temp_storage+96];
	add.f64 	%fd99, %fd97, %fd98;
	ld.shared.f64 	%fd100, [_ZZN3cub18CUB_300001_SM_10006detail6reduce28DeviceReduceSingleTileKernelINS2_10policy_hubIdjN4cuda3std3__44plusIdEEE10Policy1000EPdSC_iS9_ddNS7_10__identityEEEvT0_T1_T2_T3_T4_T6_E12temp_storage+104];
	add.f64 	%fd101, %fd99, %fd100;
	ld.shared.f64 	%fd102, [_ZZN3cub18CUB_300001_SM_10006detail6reduce28DeviceReduceSingleTileKernelINS2_10policy_hubIdjN4cuda3std3__44plusIdEEE10Policy1000EPdSC_iS9_ddNS7_10__identityEEEvT0_T1_T2_T3_T4_T6_E12temp_storage+112];
	add.f64 	%fd103, %fd101, %fd102;
	ld.shared.f64 	%fd104, [_ZZN3cub18CUB_300001_SM_10006detail6reduce28DeviceReduceSingleTileKernelINS2_10policy_hubIdjN4cuda3std3__44plusIdEEE10Policy1000EPdSC_iS9_ddNS7_10__identityEEEvT0_T1_T2_T3_T4_T6_E12temp_storage+120];
	add.f64 	%fd105, %fd103, %fd104;
	ld.shared.f64 	%fd106, [_ZZN3cub18CUB_300001_SM_10006detail6reduce28DeviceReduceSingleTileKernelINS2_10policy_hubIdjN4cuda3std3__44plusIdEEE10Policy1000EPdSC_iS9_ddNS7_10__identityEEEvT0_T1_T2_T3_T4_T6_E12temp_storage+128];
	add.f64 	%fd107, %fd105, %fd106;
	ld.shared.f64 	%fd108, [_ZZN3cub18CUB_300001_SM_10006detail6reduce28DeviceReduceSingleTileKernelINS2_10policy_hubIdjN4cuda3std3__44plusIdEEE10Policy1000EPdSC_iS9_ddNS7_10__identityEEEvT0_T1_T2_T3_T4_T6_E12temp_storage+136];
	add.f64 	%fd109, %fd107, %fd108;
	ld.shared.f64 	%fd110, [_ZZN3cub18CUB_300001_SM_10006detail6reduce28DeviceReduceSingleTileKernelINS2_10policy_hubIdjN4cuda3std3__44plusIdEEE10Policy1000EPdSC_iS9_ddNS7_10__identityEEEvT0_T1_T2_T3_T4_T6_E12temp_storage+144];
	add.f64 	%fd111, %fd109, %fd110;
	ld.shared.f64 	%fd112, [_ZZN3cub18CUB_300001_SM_10006detail6reduce28DeviceReduceSingleTileKernelINS2_10policy_hubIdjN4cuda3std3__44plusIdEEE10Policy1000EPdSC_iS9_ddNS7_10__identityEEEvT0_T1_T2_T3_T4_T6_E12temp_storage+152];
	add.f64 	%fd113, %fd111, %fd112;
	ld.shared.f64 	%fd114, [_ZZN3cub18CUB_300001_SM_10006detail6reduce28DeviceReduceSingleTileKernelINS2_10policy_hubIdjN4cuda3std3__44plusIdEEE10Policy1000EPdSC_iS9_ddNS7_10__identityEEEvT0_T1_T2_T3_T4_T6_E12temp_storage+160];
	add.f64 	%fd115, %fd113, %fd114;
	ld.shared.f64 	%fd116, [_ZZN3cub18CUB_300001_SM_10006detail6reduce28DeviceReduceSingleTileKernelINS2_10policy_hubIdjN4cuda3std3__44plusIdEEE10Policy1000EPdSC_iS9_ddNS7_10__identityEEEvT0_T1_T2_T3_T4_T6_E12temp_storage+168];
	add.f64 	%fd117, %fd115, %fd116;
	ld.shared.f64 	%fd118, [_ZZN3cub18CUB_300001_SM_10006detail6reduce28DeviceReduceSingleTileKernelINS2_10policy_hubIdjN4cuda3std3__44plusIdEEE10Policy1000EPdSC_iS9_ddNS7_10__identityEEEvT0_T1_T2_T3_T4_T6_E12temp_storage+176];
	add.f64 	%fd263, %fd117, %fd118;
$L__BB13_37:
	mov.u32 	%r224, %tid.x;
	setp.ne.s32 	%p60, %r224, 0;
	@%p60 bra 	$L__BB13_39;
	add.f64 	%fd249, %fd30, %fd263;
	st.global.f64 	[%rd1], %fd249;
$L__BB13_39:
	ret;

}
	// .globl	_ZN3cub18CUB_300001_SM_10006detail6reduce28DeviceReduceSingleTileKernelINS2_10policy_hubIdyN4cuda3std3__44plusIdEEE10Policy1000EN6thrust24THRUST_300001_SM_1000_NS6detail15normal_iteratorINSD_10device_ptrIdEEEEPdyS9_ddNS7_10__identityEEEvT0_T1_T2_T3_T4_T6_
.visible .entry _ZN3cub18CUB_300001_SM_10006detail6reduce28DeviceReduceSingleTileKernelINS2_10policy_hubIdyN4cuda3std3__44plusIdEEE10Policy1000EN6thrust24THRUST_300001_SM_1000_NS6detail15normal_iteratorINSD_10device_ptrIdEEEEPdyS9_ddNS7_10__identityEEEvT0_T1_T2_T3_T4_T6_(
	.param .align 8 .b8 _ZN3cub18CUB_300001_SM_10006detail6reduce28DeviceReduceSingleTileKernelINS2_10policy_hubIdyN4cuda3std3__44plusIdEEE10Policy1000EN6thrust24THRUST_300001_SM_1000_NS6detail15normal_iteratorINSD_10device_ptrIdEEEEPdyS9_ddNS7_10__identityEEEvT0_T1_T2_T3_T4_T6__param_0[8],
	.param .u64 .ptr .align 1 _ZN3cub18CUB_300001_SM_10006detail6reduce28DeviceReduceSingleTileKernelINS2_10policy_hubIdyN4cuda3std3__44plusIdEEE10Policy1000EN6thrust24THRUST_300001_SM_1000_NS6detail15normal_iteratorINSD_10device_ptrIdEEEEPdyS9_ddNS7_10__identityEEEvT0_T1_T2_T3_T4_T6__param_1,
	.param .u64 _ZN3cub18CUB_300001_SM_10006detail6reduce28DeviceReduceSingleTileKernelINS2_10policy_hubIdyN4cuda3std3__44plusIdEEE10Policy1000EN6thrust24THRUST_300001_SM_1000_NS6detail15normal_iteratorINSD_10device_ptrIdEEEEPdyS9_ddNS7_10__identityEEEvT0_T1_T2_T3_T4_T6__param_2,
	.param .align 1 .b8 _ZN3cub18CUB_300001_SM_10006detail6reduce28DeviceReduceSingleTileKernelINS2_10policy_hubIdyN4cuda3std3__44plusIdEEE10Policy1000EN6thrust24THRUST_300001_SM_1000_NS6detail15normal_iteratorINSD_10device_ptrIdEEEEPdyS9_ddNS7_10__identityEEEvT0_T1_T2_T3_T4_T6__param_3[1],
	.param .f64 _ZN3cub18CUB_300001_SM_10006detail6reduce28DeviceReduceSingleTileKernelINS2_10policy_hubIdyN4cuda3std3__44plusIdEEE10Policy1000EN6thrust24THRUST_300001_SM_1000_NS6detail15normal_iteratorINSD_10device_ptrIdEEEEPdyS9_ddNS7_10__identityEEEvT0_T1_T2_T3_T4_T6__param_4,
	.param .align 1 .b8 _ZN3cub18CUB_300001_SM_10006detail6reduce28DeviceReduceSingleTileKernelINS2_10policy_hubIdyN4cuda3std3__44plusIdEEE10Policy1000EN6thrust24THRUST_300001_SM_1000_NS6detail15normal_iteratorINSD_10device_ptrIdEEEEPdyS9_ddNS7_10__identityEEEvT0_T1_T2_T3_T4_T6__param_5[1]
)
.maxntid 512
.minnctapersm 1
{
	.reg .pred 	%p<67>;
	.reg .b32 	%r<246>;
	.reg .b64 	%rd<86>;
	.reg .b64 	%fd<348>;
	// demoted variable
	.shared .align 8 .b8 _ZZN3cub18CUB_300001_SM_10006detail6reduce28DeviceReduceSingleTileKernelINS2_10policy_hubIdyN4cuda3std3__44plusIdEEE10Policy1000EN6thrust24THRUST_300001_SM_1000_NS6detail15normal_iteratorINSD_10device_ptrIdEEEEPdyS9_ddNS7_10__identityEEEvT0_T1_T2_T3_T4_T6_E12temp_storage[152];
	ld.param.u64 	%rd18, [_ZN3cub18CUB_300001_SM_10006detail6reduce28DeviceReduceSingleTileKernelINS2_10policy_hubIdyN4cuda3std3__44plusIdEEE10Policy1000EN6thrust24THRUST_300001_SM_1000_NS6detail15normal_iteratorINSD_10device_ptrIdEEEEPdyS9_ddNS7_10__identityEEEvT0_T1_T2_T3_T4_T6__param_0];
	ld.param.u64 	%rd20, [_ZN3cub18CUB_300001_SM_10006detail6reduce28DeviceReduceSingleTileKernelINS2_10policy_hubIdyN4cuda3std3__44plusIdEEE10Policy1000EN6thrust24THRUST_300001_SM_1000_NS6detail15normal_iteratorINSD_10device_ptrIdEEEEPdyS9_ddNS7_10__identityEEEvT0_T1_T2_T3_T4_T6__param_1];
	ld.param.u64 	%rd19, [_ZN3cub18CUB_300001_SM_10006detail6reduce28DeviceReduceSingleTileKernelINS2_10policy_hubIdyN4cuda3std3__44plusIdEEE10Policy1000EN6thrust24THRUST_300001_SM_1000_NS6detail15normal_iteratorINSD_10device_ptrIdEEEEPdyS9_ddNS7_10__identityEEEvT0_T1_T2_T3_T4_T6__param_2];
	ld.param.f64 	%fd42, [_ZN3cub18CUB_300001_SM_10006detail6reduce28DeviceReduceSingleTileKernelINS2_10policy_hubIdyN4cuda3std3__44plusIdEEE10Policy1000EN6thrust24THRUST_300001_SM_1000_NS6detail15normal_iteratorINSD_10device_ptrIdEEEEPdyS9_ddNS7_10__identityEEEvT0_T1_T2_T3_T4_T6__param_4];
	cvta.to.global.u64 	%rd1, %rd20;
	setp.ne.s64 	%p1, %rd19, 0;
	@%p1 bra 	$L__BB14_3;
	mov.u32 	%r231, %tid.x;
	setp.ne.s32 	%p66, %r231, 0;
	@%p66 bra 	$L__BB14_51;
	st.global.f64 	[%rd1], %fd42;
	bra.uni 	$L__BB14_51;
$L__BB14_3:
	cvta.to.global.u64 	%rd2, %rd18;
	setp.gt.u64 	%p2, %rd19, 3583;
	@%p2 bra 	$L__BB14_28;
	cvt.u32.u64 	%r1, %rd19;
	mov.u32 	%r2, %tid.x;
	setp.ge.u32 	%p24, %r2, %r1;
	mov.f64 	%fd335, 0d0000000000000000;
	mov.u32 	%r235, %r2;
	@%p24 bra 	$L__BB14_6;
	mul.wide.u32 	%rd51, %r2, 8;
	add.s64 	%rd52, %rd2, %rd51;
	ld.global.f64 	%fd335, [%rd52];
	add.s32 	%r235, %r2, 512;
$L__BB14_6:
	setp.ge.u32 	%p25, %r235, %r1;
	@%p25 bra 	$L__BB14_19;
	not.b32 	%r108, %r235;
	add.s32 	%r109, %r108, %r1;
	shr.u32 	%r110, %r109, 9;
	add.s32 	%r5, %r110, 1;
	and.b32  	%r6, %r5, 15;
	setp.lt.u32 	%p26, %r109, 7680;
	@%p26 bra 	$L__BB14_10;
	and.b32  	%r111, %r5, 16777200;
	neg.s32 	%r233, %r111;
	mul.wide.u32 	%rd53, %r235, 8;
	add.s64 	%rd54, %rd53, %rd2;
	add.s64 	%rd81, %rd54, 32768;
$L__BB14_9:
	.pragma "nounroll";
	ld.global.f64 	%fd169, [%rd81+-32768];
	add.f64 	%fd170, %fd335, %fd169;
	ld.global.f64 	%fd171, [%rd81+-28672];
	add.f64 	%fd172, %fd170, %fd171;
	ld.global.f64 	%fd173, [%rd81+-24576];
	add.f64 	%fd174, %fd172, %fd173;
	ld.global.f64 	%fd175, [%rd81+-20480];
	add.f64 	%fd176, %fd174, %fd175;
	ld.global.f64 	%fd177, [%rd81+-16384];
	add.f64 	%fd178, %fd176, %fd177;
	ld.global.f64 	%fd179, [%rd81+-12288];
	add.f64 	%fd180, %fd178, %fd179;
	ld.global.f64 	%fd181, [%rd81+-8192];
	add.f64 	%fd182, %fd180, %fd181;
	ld.global.f64 	%fd183, [%rd81+-4096];
	add.f64 	%fd184, %fd182, %fd183;
	ld.global.f64 	%fd185, [%rd81];
	add.f64 	%fd186, %fd184, %fd185;
	ld.global.f64 	%fd187, [%rd81+4096];
	add.f64 	%fd188, %fd186, %fd187;
	ld.global.f64 	%fd189, [%rd81+8192];
	add.f64 	%fd190, %fd188, %fd189;
	ld.global.f64 	%fd191, [%rd81+12288];
	add.f64 	%fd192, %fd190, %fd191;
	ld.global.f64 	%fd193, [%rd81+16384];
	add.f64 	%fd194, %fd192, %fd193;
	ld.global.f64 	%fd195, [%rd81+20480];
	add.f64 	%fd196, %fd194, %fd195;
	ld.global.f64 	%fd197, [%rd81+24576];
	add.f64 	%fd198, %fd196, %fd197;
	ld.global.f64 	%fd199, [%rd81+28672];
	add.f64 	%fd335, %fd198, %fd199;
	add.s32 	%r235, %r235, 8192;
	add.s32 	%r233, %r233, 16;
	add.s64 	%rd81, %rd81, 65536;
	setp.ne.s32 	%p27, %r233, 0;
	@%p27 bra 	$L__BB14_9;
$L__BB14_10:
	setp.eq.s32 	%p28, %r6, 0;
	@%p28 bra 	$L__BB14_19;
	and.b32  	%r13, %r5, 7;
	setp.lt.u32 	%p29, %r6, 8;
	@%p29 bra 	$L__BB14_13;
	mul.wide.s32 	%rd55, %r235, 8;
	add.s64 	%rd56, %rd2, %rd55;
	ld.global.f64 	%fd201, [%rd56];
	add.f64 	%fd202, %fd335, %fd201;
	ld.global.f64 	%fd203, [%rd56+4096];
	add.f64 	%fd204, %fd202, %fd203;
	ld.global.f64 	%fd205, [%rd56+8192];
	add.f64 	%fd206, %fd204, %fd205;
	ld.global.f64 	%fd207, [%rd56+12288];
	add.f64 	%fd208, %fd206, %fd207;
	ld.global.f64 	%fd209, [%rd56+16384];
	add.f64 	%fd210, %fd208, %fd209;
	ld.global.f64 	%fd211, [%rd56+20480];
	add.f64 	%fd212, %fd210, %fd211;
	ld.global.f64 	%fd213, [%rd56+24576];
	add.f64 	%fd214, %fd212, %fd213;
	ld.global.f64 	%fd215, [%rd56+28672];
	add.f64 	%fd335, %fd214, %fd215;
	add.s32 	%r235, %r235, 4096;
$L__BB14_13:
	setp.eq.s32 	%p30, %r13, 0;
	@%p30 bra 	$L__BB14_19;
	and.b32  	%r16, %r5, 3;
	setp.lt.u32 	%p31, %r13, 4;
	@%p31 bra 	$L__BB14_16;
	mul.wide.s32 	%rd57, %r235, 8;
	add.s64 	%rd58, %rd2, %rd57;
	ld.global.f64 	%fd217, [%rd58];
	add.f64 	%fd218, %fd335, %fd217;
	ld.global.f64 	%fd219, [%rd58+4096];
	add.f64 	%fd220, %fd218, %fd219;
	ld.global.f64 	%fd221, [%rd58+8192];
	add.f64 	%fd222, %fd220, %fd221;
	ld.global.f64 	%fd223, [%rd58+12288];
	add.f64 	%fd335, %fd222, %fd223;
	add.s32 	%r235, %r235, 2048;
$L__BB14_16:
	setp.eq.s32 	%p32, %r16, 0;
	@%p32 bra 	$L__BB14_19;
	neg.s32 	%r238, %r16;
$L__BB14_18:
	.pragma "nounroll";
	mul.wide.s32 	%rd59, %r235, 8;
	add.s64 	%rd60, %rd2, %rd59;
	ld.global.f64 	%fd224, [%rd60];
	add.f64 	%fd335, %fd335, %fd224;
	add.s32 	%r235, %r235, 512;
	add.s32 	%r238, %r238, 1;
	setp.ne.s32 	%p33, %r238, 0;
	@%p33 bra 	$L__BB14_18;
$L__BB14_19:
	setp.lt.u64 	%p34, %rd19, 512;
	@%p34 bra 	$L__BB14_24;
	// begin inline asm
	mov.u32 %r175, %laneid;
	// end inline asm
	mov.b64 	%rd71, %fd335;
	mov.b64 	{%r177, %r182}, %rd71;
	mov.b32 	%r183, 1;
	mov.b32 	%r224, 31;
	mov.b32 	%r225, -1;
	// begin inline asm
	shfl.sync.down.b32 %r176, %r177, %r183, %r224, %r225;
	// end inline asm
	// begin inline asm
	shfl.sync.down.b32 %r181, %r182, %r183, %r224, %r225;
	// end inline asm
	mov.b64 	%rd72, {%r176, %r181};
	mov.b64 	%fd283, %rd72;
	setp.gt.s32 	%p58, %r175, 30;
	add.f64 	%fd284, %fd335, %fd283;
	selp.f64 	%fd285, %fd335, %fd284, %p58;
	mov.b64 	%rd73, %fd285;
	mov.b64 	{%r187, %r192}, %rd73;
	mov.b32 	%r193, 2;
	// begin inline asm
	shfl.sync.down.b32 %r186, %r187, %r193, %r224, %r225;
	// end inline asm
	// begin inline asm
	shfl.sync.down.b32 %r191, %r192, %r193, %r224, %r225;
	// end inline asm
	mov.b64 	%rd74, {%r186, %r191};
	mov.b64 	%fd286, %rd74;
	setp.gt.s32 	%p59, %r175, 29;
	add.f64 	%fd287, %fd285, %fd286;
	selp.f64 	%fd288, %fd285, %fd287, %p59;
	mov.b64 	%rd75, %fd288;
	mov.b64 	{%r197, %r202}, %rd75;
	mov.b32 	%r203, 4;
	// begin inline asm
	shfl.sync.down.b32 %r196, %r197, %r203, %r224, %r225;
	// end inline asm
	// begin inline asm
	shfl.sync.down.b32 %r201, %r202, %r203, %r224, %r225;
	// end inline asm
	mov.b64 	%rd76, {%r196, %r201};
	mov.b64 	%fd289, %rd76;
	setp.gt.s32 	%p60, %r175, 27;
	add.f64 	%fd290, %fd288, %fd289;
	selp.f64 	%fd291, %fd288, %fd290, %p60;
	mov.b64 	%rd77, %fd291;
	mov.b64 	{%r207, %r212}, %rd77;
	mov.b32 	%r213, 8;
	// begin inline asm
	shfl.sync.down.b32 %r206, %r207, %r213, %r224, %r225;
	// end inline asm
	// begin inline asm
	shfl.sync.down.b32 %r211, %r212, %r213, %r224, %r225;
	// end inline asm
	mov.b64 	%rd78, {%r206, %r211};
	mov.b64 	%fd292, %rd78;
	setp.gt.s32 	%p61, %r175, 23;
	add.f64 	%fd293, %fd291, %fd292;
	selp.f64 	%fd294, %fd291, %fd293, %p61;
	mov.b64 	%rd79, %fd294;
	mov.b64 	{%r217, %r222}, %rd79;
	mov.b32 	%r223, 16;
	// begin inline asm
	shfl.sync.down.b32 %r216, %r217, %r223, %r224, %r225;
	// end inline asm
	// begin inline asm
	shfl.sync.down.b32 %r221, %r222, %r223, %r224, %r225;
	// end inline asm
	mov.b64 	%rd80, {%r216, %r221};
	mov.b64 	%fd295, %rd80;
	setp.gt.s32 	%p62, %r175, 15;
	add.f64 	%fd16, %fd294, %fd295;
	selp.f64 	%fd347, %fd294, %fd16, %p62;
	setp.ne.s32 	%p63, %r175, 0;
	@%p63 bra 	$L__BB14_22;
	shr.u32 	%r226, %r2, 2;
	and.b32  	%r227, %r226, 248;
	mov.u32 	%r228, _ZZN3cub18CUB_300001_SM_10006detail6reduce28DeviceReduceSingleTileKernelINS2_10policy_hubIdyN4cuda3std3__44plusIdEEE10Policy1000EN6thrust24THRUST_300001_SM_1000_NS6detail15normal_iteratorINSD_10device_ptrIdEEEEPdyS9_ddNS7_10__identityEEEvT0_T1_T2_T3_T4_T6_E12temp_storage;
	add.s32 	%r229, %r228, %r227;
	st.shared.f64 	[%r229+16], %fd16;
$L__BB14_22:
	bar.sync 	0;
	setp.ne.s32 	%p64, %r2, 0;
	@%p64 bra 	$L__BB14_49;
	ld.shared.f64 	%fd296, [_ZZN3cub18CUB_300001_SM_10006detail6reduce28DeviceReduceSingleTileKernelINS2_10policy_hubIdyN4cuda3std3__44plusIdEEE10Policy1000EN6thrust24THRUST_300001_SM_1000_NS6detail15normal_iteratorINSD_10device_ptrIdEEEEPdyS9_ddNS7_10__identityEEEvT0_T1_T2_T3_T4_T6_E12temp_storage+24];
	add.f64 	%fd297, %fd347, %fd296;
	ld.shared.f64 	%fd298, [_ZZN3cub18CUB_300001_SM_10006detail6reduce28DeviceReduceSingleTileKernelINS2_10policy_hubIdyN4cuda3std3__44plusIdEEE10Policy1000EN6thrust24THRUST_300001_SM_1000_NS6detail15normal_iteratorINSD_10device_ptrIdEEEEPdyS9_ddNS7_10__identityEEEvT0_T1_T2_T3_T4_T6_E12temp_storage+32];
	add.f64 	%fd299, %fd297, %fd298;
	ld.shared.f64 	%fd300, [_ZZN3cub18CUB_300001_SM_10006detail6reduce28DeviceReduceSingleTileKernelINS2_10policy_hubIdyN4cuda3std3__44plusIdEEE10Policy1000EN6thrust24THRUST_300001_SM_1000_NS6detail15normal_iteratorINSD_10device_ptrIdEEEEPdyS9_ddNS7_10__identityEEEvT0_T1_T2_T3_T4_T6_E12temp_storage+40];
	add.f64 	%fd301, %fd299, %fd300;
	ld.shared.f64 	%fd302, [_ZZN3cub18CUB_300001_SM_10006detail6reduce28DeviceReduceSingleTileKernelINS2_10policy_hubIdyN4cuda3std3__44plusIdEEE10Policy1000EN6thrust24THRUST_300001_SM_1000_NS6detail15normal_iteratorINSD_10device_ptrIdEEEEPdyS9_ddNS7_10__identityEEEvT0_T1_T2_T3_T4_T6_E12temp_storage+48];
	add.f64 	%fd303, %fd301, %fd302;
	ld.shared.f64 	%fd304, [_ZZN3cub18CUB_300001_SM_10006detail6reduce28DeviceReduceSingleTileKernelINS2_10policy_hubIdyN4cuda3std3__44plusIdEEE10Policy1000EN6thrust24THRUST_300001_SM_1000_NS6detail15normal_iteratorINSD_10device_ptrIdEEEEPdyS9_ddNS7_10__identityEEEvT0_T1_T2_T3_T4_T6_E12temp_storage+56];
	add.f64 	%fd305, %fd303, %fd304;
	ld.shared.f64 	%fd306, [_ZZN3cub18CUB_300001_SM_10006detail6reduce28DeviceReduceSingleTileKernelINS2_10policy_hubIdyN4cuda3std3__44plusIdEEE10Policy1000EN6thrust24THRUST_300001_SM_1000_NS6detail15normal_iteratorINSD_10device_ptrIdEEEEPdyS9_ddNS7_10__identityEEEvT0_T1_T2_T3_T4_T6_E12temp_storage+64];
	add.f64 	%fd307, %fd305, %fd306;
	ld.shared.f64 	%fd308, [_ZZN3cub18CUB_300001_SM_10006detail6reduce28DeviceReduceSingleTileKernelINS2_10policy_hubIdyN4cuda3std3__44plusIdEEE10Policy1000EN6thrust24THRUST_300001_SM_1000_NS6detail15normal_iteratorINSD_10device_ptrIdEEEEPdyS9_ddNS7_10__identityEEEvT0_T1_T2_T3_T4_T6_E12temp_storage+72];
	add.f64 	%fd309, %fd307, %fd308;
	ld.shared.f64 	%fd310, [_ZZN3cub18CUB_300001_SM_10006detail6reduce28DeviceReduceSingleTileKernelINS2_10policy_hubIdyN4cuda3std3__44plusIdEEE10Policy1000EN6thrust24THRUST_300001_SM_1000_NS6detail15normal_iteratorINSD_10device_ptrIdEEEEPdyS9_ddNS7_10__identityEEEvT0_T1_T2_T3_T4_T6_E12temp_storage+80];
	add.f64 	%fd311, %fd309, %fd310;
	ld.shared.f64 	%fd312, [_ZZN3cub18CUB_300001_SM_10006detail6reduce28DeviceReduceSingleTileKernelINS2_10policy_hubIdyN4cuda3std3__44plusIdEEE10Policy1000EN6thrust24THRUST_300001_SM_1000_NS6detail15normal_iteratorINSD_10device_ptrIdEEEEPdyS9_ddNS7_10__identityEEEvT0_T1_T2_T3_T4_T6_E12temp_storage+88];
	add.f64 	%fd313, %fd311, %fd312;
	ld.shared.f64 	%fd314, [_ZZN3cub18CUB_300001_SM_10006detail6reduce28DeviceReduceSingleTileKernelINS2_10policy_hubIdyN4cuda3std3__44plusIdEEE10Policy1000EN6thrust24THRUST_300001_SM_1000_NS6detail15normal_iteratorINSD_10device_ptrIdEEEEPdyS9_ddNS7_10__identityEEEvT0_T1_T2_T3_T4_T6_E12temp_storage+96];
	add.f64 	%fd315, %fd313, %fd314;
	ld.shared.f64 	%fd316, [_ZZN3cub18CUB_300001_SM_10006detail6reduce28DeviceReduceSingleTileKernelINS2_10policy_hubIdyN4cuda3std3__44plusIdEEE10Policy1000EN6thrust24THRUST_300001_SM_1000_NS6detail15normal_iteratorINSD_10device_ptrIdEEEEPdyS9_ddNS7_10__identityEEEvT0_T1_T2_T3_T4_T6_E12temp_storage+104];
	add.f64 	%fd317, %fd315, %fd316;
	ld.shared.f64 	%fd318, [_ZZN3cub18CUB_300001_SM_10006detail6reduce28DeviceReduceSingleTileKernelINS2_10policy_hubIdyN4cuda3std3__44plusIdEEE10Policy1000EN6thrust24THRUST_300001_SM_1000_NS6detail15normal_iteratorINSD_10device_ptrIdEEEEPdyS9_ddNS7_10__identityEEEvT0_T1_T2_T3_T4_T6_E12temp_storage+112];
	add.f64 	%fd319, %fd317, %fd318;
	ld.shared.f64 	%fd320, [_ZZN3cub18CUB_300001_SM_10006detail6reduce28DeviceReduceSingleTileKernelINS2_10policy_hubIdyN4cuda3std3__44plusIdEEE10Policy1000EN6thrust24THRUST_300001_SM_1000_NS6detail15normal_iteratorINSD_10device_ptrIdEEEEPdyS9_ddNS7_10__identityEEEvT0_T1_T2_T3_T4_T6_E12temp_storage+120];
	add.f64 	%fd321, %fd319, %fd320;
	ld.shared.f64 	%fd322, [_ZZN3cub18CUB_300001_SM_10006detail6reduce28DeviceReduceSingleTileKernelINS2_10policy_hubIdyN4cuda3std3__44plusIdEEE10Policy1000EN6thrust24THRUST_300001_SM_1000_NS6detail15normal_iteratorINSD_10device_ptrIdEEEEPdyS9_ddNS7_10__identityEEEvT0_T1_T2_T3_T4_T6_E12temp_storage+128];
	add.f64 	%fd323, %fd321, %fd322;
	ld.shared.f64 	%fd324, [_ZZN3cub18CUB_300001_SM_10006detail6reduce28DeviceReduceSingleTileKernelINS2_10policy_hubIdyN4cuda3std3__44plusIdEEE10Policy1000EN6thrust24THRUST_300001_SM_1000_NS6detail15normal_iteratorINSD_10device_ptrIdEEEEPdyS9_ddNS7_10__identityEEEvT0_T1_T2_T3_T4_T6_E12temp_storage+136];
	add.f64 	%fd347, %fd323, %fd324;
	bra.uni 	$L__BB14_49;
$L__BB14_24:
	// begin inline asm
	mov.u32 %r112, %laneid;
	// end inline asm
	and.b32  	%r163, %r2, 992;
	add.s32 	%r164, %r163, 32;
	setp.gt.u32 	%p35, %r164, %r1;
	not.b32 	%r165, %r163;
	add.s32 	%r166, %r1, %r165;
	selp.b32 	%r161, %r166, 31, %p35;
	mov.b64 	%rd61, %fd335;
	mov.b64 	{%r114, %r119}, %rd61;
	mov.b32 	%r120, 1;
	mov.b32 	%r162, -1;
	// begin inline asm
	shfl.sync.down.b32 %r113, %r114, %r120, %r161, %r162;
	// end inline asm
	// begin inline asm
	shfl.sync.down.b32 %r118, %r119, %r120, %r161, %r162;
	// end inline asm
	mov.b64 	%rd62, {%r113, %r118};
	mov.b64 	%fd225, %rd62;
	setp.lt.s32 	%p36, %r112, %r161;
	add.f64 	%fd226, %fd335, %fd225;
	selp.f64 	%fd227, %fd226, %fd335, %p36;
	mov.b64 	%rd63, %fd227;
	mov.b64 	{%r124, %r129}, %rd63;
	mov.b32 	%r130, 2;
	// begin inline asm
	shfl.sync.down.b32 %r123, %r124, %r130, %r161, %r162;
	// end inline asm
	// begin inline asm
	shfl.sync.down.b32 %r128, %r129, %r130, %r161, %r162;
	// end inline asm
	mov.b64 	%rd64, {%r123, %r128};
	mov.b64 	%fd228, %rd64;
	add.s32 	%r167, %r112, 2;
	setp.gt.s32 	%p37, %r167, %r161;
	add.f64 	%fd229, %fd227, %fd228;
	selp.f64 	%fd230, %fd227, %fd229, %p37;
	mov.b64 	%rd65, %fd230;
	mov.b64 	{%r134, %r139}, %rd65;
	mov.b32 	%r140, 4;
	// begin inline asm
	shfl.sync.down.b32 %r133, %r134, %r140, %r161, %r162;
	// end inline asm
	// begin inline asm
	shfl.sync.down.b32 %r138, %r139, %r140, %r161, %r162;
	// end inline asm
	mov.b64 	%rd66, {%r133, %r138};
	mov.b64 	%fd231, %rd66;
	add.s32 	%r168, %r112, 4;
	setp.gt.s32 	%p38, %r168, %r161;
	add.f64 	%fd232, %fd230, %fd231;
	selp.f64 	%fd233, %fd230, %fd232, %p38;
	mov.b64 	%rd67, %fd233;
	mov.b64 	{%r144, %r149}, %rd67;
	mov.b32 	%r150, 8;
	// begin inline asm
	shfl.sync.down.b32 %r143, %r144, %r150, %r161, %r162;
	// end inline asm
	// begin inline asm
	shfl.sync.down.b32 %r148, %r149, %r150, %r161, %r162;
	// end inline asm
	mov.b64 	%rd68, {%r143, %r148};
	mov.b64 	%fd234, %rd68;
	add.s32 	%r169, %r112, 8;
	setp.gt.s32 	%p39, %r169, %r161;
	add.f64 	%fd235, %fd233, %fd234;
	selp.f64 	%fd236, %fd233, %fd235, %p39;
	mov.b64 	%rd69, %fd236;
	mov.b64 	{%r154, %r159}, %rd69;
	mov.b32 	%r160, 16;
	// begin inline asm
	shfl.sync.down.b32 %r153, %r154, %r160, %r161, %r162;
	// end inline asm
	// begin inline asm
	shfl.sync.down.b32 %r158, %r159, %r160, %r161, %r162;
	// end inline asm
	mov.b64 	%rd70, {%r153, %r158};
	mov.b64 	%fd237, %rd70;
	add.s32 	%r170, %r112, 16;
	setp.gt.s32 	%p40, %r170, %r161;
	add.f64 	%fd238, %fd236, %fd237;
	selp.f64 	%fd347, %fd236, %fd238, %p40;
	setp.ne.s32 	%p41, %r112, 0;
	@%p41 bra 	$L__BB14_26;
	shr.u32 	%r171, %r2, 2;
	and.b32  	%r172, %r171, 248;
	mov.u32 	%r173, _ZZN3cub18CUB_300001_SM_10006detail6reduce28DeviceReduceSingleTileKernelINS2_10policy_hubIdyN4cuda3std3__44plusIdEEE10Policy1000EN6thrust24THRUST_300001_SM_1000_NS6detail15normal_iteratorINSD_10device_ptrIdEEEEPdyS9_ddNS7_10__identityEEEvT0_T1_T2_T3_T4_T6_E12temp_storage;
	add.s32 	%r174, %r173, %r172;
	st.shared.f64 	[%r174+16], %fd347;
$L__BB14_26:
	bar.sync 	0;
	setp.ne.s32 	%p42, %r2, 0;
	@%p42 bra 	$L__BB14_49;
	setp.gt.u64 	%p43, %rd19, 32;
	ld.shared.f64 	%fd239, [_ZZN3cub18CUB_300001_SM_10006detail6reduce28DeviceReduceSingleTileKernelINS2_10policy_hubIdyN4cuda3std3__44plusIdEEE10Policy1000EN6thrust24THRUST_300001_SM_1000_NS6detail15normal_iteratorINSD_10device_ptrIdEEEEPdyS9_ddNS7_10__identityEEEvT0_T1_T2_T3_T4_T6_E12temp_storage+24];
	add.f64 	%fd240, %fd347, %fd239;
	selp.f64 	%fd241, %fd240, %fd347, %p43;
	setp.gt.u64 	%p44, %rd19, 64;
	ld.shared.f64 	%fd242, [_ZZN3cub18CUB_300001_SM_10006detail6reduce28DeviceReduceSingleTileKernelINS2_10policy_hubIdyN4cuda3std3__44plusIdEEE10Policy1000EN6thrust24THRUST_300001_SM_1000_NS6detail15normal_iteratorINSD_10device_ptrIdEEEEPdyS9_ddNS7_10__identityEEEvT0_T1_T2_T3_T4_T6_E12temp_storage+32];
	add.f64 	%fd243, %fd242, %fd241;
	selp.f64 	%fd244, %fd243, %fd241, %p44;
	setp.gt.u64 	%p45, %rd19, 96;
	ld.shared.f64 	%fd245, [_ZZN3cub18CUB_300001_SM_10006detail6reduce28DeviceReduceSingleTileKernelINS2_10policy_hubIdyN4cuda3std3__44plusIdEEE10Policy1000EN6thrust24THRUST_300001_SM_1000_NS6detail15normal_iteratorINSD_10device_ptrIdEEEEPdyS9_ddNS7_10__identityEEEvT0_T1_T2_T3_T4_T6_E12temp_storage+40];
	add.f64 	%fd246, %fd245, %fd244;
	selp.f64 	%fd247, %fd246, %fd244, %p45;
	setp.gt.u64 	%p46, %rd19, 128;
	ld.shared.f64 	%fd248, [_ZZN3cub18CUB_300001_SM_10006detail6reduce28DeviceReduceSingleTileKernelINS2_10policy_hubIdyN4cuda3std3__44plusIdEEE10Policy1000EN6thrust24THRUST_300001_SM_1000_NS6detail15normal_iteratorINSD_10device_ptrIdEEEEPdyS9_ddNS7_10__identityEEEvT0_T1_T2_T3_T4_T6_E12temp_storage+48];
	add.f64 	%fd249, %fd248, %fd247;
	selp.f64 	%fd250, %fd249, %fd247, %p46;
	setp.gt.u64 	%p47, %rd19, 160;
	ld.shared.f64 	%fd251, [_ZZN3cub18CUB_300001_SM_10006detail6reduce28DeviceReduceSingleTileKernelINS2_10policy_hubIdyN4cuda3std3__44plusIdEEE10Policy1000EN6thrust24THRUST_300001_SM_1000_NS6detail15normal_iteratorINSD_10device_ptrIdEEEEPdyS9_ddNS7_10__identityEEEvT0_T1_T2_T3_T4_T6_E12temp_storage+56];
	add.f64 	%fd252, %fd251, %fd250;
	selp.f64 	%fd253, %fd252, %fd250, %p47;
	setp.gt.u64 	%p48, %rd19, 192;
	ld.shared.f64 	%fd254, [_ZZN3cub18CUB_300001_SM_10006detail6reduce28DeviceReduceSingleTileKernelINS2_10policy_hubIdyN4cuda3std3__44plusIdEEE10Policy1000EN6thrust24THRUST_300001_SM_1000_NS6detail15normal_iteratorINSD_10device_ptrIdEEEEPdyS9_ddNS7_10__identityEEEvT0_T1_T2_T3_T4_T6_E12temp_storage+64];
	add.f64 	%fd255, %fd254, %fd253;
	selp.f64 	%fd256, %fd255, %fd253, %p48;
	setp.gt.u64 	%p49, %rd19, 224;
	ld.shared.f64 	%fd257, [_ZZN3cub18CUB_300001_SM_10006detail6reduce28DeviceReduceSingleTileKernelINS2_10policy_hubIdyN4cuda3std3__44plusIdEEE10Policy1000EN6thrust24THRUST_300001_SM_1000_NS6detail15normal_iteratorINSD_10device_ptrIdEEEEPdyS9_ddNS7_10__identityEEEvT0_T1_T2_T3_T4_T6_E12temp_storage+72];
	add.f64 	%fd258, %fd257, %fd256;
	selp.f64 	%fd259, %fd258, %fd256, %p49;
	setp.gt.u64 	%p50, %rd19, 256;
	ld.shared.f64 	%fd260, [_ZZN3cub18CUB_300001_SM_10006detail6reduce28DeviceReduceSingleTileKernelINS2_10policy_hubIdyN4cuda3std3__44plusIdEEE10Policy1000EN6thrust24THRUST_300001_SM_1000_NS6detail15normal_iteratorINSD_10device_ptrIdEEEEPdyS9_ddNS7_10__identityEEEvT0_T1_T2_T3_T4_T6_E12temp_storage+80];
	add.f64 	%fd261, %fd260, %fd259;
	selp.f64 	%fd262, %fd261, %fd259, %p50;
	setp.gt.u64 	%p51, %rd19, 288;
	ld.shared.f64 	%fd263, [_ZZN3cub18CUB_300001_SM_10006detail6reduce28DeviceReduceSingleTileKernelINS2_10policy_hubIdyN4cuda3std3__44plusIdEEE10Policy1000EN6thrust24THRUST_300001_SM_1000_NS6detail15normal_iteratorINSD_10device_ptrIdEEEEPdyS9_ddNS7_10__identityEEEvT0_T1_T2_T3_T4_T6_E12temp_storage+88];
	add.f64 	%fd264, %fd263, %fd262;
	selp.f64 	%fd265, %fd264, %fd262, %p51;
	setp.gt.u64 	%p52, %rd19, 320;
	ld.shared.f64 	%fd266, [_ZZN3cub18CUB_300001_SM_10006detail6reduce28DeviceReduceSingleTileKernelINS2_10policy_hubIdyN4cuda3std3__44plusIdEEE10Policy1000EN6thrust24THRUST_300001_SM_1000_NS6detail15normal_iteratorINSD_10device_ptrIdEEEEPdyS9_ddNS7_10__identityEEEvT0_T1_T2_T3_T4_T6_E12temp_storage+96];
	add.f64 	%fd267, %fd266, %fd265;
	selp.f64 	%fd268, %fd267, %fd265, %p52;
	setp.gt.u64 	%p53, %rd19, 352;
	ld.shared.f64 	%fd269, [_ZZN3cub18CUB_300001_SM_10006detail6reduce28DeviceReduceSingleTileKernelINS2_10policy_hubIdyN4cuda3std3__44plusIdEEE10Policy1000EN6thrust24THRUST_300001_SM_1000_NS6detail15normal_iteratorINSD_10device_ptrIdEEEEPdyS9_ddNS7_10__identityEEEvT0_T1_T2_T3_T4_T6_E12temp_storage+104];
	add.f64 	%fd270, %fd269, %fd268;
	selp.f64 	%fd271, %fd270, %fd268, %p53;
	setp.gt.u64 	%p54, %rd19, 384;
	ld.shared.f64 	%fd272, [_ZZN3cub18CUB_300001_SM_10006detail6reduce28DeviceReduceSingleTileKernelINS2_10policy_hubIdyN4cuda3std3__44plusIdEEE10Policy1000EN6thrust24THRUST_300001_SM_1000_NS6detail15normal_iteratorINSD_10device_ptrIdEEEEPdyS9_ddNS7_10__identityEEEvT0_T1_T2_T3_T4_T6_E12temp_storage+112];
	add.f64 	%fd273, %fd272, %fd271;
	selp.f64 	%fd274, %fd273, %fd271, %p54;
	setp.gt.u64 	%p55, %rd19, 416;
	ld.shared.f64 	%fd275, [_ZZN3cub18CUB_300001_SM_10006detail6reduce28DeviceReduceSingleTileKernelINS2_10policy_hubIdyN4cuda3std3__44plusIdEEE10Policy1000EN6thrust24THRUST_300001_SM_1000_NS6detail15normal_iteratorINSD_10device_ptrIdEEEEPdyS9_ddNS7_10__identityEEEvT0_T1_T2_T3_T4_T6_E12temp_storage+120];
	add.f64 	%fd276, %fd275, %fd274;
	selp.f64 	%fd277, %fd276, %fd274, %p55;
	setp.gt.u64 	%p56, %rd19, 448;
	ld.shared.f64 	%fd278, [_ZZN3cub18CUB_300001_SM_10006detail6reduce28DeviceReduceSingleTileKernelINS2_10policy_hubIdyN4cuda3std3__44plusIdEEE10Policy1000EN6thrust24THRUST_300001_SM_1000_NS6detail15normal_iteratorINSD_10device_ptrIdEEEEPdyS9_ddNS7_10__identityEEEvT0_T1_T2_T3_T4_T6_E12temp_storage+128];
	add.f64 	%fd279, %fd278, %fd277;
	selp.f64 	%fd280, %fd279, %fd277, %p56;
	setp.gt.u64 	%p57, %rd19, 480;
	ld.shared.f64 	%fd281, [_ZZN3cub18CUB_300001_SM_10006detail6reduce28DeviceReduceSingleTileKernelINS2_10policy_hubIdyN4cuda3std3__44plusIdEEE10Policy1000EN6thrust24THRUST_300001_SM_1000_NS6detail15normal_iteratorINSD_10device_ptrIdEEEEPdyS9_ddNS7_10__identityEEEvT0_T1_T2_T3_T4_T6_E12temp_storage+136];
	add.f64 	%fd282, %fd281, %fd280;
	selp.f64 	%fd347, %fd282, %fd280, %p57;
	bra.uni 	$L__BB14_49;
$L__BB14_28:
	mov.u32 	%r24, %tid.x;
	cvt.u64.u32 	%rd6, %r24;
	mul.wide.u32 	%rd22, %r24, 8;
	add.s64 	%rd7, %rd2, %rd22;
	ld.global.f64 	%fd43, [%rd7];
	ld.global.f64 	%fd44, [%rd7+4096];
	ld.global.f64 	%fd45, [%rd7+8192];
	ld.global.f64 	%fd46, [%rd7+12288];
	ld.global.f64 	%fd47, [%rd7+16384];
	ld.global.f64 	%fd48, [%rd7+20480];
	ld.global.f64 	%fd49, [%rd7+24576];
	add.f64 	%fd50, %fd43, %fd44;
	add.f64 	%fd51, %fd50, %fd45;
	add.f64 	%fd52, %fd51, %fd46;
	add.f64 	%fd53, %fd52, %fd47;
	add.f64 	%fd54, %fd53, %fd48;
	add.f64 	%fd346, %fd54, %fd49;
	add.s64 	%rd8, %rd19, -3584;
	setp.lt.u64 	%p3, %rd8, 3584;
	mov.b64 	%rd83, 3584;
	@%p3 bra 	$L__BB14_32;
	mov.b64 	%rd83, 3584;
$L__BB14_30:
	shl.b64 	%rd24, %rd83, 3;
	add.s64 	%rd25, %rd7, %rd24;
	ld.global.f64 	%fd55, [%rd25];
	ld.global.f64 	%fd56, [%rd25+4096];
	ld.global.f64 	%fd57, [%rd25+8192];
	ld.global.f64 	%fd58, [%rd25+12288];
	ld.global.f64 	%fd59, [%rd25+16384];
	ld.global.f64 	%fd60, [%rd25+20480];
	ld.global.f64 	%fd61, [%rd25+24576];
	add.f64 	%fd62, %fd346, %fd55;
	add.f64 	%fd63, %fd62, %fd56;
	add.f64 	%fd64, %fd63, %fd57;
	add.f64 	%fd65, %fd64, %fd58;
	add.f64 	%fd66, %fd65, %fd59;
	add.f64 	%fd67, %fd66, %fd60;
	add.f64 	%fd346, %fd67, %fd61;
	sub.s64 	%rd26, %rd19, %rd83;
	setp.lt.u64 	%p4, %rd26, 3584;
	@%p4 bra 	$L__BB14_45;
	add.s64 	%rd83, %rd83, 3584;
	setp.le.u64 	%p5, %rd83, %rd8;
	@%p5 bra 	$L__BB14_30;
$L__BB14_32:
	setp.le.u64 	%p6, %rd19, %rd83;
	cvt.u32.u64 	%r42, %rd83;
	cvt.u32.u64 	%r43, %rd19;
	sub.s32 	%r44, %r43, %r42;
	setp.ge.s32 	%p7, %r24, %r44;
	or.pred  	%p8, %p6, %p7;
	@%p8 bra 	$L__BB14_45;
	not.b32 	%r47, %r24;
	add.s32 	%r48, %r47, %r43;
	sub.s32 	%r50, %r48, %r42;
	shr.u32 	%r51, %r50, 9;
	add.s32 	%r25, %r51, 1;
	and.b32  	%r26, %r25, 15;
	setp.lt.u32 	%p9, %r50, 7680;
	mov.u32 	%r242, %r24;
	@%p9 bra 	$L__BB14_36;
	and.b32  	%r52, %r25, 16777200;
	neg.s32 	%r240, %r52;
	add.s64 	%rd27, %rd83, %rd6;
	shl.b64 	%rd28, %rd27, 3;
	add.s64 	%rd29, %rd28, %rd2;
	add.s64 	%rd84, %rd29, 32768;
	mov.u32 	%r242, %r24;
$L__BB14_35:
	.pragma "nounroll";
	ld.global.f64 	%fd69, [%rd84+-32768];
	add.f64 	%fd70, %fd346, %fd69;
	ld.global.f64 	%fd71, [%rd84+-28672];
	add.f64 	%fd72, %fd70, %fd71;
	ld.global.f64 	%fd73, [%rd84+-24576];
	add.f64 	%fd74, %fd72, %fd73;
	ld.global.f64 	%fd75, [%rd84+-20480];
	add.f64 	%fd76, %fd74, %fd75;
	ld.global.f64 	%fd77, [%rd84+-16384];
	add.f64 	%fd78, %fd76, %fd77;
	ld.global.f64 	%fd79, [%rd84+-12288];
	add.f64 	%fd80, %fd78, %fd79;
	ld.global.f64 	%fd81, [%rd84+-8192];
	add.f64 	%fd82, %fd80, %fd81;
	ld.global.f64 	%fd83, [%rd84+-4096];
	add.f64 	%fd84, %fd82, %fd83;
	ld.global.f64 	%fd85, [%rd84];
	add.f64 	%fd86, %fd84, %fd85;
	ld.global.f64 	%fd87, [%rd84+4096];
	add.f64 	%fd88, %fd86, %fd87;
	ld.global.f64 	%fd89, [%rd84+8192];
	add.f64 	%fd90, %fd88, %fd89;
	ld.global.f64 	%fd91, [%rd84+12288];
	add.f64 	%fd92, %fd90, %fd91;
	ld.global.f64 	%fd93, [%rd84+16384];
	add.f64 	%fd94, %fd92, %fd93;
	ld.global.f64 	%fd95, [%rd84+20480];
	add.f64 	%fd96, %fd94, %fd95;
	ld.global.f64 	%fd97, [%rd84+24576];
	add.f64 	%fd98, %fd96, %fd97;
	ld.global.f64 	%fd99, [%rd84+28672];
	add.f64 	%fd346, %fd98, %fd99;
	add.s32 	%r242, %r242, 8192;
	add.s32 	%r240, %r240, 16;
	add.s64 	%rd84, %rd84, 65536;
	setp.ne.s32 	%p10, %r240, 0;
	@%p10 bra 	$L__BB14_35;
$L__BB14_36:
	setp.eq.s32 	%p11, %r26, 0;
	@%p11 bra 	$L__BB14_45;
	and.b32  	%r33, %r25, 7;
	setp.lt.u32 	%p12, %r26, 8;
	@%p12 bra 	$L__BB14_39;
	cvt.u64.u32 	%rd30, %r242;
	add.s64 	%rd31, %rd83, %rd30;
	shl.b64 	%rd32, %rd31, 3;
	add.s64 	%rd33, %rd2, %rd32;
	ld.global.f64 	%fd101, [%rd33];
	add.f64 	%fd102, %fd346, %fd101;
	ld.global.f64 	%fd103, [%rd33+4096];
	add.f64 	%fd104, %fd102, %fd103;
	ld.global.f64 	%fd105, [%rd33+8192];
	add.f64 	%fd106, %fd104, %fd105;
	ld.global.f64 	%fd107, [%rd33+12288];
	add.f64 	%fd108, %fd106, %fd107;
	ld.global.f64 	%fd109, [%rd33+16384];
	add.f64 	%fd110, %fd108, %fd109;
	ld.global.f64 	%fd111, [%rd33+20480];
	add.f64 	%fd112, %fd110, %fd111;
	ld.global.f64 	%fd113, [%rd33+24576];
	add.f64 	%fd114, %fd112, %fd113;
	ld.global.f64 	%fd115, [%rd33+28672];
	add.f64 	%fd346, %fd114, %fd115;
	add.s32 	%r242, %r242, 4096;
$L__BB14_39:
	setp.eq.s32 	%p13, %r33, 0;
	@%p13 bra 	$L__BB14_45;
	and.b32  	%r36, %r25, 3;
	setp.lt.u32 	%p14, %r33, 4;
	@%p14 bra 	$L__BB14_42;
	cvt.u64.u32 	%rd34, %r242;
	add.s64 	%rd35, %rd83, %rd34;
	shl.b64 	%rd36, %rd35, 3;
	add.s64 	%rd37, %rd2, %rd36;
	ld.global.f64 	%fd117, [%rd37];
	add.f64 	%fd118, %fd346, %fd117;
	ld.global.f64 	%fd119, [%rd37+4096];
	add.f64 	%fd120, %fd118, %fd119;
	ld.global.f64 	%fd121, [%rd37+8192];
	add.f64 	%fd122, %fd120, %fd121;
	ld.global.f64 	%fd123, [%rd37+12288];
	add.f64 	%fd346, %fd122, %fd123;
	add.s32 	%r242, %r242, 2048;
$L__BB14_42:
	setp.eq.s32 	%p15, %r36, 0;
	@%p15 bra 	$L__BB14_45;
	cvt.u64.u32 	%rd38, %r242;
	add.s64 	%rd39, %rd83, %rd38;
	shl.b64 	%rd40, %rd39, 3;
	add.s64 	%rd85, %rd2, %rd40;
	neg.s32 	%r245, %r36;
$L__BB14_44:
	.pragma "nounroll";
	ld.global.f64 	%fd124, [%rd85];
	add.f64 	%fd346, %fd346, %fd124;
	add.s64 	%rd85, %rd85, 4096;
	add.s32 	%r245, %r245, 1;
	setp.ne.s32 	%p16, %r245, 0;
	@%p16 bra 	$L__BB14_44;
$L__BB14_45:
	// begin inline asm
	mov.u32 %r53, %laneid;
	// end inline asm
	mov.b64 	%rd41, %fd346;
	mov.b64 	{%r55, %r60}, %rd41;
	mov.b32 	%r61, 1;
	mov.b32 	%r102, 31;
	mov.b32 	%r103, -1;
	// begin inline asm
	shfl.sync.down.b32 %r54, %r55, %r61, %r102, %r103;
	// end inline asm
	// begin inline asm
	shfl.sync.down.b32 %r59, %r60, %r61, %r102, %r103;
	// end inline asm
	mov.b64 	%rd42, {%r54, %r59};
	mov.b64 	%fd125, %rd42;
	setp.gt.s32 	%p17, %r53, 30;
	add.f64 	%fd126, %fd346, %fd125;
	selp.f64 	%fd127, %fd346, %fd126, %p17;
	mov.b64 	%rd43, %fd127;
	mov.b64 	{%r65, %r70}, %rd43;
	mov.b32 	%r71, 2;
	// begin inline asm
	shfl.sync.down.b32 %r64, %r65, %r71, %r102, %r103;
	// end inline asm
	// begin inline asm
	shfl.sync.down.b32 %r69, %r70, %r71, %r102, %r103;
	// end inline asm
	mov.b64 	%rd44, {%r64, %r69};
	mov.b64 	%fd128, %rd44;
	setp.gt.s32 	%p18, %r53, 29;
	add.f64 	%fd129, %fd127, %fd128;
	selp.f64 	%fd130, %fd127, %fd129, %p18;
	mov.b64 	%rd45, %fd130;
	mov.b64 	{%r75, %r80}, %rd45;
	mov.b32 	%r81, 4;
	// begin inline asm
	shfl.sync.down.b32 %r74, %r75, %r81, %r102, %r103;
	// end inline asm
	// begin inline asm
	shfl.sync.down.b32 %r79, %r80, %r81, %r102, %r103;
	// end inline asm
	mov.b64 	%rd46, {%r74, %r79};
	mov.b64 	%fd131, %rd46;
	setp.gt.s32 	%p19, %r53, 27;
	add.f64 	%fd132, %fd130, %fd131;
	selp.f64 	%fd133, %fd130, %fd132, %p19;
	mov.b64 	%rd47, %fd133;
	mov.b64 	{%r85, %r90}, %rd47;
	mov.b32 	%r91, 8;
	// begin inline asm
	shfl.sync.down.b32 %r84, %r85, %r91, %r102, %r103;
	// end inline asm
	// begin inline asm
	shfl.sync.down.b32 %r89, %r90, %r91, %r102, %r103;
	// end inline asm
	mov.b64 	%rd48, {%r84, %r89};
	mov.b64 	%fd134, %rd48;
	setp.gt.s32 	%p20, %r53, 23;
	add.f64 	%fd135, %fd133, %fd134;
	selp.f64 	%fd136, %fd133, %fd135, %p20;
	mov.b64 	%rd49, %fd136;
	mov.b64 	{%r95, %r100}, %rd49;
	mov.b32 	%r101, 16;
	// begin inline asm
	shfl.sync.down.b32 %r94, %r95, %r101, %r102, %r103;
	// end inline asm
	// begin inline asm
	shfl.sync.down.b32 %r99, %r100, %r101, %r102, %r103;
	// end inline asm
	mov.b64 	%rd50, {%r94, %r99};
	mov.b64 	%fd137, %rd50;
	setp.gt.s32 	%p21, %r53, 15;
	add.f64 	%fd38, %fd136, %fd137;
	selp.f64 	%fd347, %fd136, %fd38, %p21;
	setp.ne.s32 	%p22, %r53, 0;
	@%p22 bra 	$L__BB14_47;
	shr.u32 	%r104, %r24, 2;
	and.b32  	%r105, %r104, 248;
	mov.u32 	%r106, _ZZN3cub18CUB_300001_SM_10006detail6reduce28DeviceReduceSingleTileKernelINS2_10policy_hubIdyN4cuda3std3__44plusIdEEE10Policy1000EN6thrust24THRUST_300001_SM_1000_NS6detail15normal_iteratorINSD_10device_ptrIdEEEEPdyS9_ddNS7_10__identityEEEvT0_T1_T2_T3_T4_T6_E12temp_storage;
	add.s32 	%r107, %r106, %r105;
	st.shared.f64 	[%r107+16], %fd38;
$L__BB14_47:
	bar.sync 	0;
	setp.ne.s32 	%p23, %r24, 0;
	@%p23 bra 	$L__BB14_49;
	ld.shared.f64 	%fd138, [_ZZN3cub18CUB_300001_SM_10006detail6reduce28DeviceReduceSingleTileKernelINS2_10policy_hubIdyN4cuda3std3__44plusIdEEE10Policy1000EN6thrust24THRUST_300001_SM_1000_NS6detail15normal_iteratorINSD_10device_ptrIdEEEEPdyS9_ddNS7_10__identityEEEvT0_T1_T2_T3_T4_T6_E12temp_storage+24];
	add.f64 	%fd139, %fd347, %fd138;
	ld.shared.f64 	%fd140, [_ZZN3cub18CUB_300001_SM_10006detail6reduce28DeviceReduceSingleTileKernelINS2_10policy_hubIdyN4cuda3std3__44plusIdEEE10Policy1000EN6thrust24THRUST_300001_SM_1000_NS6detail15normal_iteratorINSD_10device_ptrIdEEEEPdyS9_ddNS7_10__identityEEEvT0_T1_T2_T3_T4_T6_E12temp_storage+32];
	add.f64 	%fd141, %fd139, %fd140;
	ld.shared.f64 	%fd142, [_ZZN3cub18CUB_300001_SM_10006detail6reduce28DeviceReduceSingleTileKernelINS2_10policy_hubIdyN4cuda3std3__44plusIdEEE10Policy1000EN6thrust24THRUST_300001_SM_1000_NS6detail15normal_iteratorINSD_10device_ptrIdEEEEPdyS9_ddNS7_10__identityEEEvT0_T1_T2_T3_T4_T6_E12temp_storage+40];
	add.f64 	%fd143, %fd141, %fd142;
	ld.shared.f64 	%fd144, [_ZZN3cub18CUB_300001_SM_10006detail6reduce28DeviceReduceSingleTileKernelINS2_10policy_hubIdyN4cuda3std3__44plusIdEEE10Policy1000EN6thrust24THRUST_300001_SM_1000_NS6detail15normal_iteratorINSD_10device_ptrIdEEEEPdyS9_ddNS7_10__identityEEEvT0_T1_T2_T3_T4_T6_E12temp_storage+48];
	add.f64 	%fd145, %fd143, %fd144;
	ld.shared.f64 	%fd146, [_ZZN3cub18CUB_300001_SM_10006detail6reduce28DeviceReduceSingleTileKernelINS2_10policy_hubIdyN4cuda3std3__44plusIdEEE10Policy1000EN6thrust24THRUST_300001_SM_1000_NS6detail15normal_iteratorINSD_10device_ptrIdEEEEPdyS9_ddNS7_10__identityEEEvT0_T1_T2_T3_T4_T6_E12temp_storage+56];
	add.f64 	%fd147, %fd145, %fd146;
	ld.shared.f64 	%fd148, [_ZZN3cub18CUB_300001_SM_10006detail6reduce28DeviceReduceSingleTileKernelINS2_10policy_hubIdyN4cuda3std3__44plusIdEEE10Policy1000EN6thrust24THRUST_300001_SM_1000_NS6detail15normal_iteratorINSD_10device_ptrIdEEEEPdyS9_ddNS7_10__identityEEEvT0_T1_T2_T3_T4_T6_E12temp_storage+64];
	add.f64 	%fd149, %fd147, %fd148;
	ld.shared.f64 	%fd150, [_ZZN3cub18CUB_300001_SM_10006detail6reduce28DeviceReduceSingleTileKernelINS2_10policy_hubIdyN4cuda3std3__44plusIdEEE10Policy1000EN6thrust24THRUST_300001_SM_1000_NS6detail15normal_iteratorINSD_10device_ptrIdEEEEPdyS9_ddNS7_10__identityEEEvT0_T1_T2_T3_T4_T6_E12temp_storage+72];
	add.f64 	%fd151, %fd149, %fd150;
	ld.shared.f64 	%fd152, [_ZZN3cub18CUB_300001_SM_10006detail6reduce28DeviceReduceSingleTileKernelINS2_10policy_hubIdyN4cuda3std3__44plusIdEEE10Policy1000EN6thrust24THRUST_300001_SM_1000_NS6detail15normal_iteratorINSD_10device_ptrIdEEEEPdyS9_ddNS7_10__identityEEEvT0_T1_T2_T3_T4_T6_E12temp_storage+80];
	add.f64 	%fd153, %fd151, %fd152;
	ld.shared.f64 	%fd154, [_ZZN3cub18CUB_300001_SM_10006detail6reduce28DeviceReduceSingleTileKernelINS2_10policy_hubIdyN4cuda3std3__44plusIdEEE10Policy1000EN6thrust24THRUST_300001_SM_1000_NS6detail15normal_iteratorINSD_10device_ptrIdEEEEPdyS9_ddNS7_10__identityEEEvT0_T1_T2_T3_T4_T6_E12temp_storage+88];
	add.f64 	%fd155, %fd153, %fd154;
	ld.shared.f64 	%fd156, [_ZZN3cub18CUB_300001_SM_10006detail6reduce28DeviceReduceSingleTileKernelINS2_10policy_hubIdyN4cuda3std3__44plusIdEEE10Policy1000EN6thrust24THRUST_300001_SM_1000_NS6detail15normal_iteratorINSD_10device_ptrIdEEEEPdyS9_ddNS7_10__identityEEEvT0_T1_T2_T3_T4_T6_E12temp_storage+96];
	add.f64 	%fd157, %fd155, %fd156;
	ld.shared.f64 	%fd158, [_ZZN3cub18CUB_300001_SM_10006detail6reduce28DeviceReduceSingleTileKernelINS2_10policy_hubIdyN4cuda3std3__44plusIdEEE10Policy1000EN6thrust24THRUST_300001_SM_1000_NS6detail15normal_iteratorINSD_10device_ptrIdEEEEPdyS9_ddNS7_10__identityEEEvT0_T1_T2_T3_T4_T6_E12temp_storage+104];
	add.f64 	%fd159, %fd157, %fd158;
	ld.shared.f64 	%fd160, [_ZZN3cub18CUB_300001_SM_10006detail6reduce28DeviceReduceSingleTileKernelINS2_10policy_hubIdyN4cuda3std3__44plusIdEEE10Policy1000EN6thrust24THRUST_300001_SM_1000_NS6detail15normal_iteratorINSD_10device_ptrIdEEEEPdyS9_ddNS7_10__identityEEEvT0_T1_T2_T3_T4_T6_E12temp_storage+112];
	add.f64 	%fd161, %fd159, %fd160;
	ld.shared.f64 	%fd162, [_ZZN3cub18CUB_300001_SM_10006detail6reduce28DeviceReduceSingleTileKernelINS2_10policy_hubIdyN4cuda3std3__44plusIdEEE10Policy1000EN6thrust24THRUST_300001_SM_1000_NS6detail15normal_iteratorINSD_10device_ptrIdEEEEPdyS9_ddNS7_10__identityEEEvT0_T1_T2_T3_T4_T6_E12temp_storage+120];
	add.f64 	%fd163, %fd161, %fd162;
	ld.shared.f64 	%fd164, [_ZZN3cub18CUB_300001_SM_10006detail6reduce28DeviceReduceSingleTileKernelINS2_10policy_hubIdyN4cuda3std3__44plusIdEEE10Policy1000EN6thrust24THRUST_300001_SM_1000_NS6detail15normal_iteratorINSD_10device_ptrIdEEEEPdyS9_ddNS7_10__identityEEEvT0_T1_T2_T3_T4_T6_E12temp_storage+128];
	add.f64 	%fd165, %fd163, %fd164;
	ld.shared.f64 	%fd166, [_ZZN3cub18CUB_300001_SM_10006detail6reduce28DeviceReduceSingleTileKernelINS2_10policy_hubIdyN4cuda3std3__44plusIdEEE10Policy1000EN6thrust24THRUST_300001_SM_1000_NS6detail15normal_iteratorINSD_10device_ptrIdEEEEPdyS9_ddNS7_10__identityEEEvT0_T1_T2_T3_T4_T6_E12temp_storage+136];
	add.f64 	%fd347, %fd165, %fd166;
$L__BB14_49:
	mov.u32 	%r230, %tid.x;
	setp.ne.s32 	%p65, %r230, 0;
	@%p65 bra 	$L__BB14_51;
	add.f64 	%fd325, %fd42, %fd347;
	st.global.f64 	[%rd1], %fd325;
$L__BB14_51:
	ret;

}
	// .globl	_ZN3cub18CUB_300001_SM_10006detail6reduce18DeviceReduceKernelINS2_10policy_hubIdyN4cuda3std3__44plusIdEEE10Policy1000EN6thrust24THRUST_300001_SM_1000_NS6detail15normal_iteratorINSD_10device_ptrIdEEEEyS9_dNS7_10__identityEEEvT0_PT3_T1_NS0_13GridEvenShareISN_EET2_T4_
.visible .entry _ZN3cub18CUB_300001_SM_10006detail6reduce18DeviceReduceKernelINS2_10policy_hubIdyN4cuda3std3__44plusIdEEE10Policy1000EN6thrust24THRUST_300001_SM_1000_NS6detail15normal_iteratorINSD_10device_ptrIdEEEEyS9_dNS7_10__identityEEEvT0_PT3_T1_NS0_13GridEvenShareISN_EET2_T4_(
	.param .align 8 .b8 _ZN3cub18CUB_300001_SM_10006detail6reduce18DeviceReduceKernelINS2_10policy_hubIdyN4cuda3std3__44plusIdEEE10Policy1000EN6thrust24THRUST_300001_SM_1000_NS6detail15normal_iteratorINSD_10device_ptrIdEEEEyS9_dNS7_10__identityEEEvT0_PT3_T1_NS0_13GridEvenShareISN_EET2_T4__param_0[8],
	.param .u64 .ptr .align 1 _ZN3cub18CUB_300001_SM_10006detail6reduce18DeviceReduceKernelINS2_10policy_hubIdyN4cuda3std3__44plusIdEEE10Policy1000EN6thrust24THRUST_300001_SM_1000_NS6detail15normal_iteratorINSD_10device_ptrIdEEEEyS9_dNS7_10__identityEEEvT0_PT3_T1_NS0_13GridEvenShareISN_EET2_T4__param_1,
	.param .u64 _ZN3cub18CUB_300001_SM_10006detail6reduce18DeviceReduceKernelINS2_10policy_hubIdyN4cuda3std3__44plusIdEEE10Policy1000EN6thrust24THRUST_300001_SM_1000_NS6detail15normal_iteratorINSD_10device_ptrIdEEEEyS9_dNS7_10__identityEEEvT0_PT3_T1_NS0_13GridEvenShareISN_EET2_T4__param_2,
	.param .align 8 .b8 _ZN3cub18CUB_300001_SM_10006detail6reduce18DeviceReduceKernelINS2_10policy_hubIdyN4cuda3std3__44plusIdEEE10Policy1000EN6thrust24THRUST_300001_SM_1000_NS6detail15normal_iteratorINSD_10device_ptrIdEEEEyS9_dNS7_10__identityEEEvT0_PT3_T1_NS0_13GridEvenShareISN_EET2_T4__param_3[72],
	.param .align 1 .b8 _ZN3cub18CUB_300001_SM_10006detail6reduce18DeviceReduceKernelINS2_10policy_hubIdyN4cuda3std3__44plusIdEEE10Policy1000EN6thrust24THRUST_300001_SM_1000_NS6detail15normal_iteratorINSD_10device_ptrIdEEEEyS9_dNS7_10__identityEEEvT0_PT3_T1_NS0_13GridEvenShareISN_EET2_T4__param_4[1],
	.param .align 1 .b8 _ZN3cub18CUB_300001_SM_10006detail6reduce18DeviceReduceKernelINS2_10policy_hubIdyN4cuda3std3__44plusIdEEE10Policy1000EN6thrust24THRUST_300001_SM_1000_NS6detail15normal_iteratorINSD_10device_ptrIdEEEEyS9_dNS7_10__identityEEEvT0_PT3_T1_NS0_13GridEvenShareISN_EET2_T4__param_5[1]
)
.maxntid 512
{
	.reg .pred 	%p<65>;
	.reg .b16 	%rs<4>;
	.reg .b32 	%r<280>;
	.reg .b64 	%rd<107>;
	.reg .b64 	%fd<344>;
	// demoted variable
	.shared .align 8 .b8 _ZZN3cub18CUB_300001_SM_10006detail6reduce18DeviceReduceKernelINS2_10policy_hubIdyN4cuda3std3__44plusIdEEE10Policy1000EN6thrust24THRUST_300001_SM_1000_NS6detail15normal_iteratorINSD_10device_ptrIdEEEEyS9_dNS7_10__identityEEEvT0_PT3_T1_NS0_13GridEvenShareISN_EET2_T4_E12temp_storage[152];
	ld.param.u64 	%rd1, [_ZN3cub18CUB_300001_SM_10006detail6reduce18DeviceReduceKernelINS2_10policy_hubIdyN4cuda3std3__44plusIdEEE10Policy1000EN6thrust24THRUST_300001_SM_1000_NS6detail15normal_iteratorINSD_10device_ptrIdEEEEyS9_dNS7_10__identityEEEvT0_PT3_T1_NS0_13GridEvenShareISN_EET2_T4__param_3+32];
	ld.param.u32 	%r1, [_ZN3cub18CUB_300001_SM_10006detail6reduce18DeviceReduceKernelINS2_10policy_hubIdyN4cuda3std3__44plusIdEEE10Policy1000EN6thrust24THRUST_300001_SM_1000_NS6detail15normal_iteratorINSD_10device_ptrIdEEEEyS9_dNS7_10__identityEEEvT0_PT3_T1_NS0_13GridEvenShareISN_EET2_T4__param_3+40];
	ld.param.u64 	%rd26, [_ZN3cub18CUB_300001_SM_10006detail6reduce18DeviceReduceKernelINS2_10policy_hubIdyN4cuda3std3__44plusIdEEE10Policy1000EN6thrust24THRUST_300001_SM_1000_NS6detail15normal_iteratorINSD_10device_ptrIdEEEEyS9_dNS7_10__identityEEEvT0_PT3_T1_NS0_13GridEvenShareISN_EET2_T4__param_0];
	cvta.to.global.u64 	%rd2, %rd26;
	mov.u32 	%r2, %ctaid.x;
	mul.lo.s32 	%r50, %r1, 3584;
	cvt.s64.s32 	%rd3, %r50;
	mul.lo.s32 	%r51, %r2, 3584;
	cvt.u64.u32 	%rd4, %r51;
	sub.s64 	%rd5, %rd1, %rd4;
	setp.gt.u64 	%p1, %rd5, 3583;
	@%p1 bra 	$L__BB15_25;
	cvt.u32.u64 	%r136, %rd4;
	cvt.u32.u64 	%r3, %rd1;
	sub.s32 	%r4, %r3, %r136;
	mov.u32 	%r5, %tid.x;
	setp.ge.s32 	%p23, %r5, %r4;
	mov.f64 	%fd332, 0d0000000000000000;
	mov.u32 	%r267, %r5;
	@%p23 bra 	$L__BB15_3;
	add.s32 	%r138, %r136, %r5;
	mul.wide.u32 	%rd60, %r138, 8;
	add.s64 	%rd61, %rd2, %rd60;
	ld.global.f64 	%fd332, [%rd61];
	add.s32 	%r267, %r5, 512;
$L__BB15_3:
	setp.ge.s32 	%p24, %r267, %r4;
	@%p24 bra 	$L__BB15_16;
	not.b32 	%r140, %r267;
	add.s32 	%r141, %r140, %r3;
	sub.s32 	%r142, %r141, %r136;
	shr.u32 	%r143, %r142, 9;
	add.s32 	%r8, %r143, 1;
	and.b32  	%r9, %r8, 15;
	setp.lt.u32 	%p25, %r142, 7680;
	@%p25 bra 	$L__BB15_7;
	and.b32  	%r144, %r8, 16777200;
	neg.s32 	%r265, %r144;
	mul.wide.u32 	%rd62, %r2, 28672;
	mul.wide.u32 	%rd63, %r267, 8;
	add.s64 	%rd64, %rd62, %rd63;
	add.s64 	%rd65, %rd64, %rd2;
	add.s64 	%rd101, %rd65, 32768;
$L__BB15_6:
	.pragma "nounroll";
	ld.global.f64 	%fd167, [%rd101+-32768];
	add.f64 	%fd168, %fd332, %fd167;
	ld.global.f64 	%fd169, [%rd101+-28672];
	add.f64 	%fd170, %fd168, %fd169;
	ld.global.f64 	%fd171, [%rd101+-24576];
	add.f64 	%fd172, %fd170, %fd171;
	ld.global.f64 	%fd173, [%rd101+-20480];
	add.f64 	%fd174, %fd172, %fd173;
	ld.global.f64 	%fd175, [%rd101+-16384];
	add.f64 	%fd176, %fd174, %fd175;
	ld.global.f64 	%fd177, [%rd101+-12288];
	add.f64 	%fd178, %fd176, %fd177;
	ld.global.f64 	%fd179, [%rd101+-8192];
	add.f64 	%fd180, %fd178, %fd179;
	ld.global.f64 	%fd181, [%rd101+-4096];
	add.f64 	%fd182, %fd180, %fd181;
	ld.global.f64 	%fd183, [%rd101];
	add.f64 	%fd184, %fd182, %fd183;
	ld.global.f64 	%fd185, [%rd101+4096];
	add.f64 	%fd186, %fd184, %fd185;
	ld.global.f64 	%fd187, [%rd101+8192];
	add.f64 	%fd188, %fd186, %fd187;
	ld.global.f64 	%fd189, [%rd101+12288];
	add.f64 	%fd190, %fd188, %fd189;
	ld.global.f64 	%fd191, [%rd101+16384];
	add.f64 	%fd192, %fd190, %fd191;
	ld.global.f64 	%fd193, [%rd101+20480];
	add.f64 	%fd194, %fd192, %fd193;
	ld.global.f64 	%fd195, [%rd101+24576];
	add.f64 	%fd196, %fd194, %fd195;
	ld.global.f64 	%fd197, [%rd101+28672];
	add.f64 	%fd332, %fd196, %fd197;
	add.s32 	%r267, %r267, 8192;
	add.s32 	%r265, %r265, 16;
	add.s64 	%rd101, %rd101, 65536;
	setp.ne.s32 	%p26, %r265, 0;
	@%p26 bra 	$L__BB15_6;
$L__BB15_7:
	setp.eq.s32 	%p27, %r9, 0;
	@%p27 bra 	$L__BB15_16;
	and.b32  	%r16, %r8, 7;
	setp.lt.u32 	%p28, %r9, 8;
	@%p28 bra 	$L__BB15_10;
	cvt.s64.s32 	%rd66, %r267;
	add.s64 	%rd67, %rd66, %rd4;
	shl.b64 	%rd68, %rd67, 3;
	add.s64 	%rd69, %rd2, %rd68;
	ld.global.f64 	%fd199, [%rd69];
	add.f64 	%fd200, %fd332, %fd199;
	ld.global.f64 	%fd201, [%rd69+4096];
	add.f64 	%fd202, %fd200, %fd201;
	ld.global.f64 	%fd203, [%rd69+8192];
	add.f64 	%fd204, %fd202, %fd203;
	ld.global.f64 	%fd205, [%rd69+12288];
	add.f64 	%fd206, %fd204, %fd205;
	ld.global.f64 	%fd207, [%rd69+16384];
	add.f64 	%fd208, %fd206, %fd207;
	ld.global.f64 	%fd209, [%rd69+20480];
	add.f64 	%fd210, %fd208, %fd209;
	ld.global.f64 	%fd211, [%rd69+24576];
	add.f64 	%fd212, %fd210, %fd211;
	ld.global.f64 	%fd213, [%rd69+28672];
	add.f64 	%fd332, %fd212, %fd213;
	add.s32 	%r267, %r267, 4096;
$L__BB15_10:
	setp.eq.s32 	%p29, %r16, 0;
	@%p29 bra 	$L__BB15_16;
	and.b32  	%r19, %r8, 3;
	setp.lt.u32 	%p30, %r16, 4;
	@%p30 bra 	$L__BB15_13;
	cvt.s64.s32 	%rd70, %r267;
	add.s64 	%rd71, %rd70, %rd4;
	shl.b64 	%rd72, %rd71, 3;
	add.s64 	%rd73, %rd2, %rd72;
	ld.global.f64 	%fd215, [%rd73];
	add.f64 	%fd216, %fd332, %fd215;
	ld.global.f64 	%fd217, [%rd73+4096];
	add.f64 	%fd218, %fd216, %fd217;
	ld.global.f64 	%fd219, [%rd73+8192];
	add.f64 	%fd220, %fd218, %fd219;
	ld.global.f64 	%fd221, [%rd73+12288];
	add.f64 	%fd332, %fd220, %fd221;
	add.s32 	%r267, %r267, 2048;
$L__BB15_13:
	setp.eq.s32 	%p31, %r19, 0;
	@%p31 bra 	$L__BB15_16;
	mul.wide.u32 	%rd74, %r2, 28672;
	add.s64 	%rd9, %rd2, %rd74;
	neg.s32 	%r270, %r19;
$L__BB15_15:
	.pragma "nounroll";
	mul.wide.s32 	%rd75, %r267, 8;
	add.s64 	%rd76, %rd9, %rd75;
	ld.global.f64 	%fd222, [%rd76];
	add.f64 	%fd332, %fd332, %fd222;
	add.s32 	%r267, %r267, 512;
	add.s32 	%r270, %r270, 1;
	setp.ne.s32 	%p32, %r270, 0;
	@%p32 bra 	$L__BB15_15;
$L__BB15_16:
	setp.lt.s32 	%p33, %r4, 512;
	@%p33 bra 	$L__BB15_21;
	// begin inline asm
	mov.u32 %r208, %laneid;
	// end inline asm
	mov.b64 	%rd87, %fd332;
	mov.b64 	{%r210, %r215}, %rd87;
	mov.b32 	%r216, 1;
	mov.b32 	%r257, 31;
	mov.b32 	%r258, -1;
	// begin inline asm
	shfl.sync.down.b32 %r209, %r210, %r216, %r257, %r258;
	// end inline asm
	// begin inline asm
	shfl.sync.down.b32 %r214, %r215, %r216, %r257, %r258;
	// end inline asm
	mov.b64 	%rd88, {%r209, %r214};
	mov.b64 	%fd281, %rd88;
	setp.gt.s32 	%p57, %r208, 30;
	add.f64 	%fd282, %fd332, %fd281;
	selp.f64 	%fd283, %fd332, %fd282, %p57;
	mov.b64 	%rd89, %fd283;
	mov.b64 	{%r220, %r225}, %rd89;
	mov.b32 	%r226, 2;
	// begin inline asm
	shfl.sync.down.b32 %r219, %r220, %r226, %r257, %r258;
	// end inline asm
	// begin inline asm
	shfl.sync.down.b32 %r224, %r225, %r226, %r257, %r258;
	// end inline asm
	mov.b64 	%rd90, {%r219, %r224};
	mov.b64 	%fd284, %rd90;
	setp.gt.s32 	%p58, %r208, 29;
	add.f64 	%fd285, %fd283, %fd284;
	selp.f64 	%fd286, %fd283, %fd285, %p58;
	mov.b64 	%rd91, %fd286;
	mov.b64 	{%r230, %r235}, %rd91;
	mov.b32 	%r236, 4;
	// begin inline asm
	shfl.sync.down.b32 %r229, %r230, %r236, %r257, %r258;
	// end inline asm
	// begin inline asm
	shfl.sync.down.b32 %r234, %r235, %r236, %r257, %r258;
	// end inline asm
	mov.b64 	%rd92, {%r229, %r234};
	mov.b64 	%fd287, %rd92;
	setp.gt.s32 	%p59, %r208, 27;
	add.f64 	%fd288, %fd286, %fd287;
	selp.f64 	%fd289, %fd286, %fd288, %p59;
	mov.b64 	%rd93, %fd289;
	mov.b64 	{%r240, %r245}, %rd93;
	mov.b32 	%r246, 8;
	// begin inline asm
	shfl.sync.down.b32 %r239, %r240, %r246, %r257, %r258;
	// end inline asm
	// begin inline asm
	shfl.sync.down.b32 %r244, %r245, %r246, %r257, %r258;
	// end inline asm
	mov.b64 	%rd94, {%r239, %r244};
	mov.b64 	%fd290, %rd94;
	setp.gt.s32 	%p60, %r208, 23;
	add.f64 	%fd291, %fd289, %fd290;
	selp.f64 	%fd292, %fd289, %fd291, %p60;
	mov.b64 	%rd95, %fd292;
	mov.b64 	{%r250, %r255}, %rd95;
	mov.b32 	%r256, 16;
	// begin inline asm
	shfl.sync.down.b32 %r249, %r250, %r256, %r257, %r258;
	// end inline asm
	// begin inline asm
	shfl.sync.down.b32 %r254, %r255, %r256, %r257, %r258;
	// end inline asm
	mov.b64 	%rd96, {%r249, %r254};
	mov.b64 	%fd293, %rd96;
	setp.gt.s32 	%p61, %r208, 15;
	add.f64 	%fd16, %fd292, %fd293;
	selp.f64 	%fd343, %fd292, %fd16, %p61;
	setp.ne.s32 	%p62, %r208, 0;
	@%p62 bra 	$L__BB15_19;
	shr.u32 	%r259, %r5, 2;
	and.b32  	%r260, %r259, 248;
	mov.u32 	%r261, _ZZN3cub18CUB_300001_SM_10006detail6reduce18DeviceReduceKernelINS2_10policy_hubIdyN4cuda3std3__44plusIdEEE10Policy1000EN6thrust24THRUST_300001_SM_1000_NS6detail15normal_iteratorINSD_10device_ptrIdEEEEyS9_dNS7_10__identityEEEvT0_PT3_T1_NS0_13GridEvenShareISN_EET2_T4_E12temp_storage;
	add.s32 	%r262, %r261, %r260;
	st.shared.f64 	[%r262+16], %fd16;
$L__BB15_19:
	bar.sync 	0;
	setp.ne.s32 	%p63, %r5, 0;
	@%p63 bra 	$L__BB15_46;
	ld.shared.f64 	%fd294, [_ZZN3cub18CUB_300001_SM_10006detail6reduce18DeviceReduceKernelINS2_10policy_hubIdyN4cuda3std3__44plusIdEEE10Policy1000EN6thrust24THRUST_300001_SM_1000_NS6detail15normal_iteratorINSD_10device_ptrIdEEEEyS9_dNS7_10__identityEEEvT0_PT3_T1_NS0_13GridEvenShareISN_EET2_T4_E12temp_storage+24];
	add.f64 	%fd295, %fd343, %fd294;
	ld.shared.f64 	%fd296, [_ZZN3cub18CUB_300001_SM_10006detail6reduce18DeviceReduceKernelINS2_10policy_hubIdyN4cuda3std3__44plusIdEEE10Policy1000EN6thrust24THRUST_300001_SM_1000_NS6detail15normal_iteratorINSD_10device_ptrIdEEEEyS9_dNS7_10__identityEEEvT0_PT3_T1_NS0_13GridEvenShareISN_EET2_T4_E12temp_storage+32];
	add.f64 	%fd297, %fd295, %fd296;
	ld.shared.f64 	%fd298, [_ZZN3cub18CUB_300001_SM_10006detail6reduce18DeviceReduceKernelINS2_10policy_hubIdyN4cuda3std3__44plusIdEEE10Policy1000EN6thrust24THRUST_300001_SM_1000_NS6detail15normal_iteratorINSD_10device_ptrIdEEEEyS9_dNS7_10__identityEEEvT0_PT3_T1_NS0_13GridEvenShareISN_EET2_T4_E12temp_storage+40];
	add.f64 	%fd299, %fd297, %fd298;
	ld.shared.f64 	%fd300, [_ZZN3cub18CUB_300001_SM_10006detail6reduce18DeviceReduceKernelINS2_10policy_hubIdyN4cuda3std3__44plusIdEEE10Policy1000EN6thrust24THRUST_300001_SM_1000_NS6detail15normal_iteratorINSD_10device_ptrIdEEEEyS9_dNS7_10__identityEEEvT0_PT3_T1_NS0_13GridEvenShareISN_EET2_T4_E12temp_storage+48];
	add.f64 	%fd301, %fd299, %fd300;
	ld.shared.f64 	%fd302, [_ZZN3cub18CUB_300001_SM_10006detail6reduce18DeviceReduceKernelINS2_10policy_hubIdyN4cuda3std3__44plusIdEEE10Policy1000EN6thrust24THRUST_300001_SM_1000_NS6detail15normal_iteratorINSD_10device_ptrIdEEEEyS9_dNS7_10__identityEEEvT0_PT3_T1_NS0_13GridEvenShareISN_EET2_T4_E12temp_storage+56];
	add.f64 	%fd303, %fd301, %fd302;
	ld.shared.f64 	%fd304, [_ZZN3cub18CUB_300001_SM_10006detail6reduce18DeviceReduceKernelINS2_10policy_hubIdyN4cuda3std3__44plusIdEEE10Policy1000EN6thrust24THRUST_300001_SM_1000_NS6detail15normal_iteratorINSD_10device_ptrIdEEEEyS9_dNS7_10__identityEEEvT0_PT3_T1_NS0_13GridEvenShareISN_EET2_T4_E12temp_storage+64];
	add.f64 	%fd305, %fd303, %fd304;
	ld.shared.f64 	%fd306, [_ZZN3cub18CUB_300001_SM_10006detail6reduce18DeviceReduceKernelINS2_10policy_hubIdyN4cuda3std3__44plusIdEEE10Policy1000EN6thrust24THRUST_300001_SM_1000_NS6detail15normal_iteratorINSD_10device_ptrIdEEEEyS9_dNS7_10__identityEEEvT0_PT3_T1_NS0_13GridEvenShareISN_EET2_T4_E12temp_storage+72];
	add.f64 	%fd307, %fd305, %fd306;
	ld.shared.f64 	%fd308, [_ZZN3cub18CUB_300001_SM_10006detail6reduce18DeviceReduceKernelINS2_10policy_hubIdyN4cuda3std3__44plusIdEEE10Policy1000EN6thrust24THRUST_300001_SM_1000_NS6detail15normal_iteratorINSD_10device_ptrIdEEEEyS9_dNS7_10__identityEEEvT0_PT3_T1_NS0_13GridEvenShareISN_EET2_T4_E12temp_storage+80];
	add.f64 	%fd309, %fd307, %fd308;
	ld.shared.f64 	%fd310, [_ZZN3cub18CUB_300001_SM_10006detail6reduce18DeviceReduceKernelINS2_10policy_hubIdyN4cuda3std3__44plusIdEEE10Policy1000EN6thrust24THRUST_300001_SM_1000_NS6detail15normal_iteratorINSD_10device_ptrIdEEEEyS9_dNS7_10__identityEEEvT0_PT3_T1_NS0_13GridEvenShareISN_EET2_T4_E12temp_storage+88];
	add.f64 	%fd311, %fd309, %fd310;
	ld.shared.f64 	%fd312, [_ZZN3cub18CUB_300001_SM_10006detail6reduce18DeviceReduceKernelINS2_10policy_hubIdyN4cuda3std3__44plusIdEEE10Policy1000EN6thrust24THRUST_300001_SM_1000_NS6detail15normal_iteratorINSD_10device_ptrIdEEEEyS9_dNS7_10__identityEEEvT0_PT3_T1_NS0_13GridEvenShareISN_EET2_T4_E12temp_storage+96];
	add.f64 	%fd313, %fd311, %fd312;
	ld.shared.f64 	%fd314, [_ZZN3cub18CUB_300001_SM_10006detail6reduce18DeviceReduceKernelINS2_10policy_hubIdyN4cuda3std3__44plusIdEEE10Policy1000EN6thrust24THRUST_300001_SM_1000_NS6detail15normal_iteratorINSD_10device_ptrIdEEEEyS9_dNS7_10__identityEEEvT0_PT3_T1_NS0_13GridEvenShareISN_EET2_T4_E12temp_storage+104];
	add.f64 	%fd315, %fd313, %fd314;
	ld.shared.f64 	%fd316, [_ZZN3cub18CUB_300001_SM_10006detail6reduce18DeviceReduceKernelINS2_10policy_hubIdyN4cuda3std3__44plusIdEEE10Policy1000EN6thrust24THRUST_300001_SM_1000_NS6detail15normal_iteratorINSD_10device_ptrIdEEEEyS9_dNS7_10__identityEEEvT0_PT3_T1_NS0_13GridEvenShareISN_EET2_T4_E12temp_storage+112];
	add.f64 	%fd317, %fd315, %fd316;
	ld.shared.f64 	%fd318, [_ZZN3cub18CUB_300001_SM_10006detail6reduce18DeviceReduceKernelINS2_10policy_hubIdyN4cuda3std3__44plusIdEEE10Policy1000EN6thrust24THRUST_300001_SM_1000_NS6detail15normal_iteratorINSD_10device_ptrIdEEEEyS9_dNS7_10__identityEEEvT0_PT3_T1_NS0_13GridEvenShareISN_EET2_T4_E12temp_storage+120];
	add.f64 	%fd319, %fd317, %fd318;
	ld.shared.f64 	%fd320, [_ZZN3cub18CUB_300001_SM_10006detail6reduce18DeviceReduceKernelINS2_10policy_hubIdyN4cuda3std3__44plusIdEEE10Policy1000EN6thrust24THRUST_300001_SM_1000_NS6detail15normal_iteratorINSD_10device_ptrIdEEEEyS9_dNS7_10__identityEEEvT0_PT3_T1_NS0_13GridEvenShareISN_EET2_T4_E12temp_storage+128];
	add.f64 	%fd321, %fd319, %fd320;
	ld.shared.f64 	%fd322, [_ZZN3cub18CUB_300001_SM_10006detail6reduce18DeviceReduceKernelINS2_10policy_hubIdyN4cuda3std3__44plusIdEEE10Policy1000EN6thrust24THRUST_300001_SM_1000_NS6detail15normal_iteratorINSD_10device_ptrIdEEEEyS9_dNS7_10__identityEEEvT0_PT3_T1_NS0_13GridEvenShareISN_EET2_T4_E12temp_storage+136];
	add.f64 	%fd343, %fd321, %fd322;
	bra.uni 	$L__BB15_46;
$L__BB15_21:
	// begin inline asm
	mov.u32 %r145, %laneid;
	// end inline asm
	and.b32  	%r196, %r5, 992;
	add.s32 	%r197, %r196, 32;
	setp.gt.s32 	%p34, %r197, %r4;
	not.b32 	%r198, %r196;
	add.s32 	%r199, %r4, %r198;
	selp.b32 	%r194, %r199, 31, %p34;
	mov.b64 	%rd77, %fd332;
	mov.b64 	{%r147, %r152}, %rd77;
	mov.b32 	%r153, 1;
	mov.b32 	%r195, -1;
	// begin inline asm
	shfl.sync.down.b32 %r146, %r147, %r153, %r194, %r195;
	// end inline asm
	// begin inline asm
	shfl.sync.down.b32 %r151, %r152, %r153, %r194, %r195;
	// end inline asm
	mov.b64 	%rd78, {%r146, %r151};
	mov.b64 	%fd223, %rd78;
	setp.lt.s32 	%p35, %r145, %r194;
	add.f64 	%fd224, %fd332, %fd223;
	selp.f64 	%fd225, %fd224, %fd332, %p35;
	mov.b64 	%rd79, %fd225;
	mov.b64 	{%r157, %r162}, %rd79;
	mov.b32 	%r163, 2;
	// begin inline asm
	shfl.sync.down.b32 %r156, %r157, %r163, %r194, %r195;
	// end inline asm
	// begin inline asm
	shfl.sync.down.b32 %r161, %r162, %r163, %r194, %r195;
	// end inline asm
	mov.b64 	%rd80, {%r156, %r161};
	mov.b64 	%fd226, %rd80;
	add.s32 	%r200, %r145, 2;
	setp.gt.s32 	%p36, %r200, %r194;
	add.f64 	%fd227, %fd225, %fd226;
	selp.f64 	%fd228, %fd225, %fd227, %p36;
	mov.b64 	%rd81, %fd228;
	mov.b64 	{%r167, %r172}, %rd81;
	mov.b32 	%r173, 4;
	// begin inline asm
	shfl.sync.down.b32 %r166, %r167, %r173, %r194, %r195;
	// end inline asm
	// begin inline asm
	shfl.sync.down.b32 %r171, %r172, %r173, %r194, %r195;
	// end inline asm
	mov.b64 	%rd82, {%r166, %r171};
	mov.b64 	%fd229, %rd82;
	add.s32 	%r201, %r145, 4;
	setp.gt.s32 	%p37, %r201, %r194;
	add.f64 	%fd230, %fd228, %fd229;
	selp.f64 	%fd231, %fd228, %fd230, %p37;
	mov.b64 	%rd83, %fd231;
	mov.b64 	{%r177, %r182}, %rd83;
	mov.b32 	%r183, 8;
	// begin inline asm
	shfl.sync.down.b32 %r176, %r177, %r183, %r194, %r195;
	// end inline asm
	// begin inline asm
	shfl.sync.down.b32 %r181, %r182, %r183, %r194, %r195;
	// end inline asm
	mov.b64 	%rd84, {%r176, %r181};
	mov.b64 	%fd232, %rd84;
	add.s32 	%r202, %r145, 8;
	setp.gt.s32 	%p38, %r202, %r194;
	add.f64 	%fd233, %fd231, %fd232;
	selp.f64 	%fd234, %fd231, %fd233, %p38;
	mov.b64 	%rd85, %fd234;
	mov.b64 	{%r187, %r192}, %rd85;
	mov.b32 	%r193, 16;
	// begin inline asm
	shfl.sync.down.b32 %r186, %r187, %r193, %r194, %r195;
	// end inline asm
	// begin inline asm
	shfl.sync.down.b32 %r191, %r192, %r193, %r194, %r195;
	// end inline asm
	mov.b64 	%rd86, {%r186, %r191};
	mov.b64 	%fd235, %rd86;
	add.s32 	%r203, %r145, 16;
	setp.gt.s32 	%p39, %r203, %r194;
	add.f64 	%fd236, %fd234, %fd235;
	selp.f64 	%fd343, %fd234, %fd236, %p39;
	setp.ne.s32 	%p40, %r145, 0;
	@%p40 bra 	$L__BB15_23;
	shr.u32 	%r204, %r5, 2;
	and.b32  	%r205, %r204, 248;
	mov.u32 	%r206, _ZZN3cub18CUB_300001_SM_10006detail6reduce18DeviceReduceKernelINS2_10policy_hubIdyN4cuda3std3__44plusIdEEE10Policy1000EN6thrust24THRUST_300001_SM_1000_NS6detail15normal_iteratorINSD_10device_ptrIdEEEEyS9_dNS7_10__identityEEEvT0_PT3_T1_NS0_13GridEvenShareISN_EET2_T4_E12temp_storage;
	add.s32 	%r207, %r206, %r205;
	st.shared.f64 	[%r207+16], %fd343;
$L__BB15_23:
	bar.sync 	0;
	setp.ne.s32 	%p41, %r5, 0;
	@%p41 bra 	$L__BB15_46;
	setp.gt.s32 	%p42, %r4, 32;
	ld.shared.f64 	%fd237, [_ZZN3cub18CUB_300001_SM_10006detail6reduce18DeviceReduceKernelINS2_10policy_hubIdyN4cuda3std3__44plusIdEEE10Policy1000EN6thrust24THRUST_300001_SM_1000_NS6detail15normal_iteratorINSD_10device_ptrIdEEEEyS9_dNS7_10__identityEEEvT0_PT3_T1_NS0_13GridEvenShareISN_EET2_T4_E12temp_storage+24];
	add.f64 	%fd238, %fd343, %fd237;
	selp.f64 	%fd239, %fd238, %fd343, %p42;
	setp.gt.s32 	%p43, %r4, 64;
	ld.shared.f64 	%fd240, [_ZZN3cub18CUB_300001_SM_10006detail6reduce18DeviceReduceKernelINS2_10policy_hubIdyN4cuda3std3__44plusIdEEE10Policy1000EN6thrust24THRUST_300001_SM_1000_NS6detail15normal_iteratorINSD_10device_ptrIdEEEEyS9_dNS7_10__identityEEEvT0_PT3_T1_NS0_13GridEvenShareISN_EET2_T4_E12temp_storage+32];
	add.f64 	%fd241, %fd240, %fd239;
	selp.f64 	%fd242, %fd241, %fd239, %p43;
	setp.gt.s32 	%p44, %r4, 96;
	ld.shared.f64 	%fd243, [_ZZN3cub18CUB_300001_SM_10006detail6reduce18DeviceReduceKernelINS2_10policy_hubIdyN4cuda3std3__44plusIdEEE10Policy1000EN6thrust24THRUST_300001_SM_1000_NS6detail15normal_iteratorINSD_10device_ptrIdEEEEyS9_dNS7_10__identityEEEvT0_PT3_T1_NS0_13GridEvenShareISN_EET2_T4_E12temp_storage+40];
	add.f64 	%fd244, %fd243, %fd242;
	selp.f64 	%fd245, %fd244, %fd242, %p44;
	setp.gt.s32 	%p45, %r4, 128;
	ld.shared.f64 	%fd246, [_ZZN3cub18CUB_300001_SM_10006detail6reduce18DeviceReduceKernelINS2_10policy_hubIdyN4cuda3std3__44plusIdEEE10Policy1000EN6thrust24THRUST_300001_SM_1000_NS6detail15normal_iteratorINSD_10device_ptrIdEEEEyS9_dNS7_10__identityEEEvT0_PT3_T1_NS0_13GridEvenShareISN_EET2_T4_E12temp_storage+48];
	add.f64 	%fd247, %fd246, %fd245;
	selp.f64 	%fd248, %fd247, %fd245, %p45;
	setp.gt.s32 	%p46, %r4, 160;
	ld.shared.f64 	%fd249, [_ZZN3cub18CUB_300001_SM_10006detail6reduce18DeviceReduceKernelINS2_10policy_hubIdyN4cuda3std3__44plusIdEEE10Policy1000EN6thrust24THRUST_300001_SM_1000_NS6detail15normal_iteratorINSD_10device_ptrIdEEEEyS9_dNS7_10__identityEEEvT0_PT3_T1_NS0_13GridEvenShareISN_EET2_T4_E12temp_storage+56];
	add.f64 	%fd250, %fd249, %fd248;
	selp.f64 	%fd251, %fd250, %fd248, %p46;
	setp.gt.s32 	%p47, %r4, 192;
	ld.shared.f64 	%fd252, [_ZZN3cub18CUB_300001_SM_10006detail6reduce18DeviceReduceKernelINS2_10policy_hubIdyN4cuda3std3__44plusIdEEE10Policy1000EN6thrust24THRUST_300001_SM_1000_NS6detail15normal_iteratorINSD_10device_ptrIdEEEEyS9_dNS7_10__identityEEEvT0_PT3_T1_NS0_13GridEvenShareISN_EET2_T4_E12temp_storage+64];
	add.f64 	%fd253, %fd252, %fd251;
	selp.f64 	%fd254, %fd253, %fd251, %p47;
	setp.gt.s32 	%p48, %r4, 224;
	ld.shared.f64 	%fd255, [_ZZN3cub18CUB_300001_SM_10006detail6reduce18DeviceReduceKernelINS2_10policy_hubIdyN4cuda3std3__44plusIdEEE10Policy1000EN6thrust24THRUST_300001_SM_1000_NS6detail15normal_iteratorINSD_10device_ptrIdEEEEyS9_dNS7_10__identityEEEvT0_PT3_T1_NS0_13GridEvenShareISN_EET2_T4_E12temp_storage+72];
	add.f64 	%fd256, %fd255, %fd254;
	selp.f64 	%fd257, %fd256, %fd254, %p48;
	setp.gt.s32 	%p49, %r4, 256;
	ld.shared.f64 	%fd258, [_ZZN3cub18CUB_300001_SM_10006detail6reduce18DeviceReduceKernelINS2_10policy_hubIdyN4cuda3std3__44plusIdEEE10Policy1000EN6thrust24THRUST_300001_SM_1000_NS6detail15normal_iteratorINSD_10device_ptrIdEEEEyS9_dNS7_10__identityEEEvT0_PT3_T1_NS0_13GridEvenShareISN_EET2_T4_E12temp_storage+80];
	add.f64 	%fd259, %fd258, %fd257;
	selp.f64 	%fd260, %fd259, %fd257, %p49;
	setp.gt.s32 	%p50, %r4, 288;
	ld.shared.f64 	%fd261, [_ZZN3cub18CUB_300001_SM_10006detail6reduce18DeviceReduceKernelINS2_10policy_hubIdyN4cuda3std3__44plusIdEEE10Policy1000EN6thrust24THRUST_300001_SM_1000_NS6detail15normal_iteratorINSD_10device_ptrIdEEEEyS9_dNS7_10__identityEEEvT0_PT3_T1_NS0_13GridEvenShareISN_EET2_T4_E12temp_storage+88];
	add.f64 	%fd262, %fd261, %fd260;
	selp.f64 	%fd263, %fd262, %fd260, %p50;
	setp.gt.s32 	%p51, %r4, 320;
	ld.shared.f64 	%fd264, [_ZZN3cub18CUB_300001_SM_10006detail6reduce18DeviceReduceKernelINS2_10policy_hubIdyN4cuda3std3__44plusIdEEE10Policy1000EN6thrust24THRUST_300001_SM_1000_NS6detail15normal_iteratorINSD_10device_ptrIdEEEEyS9_dNS7_10__identityEEEvT0_PT3_T1_NS0_13GridEvenShareISN_EET2_T4_E12temp_storage+96];
	add.f64 	%fd265, %fd264, %fd263;
	selp.f64 	%fd266, %fd265, %fd263, %p51;
	setp.gt.s32 	%p52, %r4, 352;
	ld.shared.f64 	%fd267, [_ZZN3cub18CUB_300001_SM_10006detail6reduce18DeviceReduceKernelINS2_10policy_hubIdyN4cuda3std3__44plusIdEEE10Policy1000EN6thrust24THRUST_300001_SM_1000_NS6detail15normal_iteratorINSD_10device_ptrIdEEEEyS9_dNS7_10__identityEEEvT0_PT3_T1_NS0_13GridEvenShareISN_EET2_T4_E12temp_storage+104];
	add.f64 	%fd268, %fd267, %fd266;
	selp.f64 	%fd269, %fd268, %fd266, %p52;
	setp.gt.s32 	%p53, %r4, 384;
	ld.shared.f64 	%fd270, [_ZZN3cub18CUB_300001_SM_10006detail6reduce18DeviceReduceKernelINS2_10policy_hubIdyN4cuda3std3__44plusIdEEE10Policy1000EN6thrust24THRUST_300001_SM_1000_NS6detail15normal_iteratorINSD_10device_ptrIdEEEEyS9_dNS7_10__identityEEEvT0_PT3_T1_NS0_13GridEvenShareISN_EET2_T4_E12temp_storage+112];
	add.f64 	%fd271, %fd270, %fd269;
	selp.f64 	%fd272, %fd271, %fd269, %p53;
	setp.gt.s32 	%p54, %r4, 416;
	ld.shared.f64 	%fd273, [_ZZN3cub18CUB_300001_SM_10006detail6reduce18DeviceReduceKernelINS2_10policy_hubIdyN4cuda3std3__44plusIdEEE10Policy1000EN6thrust24THRUST_300001_SM_1000_NS6detail15normal_iteratorINSD_10device_ptrIdEEEEyS9_dNS7_10__identityEEEvT0_PT3_T1_NS0_13GridEvenShareISN_EET2_T4_E12temp_storage+120];
	add.f64 	%fd274, %fd273, %fd272;
	selp.f64 	%fd275, %fd274, %fd272, %p54;
	setp.gt.s32 	%p55, %r4, 448;
	ld.shared.f64 	%fd276, [_ZZN3cub18CUB_300001_SM_10006detail6reduce18DeviceReduceKernelINS2_10policy_hubIdyN4cuda3std3__44plusIdEEE10Policy1000EN6thrust24THRUST_300001_SM_1000_NS6detail15normal_iteratorINSD_10device_ptrIdEEEEyS9_dNS7_10__identityEEEvT0_PT3_T1_NS0_13GridEvenShareISN_EET2_T4_E12temp_storage+128];
	add.f64 	%fd277, %fd276, %fd275;
	selp.f64 	%fd278, %fd277, %fd275, %p55;
	setp.gt.s32 	%p56, %r4, 480;
	ld.shared.f64 	%fd279, [_ZZN3cub18CUB_300001_SM_10006detail6reduce18DeviceReduceKernelINS2_10policy_hubIdyN4cuda3std3__44plusIdEEE10Policy1000EN6thrust24THRUST_300001_SM_1000_NS6detail15normal_iteratorINSD_10device_ptrIdEEEEyS9_dNS7_10__identityEEEvT0_PT3_T1_NS0_13GridEvenShareISN_EET2_T4_E12temp_storage+136];
	add.f64 	%fd280, %fd279, %fd278;
	selp.f64 	%fd343, %fd280, %fd278, %p56;
	bra.uni 	$L__BB15_46;
$L__BB15_25:
	cvt.u32.u64 	%r52, %rd4;
	mov.u32 	%r27, %tid.x;
	add.s32 	%r53, %r52, %r27;
	mul.wide.u32 	%rd27, %r53, 8;
	add.s64 	%rd28, %rd2, %rd27;
	ld.global.f64 	%fd41, [%rd28];
	ld.global.f64 	%fd42, [%rd28+4096];
	ld.global.f64 	%fd43, [%rd28+8192];
	ld.global.f64 	%fd44, [%rd28+12288];
	ld.global.f64 	%fd45, [%rd28+16384];
	ld.global.f64 	%fd46, [%rd28+20480];
	ld.global.f64 	%fd47, [%rd28+24576];
	add.f64 	%fd48, %fd41, %fd42;
	add.f64 	%fd49, %fd48, %fd43;
	add.f64 	%fd50, %fd49, %fd44;
	add.f64 	%fd51, %fd50, %fd45;
	add.f64 	%fd52, %fd51, %fd46;
	add.f64 	%fd342, %fd52, %fd47;
	setp.lt.u64 	%p2, %rd5, %rd3;
	@%p2 bra 	$L__BB15_42;
	cvt.u32.u64 	%r55, %rd3;
	cvt.u64.u32 	%rd10, %r27;
	add.s64 	%rd103, %rd4, %rd3;
	cvt.u32.u64 	%r28, %rd1;
	not.b32 	%r57, %r27;
	add.s32 	%r58, %r57, %r28;
	sub.s32 	%r59, %r58, %r55;
	sub.s32 	%r272, %r59, %r52;
	add.s64 	%rd29, %rd103, %rd10;
	shl.b64 	%rd30, %rd29, 3;
	add.s64 	%rd31, %rd30, %rd2;
	add.s64 	%rd102, %rd31, 32768;
	mov.b32 	%r273, 0;
	mov.u64 	%rd104, %rd4;
$L__BB15_27:
	cvt.s64.s32 	%rd16, %r50;
	add.s64 	%rd104, %rd104, %rd16;
	add.s64 	%rd32, %rd1, -3584;
	setp.gt.u64 	%p3, %rd104, %rd32;
	@%p3 bra 	$L__BB15_29;
	mul.lo.s32 	%r61, %r1, 3584;
	cvt.s64.s32 	%rd33, %r61;
	add.s64 	%rd34, %rd104, %rd10;
	shl.b64 	%rd35, %rd34, 3;
	add.s64 	%rd36, %rd2, %rd35;
	ld.global.f64 	%fd53, [%rd36];
	ld.global.f64 	%fd54, [%rd36+4096];
	ld.global.f64 	%fd55, [%rd36+8192];
	ld.global.f64 	%fd56, [%rd36+12288];
	ld.global.f64 	%fd57, [%rd36+16384];
	ld.global.f64 	%fd58, [%rd36+20480];
	ld.global.f64 	%fd59, [%rd36+24576];
	add.f64 	%fd60, %fd342, %fd53;
	add.f64 	%fd61, %fd60, %fd54;
	add.f64 	%fd62, %fd61, %fd55;
	add.f64 	%fd63, %fd62, %fd56;
	add.f64 	%fd64, %fd63, %fd57;
	add.f64 	%fd65, %fd64, %fd58;
	add.f64 	%fd342, %fd65, %fd59;
	sub.s64 	%rd37, %rd1, %rd104;
	setp.lt.u64 	%p4, %rd37, %rd33;
	add.s32 	%r273, %r273, 1;
	add.s64 	%rd103, %rd103, %rd33;
	sub.s32 	%r272, %r272, %r61;
	mul.wide.s32 	%rd38, %r61, 8;
	add.s64 	%rd102, %rd102, %rd38;
	@%p4 bra 	$L__BB15_42;
	bra.uni 	$L__BB15_27;
$L__BB15_29:
	setp.le.u64 	%p5, %rd1, %rd104;
	cvt.u32.u64 	%r62, %rd104;
	cvt.u32.u64 	%r63, %rd1;
	sub.s32 	%r64, %r63, %r62;
	setp.ge.s32 	%p6, %r27, %r64;
	or.pred  	%p7, %p5, %p6;
	@%p7 bra 	$L__BB15_42;
	cvt.u32.u64 	%r66, %rd16;
	cvt.u32.u64 	%r67, %rd4;
	not.b32 	%r68, %r27;
	add.s32 	%r69, %r68, %r28;
	add.s32 	%r70, %r66, %r67;
	sub.s32 	%r71, %r69, %r70;
	mul.lo.s32 	%r72, %r1, %r273;
	mad.lo.s32 	%r73, %r72, -3584, %r71;
	shr.u32 	%r74, %r73, 9;
	add.s32 	%r34, %r74, 1;
	and.b32  	%r35, %r34, 15;
	setp.lt.u32 	%p8, %r73, 7680;
	mov.u32 	%r276, %r27;
	@%p8 bra 	$L__BB15_33;
	shr.u32 	%r75, %r272, 9;
	add.s32 	%r76, %r75, 1;
	and.b32  	%r77, %r76, 16777200;
	neg.s32 	%r274, %r77;
	mov.u32 	%r276, %r27;
$L__BB15_32:
	.pragma "nounroll";
	ld.global.f64 	%fd67, [%rd102+-32768];
	add.f64 	%fd68, %fd342, %fd67;
	ld.global.f64 	%fd69, [%rd102+-28672];
	add.f64 	%fd70, %fd68, %fd69;
	ld.global.f64 	%fd71, [%rd102+-24576];
	add.f64 	%fd72, %fd70, %fd71;
	ld.global.f64 	%fd73, [%rd102+-20480];
	add.f64 	%fd74, %fd72, %fd73;
	ld.global.f64 	%fd75, [%rd102+-16384];
	add.f64 	%fd76, %fd74, %fd75;
	ld.global.f64 	%fd77, [%rd102+-12288];
	add.f64 	%fd78, %fd76, %fd77;
	ld.global.f64 	%fd79, [%rd102+-8192];
	add.f64 	%fd80, %fd78, %fd79;
	ld.global.f64 	%fd81, [%rd102+-4096];
	add.f64 	%fd82, %fd80, %fd81;
	ld.global.f64 	%fd83, [%rd102];
	add.f64 	%fd84, %fd82, %fd83;
	ld.global.f64 	%fd85, [%rd102+4096];
	add.f64 	%fd86, %fd84, %fd85;
	ld.global.f64 	%fd87, [%rd102+8192];
	add.f64 	%fd88, %fd86, %fd87;
	ld.global.f64 	%fd89, [%rd102+12288];
	add.f64 	%fd90, %fd88, %fd89;
	ld.global.f64 	%fd91, [%rd102+16384];
	add.f64 	%fd92, %fd90, %fd91;
	ld.global.f64 	%fd93, [%rd102+20480];
	add.f64 	%fd94, %fd92, %fd93;
	ld.global.f64 	%fd95, [%rd102+24576];
	add.f64 	%fd96, %fd94, %fd95;
	ld.global.f64 	%fd97, [%rd102+28672];
	add.f64 	%fd342, %fd96, %fd97;
	add.s32 	%r276, %r276, 8192;
	add.s32 	%r274, %r274, 16;
	add.s64 	%rd102, %rd102, 65536;
	setp.ne.s32 	%p9, %r274, 0;
	@%p9 bra 	$L__BB15_32;
$L__BB15_33:
	setp.eq.s32 	%p10, %r35, 0;
	@%p10 bra 	$L__BB15_42;
	and.b32  	%r42, %r34, 7;
	setp.lt.u32 	%p11, %r35, 8;
	@%p11 bra 	$L__BB15_36;
	cvt.u64.u32 	%rd39, %r276;
	add.s64 	%rd40, %rd104, %rd39;
	shl.b64 	%rd41, %rd40, 3;
	add.s64 	%rd42, %rd2, %rd41;
	ld.global.f64 	%fd99, [%rd42];
	add.f64 	%fd100, %fd342, %fd99;
	ld.global.f64 	%fd101, [%rd42+4096];
	add.f64 	%fd102, %fd100, %fd101;
	ld.global.f64 	%fd103, [%rd42+8192];
	add.f64 	%fd104, %fd102, %fd103;
	ld.global.f64 	%fd105, [%rd42+12288];
	add.f64 	%fd106, %fd104, %fd105;
	ld.global.f64 	%fd107, [%rd42+16384];
	add.f64 	%fd108, %fd106, %fd107;
	ld.global.f64 	%fd109, [%rd42+20480];
	add.f64 	%fd110, %fd108, %fd109;
	ld.global.f64 	%fd111, [%rd42+24576];
	add.f64 	%fd112, %fd110, %fd111;
	ld.global.f64 	%fd113, [%rd42+28672];
	add.f64 	%fd342, %fd112, %fd113;
	add.s32 	%r276, %r276, 4096;
$L__BB15_36:
	setp.eq.s32 	%p12, %r42, 0;
	@%p12 bra 	$L__BB15_42;
	setp.lt.u32 	%p13, %r42, 4;
	@%p13 bra 	$L__BB15_39;
	cvt.u64.u32 	%rd43, %r276;
	add.s64 	%rd44, %rd104, %rd43;
	shl.b64 	%rd45, %rd44, 3;
	add.s64 	%rd46, %rd2, %rd45;
	ld.global.f64 	%fd115, [%rd46];
	add.f64 	%fd116, %fd342, %fd115;
	ld.global.f64 	%fd117, [%rd46+4096];
	add.f64 	%fd118, %fd116, %fd117;
	ld.global.f64 	%fd119, [%rd46+8192];
	add.f64 	%fd120, %fd118, %fd119;
	ld.global.f64 	%fd121, [%rd46+12288];
	add.f64 	%fd342, %fd120, %fd121;
	add.s32 	%r276, %r276, 2048;
$L__BB15_39:
	and.b32  	%r78, %r34, 3;
	setp.eq.s32 	%p14, %r78, 0;
	@%p14 bra 	$L__BB15_42;
	cvt.u64.u32 	%rd47, %r276;
	add.s64 	%rd48, %rd47, %rd103;
	shl.b64 	%rd49, %rd48, 3;
	add.s64 	%rd106, %rd2, %rd49;
	cvt.u16.u32 	%rs1, %r272;
	shr.u16 	%rs2, %rs1, 9;
	add.s16 	%rs3, %rs2, 1;
	cvt.u32.u16 	%r79, %rs3;
	and.b32  	%r80, %r79, 3;
	neg.s32 	%r279, %r80;
$L__BB15_41:
	.pragma "nounroll";
	ld.global.f64 	%fd122, [%rd106];
	add.f64 	%fd342, %fd342, %fd122;
	add.s64 	%rd106, %rd106, 4096;
	add.s32 	%r279, %r279, 1;
	setp.ne.s32 	%p15, %r279, 0;
	@%p15 bra 	$L__BB15_41;
$L__BB15_42:
	// begin inline asm
	mov.u32 %r81, %laneid;
	// end inline asm
	mov.b64 	%rd50, %fd342;
	mov.b64 	{%r83, %r88}, %rd50;
	mov.b32 	%r89, 1;
	mov.b32 	%r130, 31;
	mov.b32 	%r131, -1;
	// begin inline asm
	shfl.sync.down.b32 %r82, %r83, %r89, %r130, %r131;
	// end inline asm
	// begin inline asm
	shfl.sync.down.b32 %r87, %r88, %r89, %r130, %r131;
	// end inline asm
	mov.b64 	%rd51, {%r82, %r87};
	mov.b64 	%fd123, %rd51;
	setp.gt.s32 	%p16, %r81, 30;
	add.f64 	%fd124, %fd342, %fd123;
	selp.f64 	%fd125, %fd342, %fd124, %p16;
	mov.b64 	%rd52, %fd125;
	mov.b64 	{%r93, %r98}, %rd52;
	mov.b32 	%r99, 2;
	// begin inline asm
	shfl.sync.down.b32 %r92, %r93, %r99, %r130, %r131;
	// end inline asm
	// begin inline asm
	shfl.sync.down.b32 %r97, %r98, %r99, %r130, %r131;
	// end inline asm
	mov.b64 	%rd53, {%r92, %r97};
	mov.b64 	%fd126, %rd53;
	setp.gt.s32 	%p17, %r81, 29;
	add.f64 	%fd127, %fd125, %fd126;
	selp.f64 	%fd128, %fd125, %fd127, %p17;
	mov.b64 	%rd54, %fd128;
	mov.b64 	{%r103, %r108}, %rd54;
	mov.b32 	%r109, 4;
	// begin inline asm
	shfl.sync.down.b32 %r102, %r103, %r109, %r130, %r131;
	// end inline asm
	// begin inline asm
	shfl.sync.down.b32 %r107, %r108, %r109, %r130, %r131;
	// end inline asm
	mov.b64 	%rd55, {%r102, %r107};
	mov.b64 	%fd129, %rd55;
	setp.gt.s32 	%p18, %r81, 27;
	add.f64 	%fd130, %fd128, %fd129;
	selp.f64 	%fd131, %fd128, %fd130, %p18;
	mov.b64 	%rd56, %fd131;
	mov.b64 	{%r113, %r118}, %rd56;
	mov.b32 	%r119, 8;
	// begin inline asm
	shfl.sync.down.b32 %r112, %r113, %r119, %r130, %r131;
	// end inline asm
	// begin inline asm
	shfl.sync.down.b32 %r117, %r118, %r119, %r130, %r131;
	// end inline asm
	mov.b64 	%rd57, {%r112, %r117};
	mov.b64 	%fd132, %rd57;
	setp.gt.s32 	%p19, %r81, 23;
	add.f64 	%fd133, %fd131, %fd132;
	selp.f64 	%fd134, %fd131, %fd133, %p19;
	mov.b64 	%rd58, %fd134;
	mov.b64 	{%r123, %r128}, %rd58;
	mov.b32 	%r129, 16;
	// begin inline asm
	shfl.sync.down.b32 %r122, %r123, %r129, %r130, %r131;
	// end inline asm
	// begin inline asm
	shfl.sync.down.b32 %r127, %r128, %r129, %r130, %r131;
	// end inline asm
	mov.b64 	%rd59, {%r122, %r127};
	mov.b64 	%fd135, %rd59;
	setp.gt.s32 	%p20, %r81, 15;
	add.f64 	%fd37, %fd134, %fd135;
	selp.f64 	%fd343, %fd134, %fd37, %p20;
	setp.ne.s32 	%p21, %r81, 0;
	@%p21 bra 	$L__BB15_44;
	shr.u32 	%r132, %r27, 2;
	and.b32  	%r133, %r132, 248;
	mov.u32 	%r134, _ZZN3cub18CUB_300001_SM_10006detail6reduce18DeviceReduceKernelINS2_10policy_hubIdyN4cuda3std3__44plusIdEEE10Policy1000EN6thrust24THRUST_300001_SM_1000_NS6detail15normal_iteratorINSD_10device_ptrIdEEEEyS9_dNS7_10__identityEEEvT0_PT3_T1_NS0_13GridEvenShareISN_EET2_T4_E12temp_storage;
	add.s32 	%r135, %r134, %r133;
	st.shared.f64 	[%r135+16], %fd37;
$L__BB15_44:
	bar.sync 	0;
	setp.ne.s32 	%p22, %r27, 0;
	@%p22 bra 	$L__BB15_46;
	ld.shared.f64 	%fd136, [_ZZN3cub18CUB_300001_SM_10006detail6reduce18DeviceReduceKernelINS2_10policy_hubIdyN4cuda3std3__44plusIdEEE10Policy1000EN6thrust24THRUST_300001_SM_1000_NS6detail15normal_iteratorINSD_10device_ptrIdEEEEyS9_dNS7_10__identityEEEvT0_PT3_T1_NS0_13GridEvenShareISN_EET2_T4_E12temp_storage+24];
	add.f64 	%fd137, %fd343, %fd136;
	ld.shared.f64 	%fd138, [_ZZN3cub18CUB_300001_SM_10006detail6reduce18DeviceReduceKernelINS2_10policy_hubIdyN4cuda3std3__44plusIdEEE10Policy1000EN6thrust24THRUST_300001_SM_1000_NS6detail15normal_iteratorINSD_10device_ptrIdEEEEyS9_dNS7_10__identityEEEvT0_PT3_T1_NS0_13GridEvenShareISN_EET2_T4_E12temp_storage+32];
	add.f64 	%fd139, %fd137, %fd138;
	ld.shared.f64 	%fd140, [_ZZN3cub18CUB_300001_SM_10006detail6reduce18DeviceReduceKernelINS2_10policy_hubIdyN4cuda3std3__44plusIdEEE10Policy1000EN6thrust24THRUST_300001_SM_1000_NS6detail15normal_iteratorINSD_10device_ptrIdEEEEyS9_dNS7_10__identityEEEvT0_PT3_T1_NS0_13GridEvenShareISN_EET2_T4_E12temp_storage+40];
	add.f64 	%fd141, %fd139, %fd140;
	ld.shared.f64 	%fd142, [_ZZN3cub18CUB_300001_SM_10006detail6reduce18DeviceReduceKernelINS2_10policy_hubIdyN4cuda3std3__44plusIdEEE10Policy1000EN6thrust24THRUST_300001_SM_1000_NS6detail15normal_iteratorINSD_10device_ptrIdEEEEyS9_dNS7_10__identityEEEvT0_PT3_T1_NS0_13GridEvenShareISN_EET2_T4_E12temp_storage+48];
	add.f64 	%fd143, %fd141, %fd142;
	ld.shared.f64 	%fd144, [_ZZN3cub18CUB_300001_SM_10006detail6reduce18DeviceReduceKernelINS2_10policy_hubIdyN4cuda3std3__44plusIdEEE10Policy1000EN6thrust24THRUST_300001_SM_1000_NS6detail15normal_iteratorINSD_10device_ptrIdEEEEyS9_dNS7_10__identityEEEvT0_PT3_T1_NS0_13GridEvenShareISN_EET2_T4_E12temp_storage+56];
	add.f64 	%fd145, %fd143, %fd144;
	ld.shared.f64 	%fd146, [_ZZN3cub18CUB_300001_SM_10006detail6reduce18DeviceReduceKernelINS2_10policy_hubIdyN4cuda3std3__44plusIdEEE10Policy1000EN6thrust24THRUST_300001_SM_1000_NS6detail15normal_iteratorINSD_10device_ptrIdEEEEyS9_dNS7_10__identityEEEvT0_PT3_T1_NS0_13GridEvenShareISN_EET2_T4_E12temp_storage+64];
	add.f64 	%fd147, %fd145, %fd146;
	ld.shared.f64 	%fd148, [_ZZN3cub18CUB_300001_SM_10006detail6reduce18DeviceReduceKernelINS2_10policy_hubIdyN4cuda3std3__44plusIdEEE10Policy1000EN6thrust24THRUST_300001_SM_1000_NS6detail15normal_iteratorINSD_10device_ptrIdEEEEyS9_dNS7_10__identityEEEvT0_PT3_T1_NS0_13GridEvenShareISN_EET2_T4_E12temp_storage+72];
	add.f64 	%fd149, %fd147, %fd148;
	ld.shared.f64 	%fd150, [_ZZN3cub18CUB_300001_SM_10006detail6reduce18DeviceReduceKernelINS2_10policy_hubIdyN4cuda3std3__44plusIdEEE10Policy1000EN6thrust24THRUST_300001_SM_1000_NS6detail15normal_iteratorINSD_10device_ptrIdEEEEyS9_dNS7_10__identityEEEvT0_PT3_T1_NS0_13GridEvenShareISN_EET2_T4_E12temp_storage+80];
	add.f64 	%fd151, %fd149, %fd150;
	ld.shared.f64 	%fd152, [_ZZN3cub18CUB_300001_SM_10006detail6reduce18DeviceReduceKernelINS2_10policy_hubIdyN4cuda3std3__44plusIdEEE10Policy1000EN6thrust24THRUST_300001_SM_1000_NS6detail15normal_iteratorINSD_10device_ptrIdEEEEyS9_dNS7_10__identityEEEvT0_PT3_T1_NS0_13GridEvenShareISN_EET2_T4_E12temp_storage+88];
	add.f64 	%fd153, %fd151, %fd152;
	ld.shared.f64 	%fd154, [_ZZN3cub18CUB_300001_SM_10006detail6reduce18DeviceReduceKernelINS2_10policy_hubIdyN4cuda3std3__44plusIdEEE10Policy1000EN6thrust24THRUST_300001_SM_1000_NS6detail15normal_iteratorINSD_10device_ptrIdEEEEyS9_dNS7_10__identityEEEvT0_PT3_T1_NS0_13GridEvenShareISN_EET2_T4_E12temp_storage+96];
	add.f64 	%fd155, %fd153, %fd154;
	ld.shared.f64 	%fd156, [_ZZN3cub18CUB_300001_SM_10006detail6reduce18DeviceReduceKernelINS2_10policy_hubIdyN4cuda3std3__44plusIdEEE10Policy1000EN6thrust24THRUST_300001_SM_1000_NS6detail15normal_iteratorINSD_10device_ptrIdEEEEyS9_dNS7_10__identityEEEvT0_PT3_T1_NS0_13GridEvenShareISN_EET2_T4_E12temp_storage+104];
	add.f64 	%fd157, %fd155, %fd156;
	ld.shared.f64 	%fd158, [_ZZN3cub18CUB_300001_SM_10006detail6reduce18DeviceReduceKernelINS2_10policy_hubIdyN4cuda3std3__44plusIdEEE10Policy1000EN6thrust24THRUST_300001_SM_1000_NS6detail15normal_iteratorINSD_10device_ptrIdEEEEyS9_dNS7_10__identityEEEvT0_PT3_T1_NS0_13GridEvenShareISN_EET2_T4_E12temp_storage+112];
	add.f64 	%fd159, %fd157, %fd158;
	ld.shared.f64 	%fd160, [_ZZN3cub18CUB_300001_SM_10006detail6reduce18DeviceReduceKernelINS2_10policy_hubIdyN4cuda3std3__44plusIdEEE10Policy1000EN6thrust24THRUST_300001_SM_1000_NS6detail15normal_iteratorINSD_10device_ptrIdEEEEyS9_dNS7_10__identityEEEvT0_PT3_T1_NS0_13GridEvenShareISN_EET2_T4_E12temp_storage+120];
	add.f64 	%fd161, %fd159, %fd160;
	ld.shared.f64 	%fd162, [_ZZN3cub18CUB_300001_SM_10006detail6reduce18DeviceReduceKernelINS2_10policy_hubIdyN4cuda3std3__44plusIdEEE10Policy1000EN6thrust24THRUST_300001_SM_1000_NS6detail15normal_iteratorINSD_10device_ptrIdEEEEyS9_dNS7_10__identityEEEvT0_PT3_T1_NS0_13GridEvenShareISN_EET2_T4_E12temp_storage+128];
	add.f64 	%fd163, %fd161, %fd162;
	ld.shared.f64 	%fd164, [_ZZN3cub18CUB_300001_SM_10006detail6reduce18DeviceReduceKernelINS2_10policy_hubIdyN4cuda3std3__44plusIdEEE10Policy1000EN6thrust24THRUST_300001_SM_1000_NS6detail15normal_iteratorINSD_10device_ptrIdEEEEyS9_dNS7_10__identityEEEvT0_PT3_T1_NS0_13GridEvenShareISN_EET2_T4_E12temp_storage+136];
	add.f64 	%fd343, %fd163, %fd164;
$L__BB15_46:
	mov.u32 	%r263, %tid.x;
	setp.ne.s32 	%p64, %r263, 0;
	@%p64 bra 	$L__BB15_48;
	ld.param.u64 	%rd100, [_ZN3cub18CUB_300001_SM_10006detail6reduce18DeviceReduceKernelINS2_10policy_hubIdyN4cuda3std3__44plusIdEEE10Policy1000EN6thrust24THRUST_300001_SM_1000_NS6detail15normal_iteratorINSD_10device_ptrIdEEEEyS9_dNS7_10__identityEEEvT0_PT3_T1_NS0_13GridEvenShareISN_EET2_T4__param_1];
	cvta.to.global.u64 	%rd97, %rd100;
	mul.wide.u32 	%rd98, %r2, 8;
	add.s64 	%rd99, %rd97, %rd98;
	st.global.f64 	[%rd99], %fd343;
$L__BB15_48:
	ret;

}
	// .globl	_ZN3cub18CUB_300001_SM_10006detail6reduce28DeviceReduceSingleTileKernelINS2_10policy_hubIdyN4cuda3std3__44plusIdEEE10Policy1000EPdSC_iS9_ddNS7_10__identityEEEvT0_T1_T2_T3_T4_T6_
.visible .entry _ZN3cub18CUB_300001_SM_10006detail6reduce28DeviceReduceSingleTileKernelINS2_10policy_hubIdyN4cuda3std3__44plusIdEEE10Policy1000EPdSC_iS9_ddNS7_10__identityEEEvT0_T1_T2_T3_T4_T6_(
	.param .u64 .ptr .align 1 _ZN3cub18CUB_300001_SM_10006detail6reduce28DeviceReduceSingleTileKernelINS2_10policy_hubIdyN4cuda3std3__44plusIdEEE10Policy1000EPdSC_iS9_ddNS7_10__identityEEEvT0_T1_T2_T3_T4_T6__param_0,
	.param .u64 .ptr .align 1 _ZN3cub18CUB_300001_SM_10006detail6reduce28DeviceReduceSingleTileKernelINS2_10policy_hubIdyN4cuda3std3__44plusIdEEE10Policy1000EPdSC_iS9_ddNS7_10__identityEEEvT0_T1_T2_T3_T4_T6__param_1,
	.param .u32 _ZN3cub18CUB_300001_SM_10006detail6reduce28DeviceReduceSingleTileKernelINS2_10policy_hubIdyN4cuda3std3__44plusIdEEE10Policy1000EPdSC_iS9_ddNS7_10__identityEEEvT0_T1_T2_T3_T4_T6__param_2,
	.param .align 1 .b8 _ZN3cub18CUB_300001_SM_10006detail6reduce28DeviceReduceSingleTileKernelINS2_10policy_hubIdyN4cuda3std3__44plusIdEEE10Policy1000EPdSC_iS9_ddNS7_10__identityEEEvT0_T1_T2_T3_T4_T6__param_3[1],
	.param .f64 _ZN3cub18CUB_300001_SM_10006detail6reduce28DeviceReduceSingleTileKernelINS2_10policy_hubIdyN4cuda3std3__44plusIdEEE10Policy1000EPdSC_iS9_ddNS7_10__identityEEEvT0_T1_T2_T3_T4_T6__param_4,
	.param .align 1 .b8 _ZN3cub18CUB_300001_SM_10006detail6reduce28DeviceReduceSingleTileKernelINS2_10policy_hubIdyN4cuda3std3__44plusIdEEE10Policy1000EPdSC_iS9_ddNS7_10__identityEEEvT0_T1_T2_T3_T4_T6__param_5[1]
)
.maxntid 512
.minnctapersm 1
{
	.reg .pred 	%p<58>;
	.reg .b32 	%r<238>;
	.reg .b64 	%rd<104>;
	.reg .b64 	%fd<232>;
	// demoted variable
	.shared .align 8 .b8 _ZZN3cub18CUB_300001_SM_10006detail6reduce28DeviceReduceSingleTileKernelINS2_10policy_hubIdyN4cuda3std3__44plusIdEEE10Policy1000EPdSC_iS9_ddNS7_10__identityEEEvT0_T1_T2_T3_T4_T6_E12temp_storage[152];
	ld.param.u64 	%rd8, [_ZN3cub18CUB_300001_SM_10006detail6reduce28DeviceReduceSingleTileKernelINS2_10policy_hubIdyN4cuda3std3__44plusIdEEE10Policy1000EPdSC_iS9_ddNS7_10__identityEEEvT0_T1_T2_T3_T4_T6__param_0];
	ld.param.u64 	%rd9, [_ZN3cub18CUB_300001_SM_10006detail6reduce28DeviceReduceSingleTileKernelINS2_10policy_hubIdyN4cuda3std3__44plusIdEEE10Policy1000EPdSC_iS9_ddNS7_10__identityEEEvT0_T1_T2_T3_T4_T6__param_1];
	ld.param.u32 	%r34, [_ZN3cub18CUB_300001_SM_10006detail6reduce28DeviceReduceSingleTileKernelINS2_10policy_hubIdyN4cuda3std3__44plusIdEEE10Policy1000EPdSC_iS9_ddNS7_10__identityEEEvT0_T1_T2_T3_T4_T6__param_2];
	ld.param.f64 	%fd30, [_ZN3cub18CUB_300001_SM_10006detail6reduce28DeviceReduceSingleTileKernelINS2_10policy_hubIdyN4cuda3std3__44plusIdEEE10Policy1000EPdSC_iS9_ddNS7_10__identityEEEvT0_T1_T2_T3_T4_T6__param_4];
	cvta.to.global.u64 	%rd1, %rd9;
	setp.ne.s32 	%p1, %r34, 0;
	@%p1 bra 	$L__BB16_3;
	mov.u32 	%r224, %tid.x;
	setp.ne.s32 	%p57, %r224, 0;
	@%p57 bra 	$L__BB16_39;
	st.global.f64 	[%rd1], %fd30;
	bra.uni 	$L__BB16_39;
$L__BB16_3:
	setp.gt.s32 	%p2, %r34, 3583;
	@%p2 bra 	$L__BB16_21;
	mov.u32 	%r1, %tid.x;
	setp.ge.s32 	%p19, %r1, %r34;
	mov.f64 	%fd223, 0d0000000000000000;
	mov.u32 	%r228, %r1;
	@%p19 bra 	$L__BB16_6;
	mul.wide.u32 	%rd69, %r1, 8;
	add.s64 	%rd68, %rd8, %rd69;
	// begin inline asm
	ld.global.nc.u64 %rd67, [%rd68];
	// end inline asm
	mov.b64 	%fd223, %rd67;
	add.s32 	%r228, %r1, 512;
$L__BB16_6:
	setp.ge.s32 	%p20, %r228, %r34;
	@%p20 bra 	$L__BB16_12;
	not.b32 	%r100, %r228;
	add.s32 	%r4, %r34, %r100;
	and.b32  	%r101, %r4, 1536;
	setp.eq.s32 	%p21, %r101, 1536;
	@%p21 bra 	$L__BB16_10;
	mul.wide.u32 	%rd70, %r228, 8;
	add.s64 	%rd102, %rd8, %rd70;
	shr.u32 	%r102, %r4, 9;
	add.s32 	%r103, %r102, 1;
	and.b32  	%r104, %r103, 3;
	neg.s32 	%r226, %r104;
$L__BB16_9:
	.pragma "nounroll";
	// begin inline asm
	ld.global.nc.u64 %rd71, [%rd102];
	// end inline asm
	mov.b64 	%fd109, %rd71;
	add.f64 	%fd223, %fd223, %fd109;
	add.s32 	%r228, %r228, 512;
	add.s64 	%rd102, %rd102, 4096;
	add.s32 	%r226, %r226, 1;
	setp.ne.s32 	%p22, %r226, 0;
	@%p22 bra 	$L__BB16_9;
$L__BB16_10:
	setp.lt.u32 	%p23, %r4, 1536;
	@%p23 bra 	$L__BB16_12;
$L__BB16_11:
	mul.wide.s32 	%rd81, %r228, 8;
	add.s64 	%rd74, %rd8, %rd81;
	// begin inline asm
	ld.global.nc.u64 %rd73, [%rd74];
	// end inline asm
	mov.b64 	%fd110, %rd73;
	add.f64 	%fd111, %fd223, %fd110;
	add.s64 	%rd76, %rd74, 4096;
	// begin inline asm
	ld.global.nc.u64 %rd75, [%rd76];
	// end inline asm
	mov.b64 	%fd112, %rd75;
	add.f64 	%fd113, %fd111, %fd112;
	add.s64 	%rd78, %rd74, 8192;
	// begin inline asm
	ld.global.nc.u64 %rd77, [%rd78];
	// end inline asm
	mov.b64 	%fd114, %rd77;
	add.f64 	%fd115, %fd113, %fd114;
	add.s64 	%rd80, %rd74, 12288;
	// begin inline asm
	ld.global.nc.u64 %rd79, [%rd80];
	// end inline asm
	mov.b64 	%fd116, %rd79;
	add.f64 	%fd223, %fd115, %fd116;
	add.s32 	%r228, %r228, 2048;
	setp.lt.s32 	%p24, %r228, %r34;
	@%p24 bra 	$L__BB16_11;
$L__BB16_12:
	setp.lt.s32 	%p25, %r34, 512;
	@%p25 bra 	$L__BB16_17;
	// begin inline asm
	mov.u32 %r168, %laneid;
	// end inline asm
	mov.b64 	%rd92, %fd223;
	mov.b64 	{%r170, %r175}, %rd92;
	mov.b32 	%r176, 1;
	mov.b32 	%r217, 31;
	mov.b32 	%r218, -1;
	// begin inline asm
	shfl.sync.down.b32 %r169, %r170, %r176, %r217, %r218;
	// end inline asm
	// begin inline asm
	shfl.sync.down.b32 %r174, %r175, %r176, %r217, %r218;
	// end inline asm
	mov.b64 	%rd93, {%r169, %r174};
	mov.b64 	%fd175, %rd93;
	setp.gt.s32 	%p49, %r168, 30;
	add.f64 	%fd176, %fd223, %fd175;
	selp.f64 	%fd177, %fd223, %fd176, %p49;
	mov.b64 	%rd94, %fd177;
	mov.b64 	{%r180, %r185}, %rd94;
	mov.b32 	%r186, 2;
	// begin inline asm
	shfl.sync.down.b32 %r179, %r180, %r186, %r217, %r218;
	// end inline asm
	// begin inline asm
	shfl.sync.down.b32 %r184, %r185, %r186, %r217, %r218;
	// end inline asm
	mov.b64 	%rd95, {%r179, %r184};
	mov.b64 	%fd178, %rd95;
	setp.gt.s32 	%p50, %r168, 29;
	add.f64 	%fd179, %fd177, %fd178;
	selp.f64 	%fd180, %fd177, %fd179, %p50;
	mov.b64 	%rd96, %fd180;
	mov.b64 	{%r190, %r195}, %rd96;
	mov.b32 	%r196, 4;
	// begin inline asm
	shfl.sync.down.b32 %r189, %r190, %r196, %r217, %r218;
	// end inline asm
	// begin inline asm
	shfl.sync.down.b32 %r194, %r195, %r196, %r217, %r218;
	// end inline asm
	mov.b64 	%rd97, {%r189, %r194};
	mov.b64 	%fd181, %rd97;
	setp.gt.s32 	%p51, %r168, 27;
	add.f64 	%fd182, %fd180, %fd181;
	selp.f64 	%fd183, %fd180, %fd182, %p51;
	mov.b64 	%rd98, %fd183;
	mov.b64 	{%r200, %r205}, %rd98;
	mov.b32 	%r206, 8;
	// begin inline asm
	shfl.sync.down.b32 %r199, %r200, %r206, %r217, %r218;
	// end inline asm
	// begin inline asm
	shfl.sync.down.b32 %r204, %r205, %r206, %r217, %r218;
	// end inline asm
	mov.b64 	%rd99, {%r199, %r204};
	mov.b64 	%fd184, %rd99;
	setp.gt.s32 	%p52, %r168, 23;
	add.f64 	%fd185, %fd183, %fd184;
	selp.f64 	%fd186, %fd183, %fd185, %p52;
	mov.b64 	%rd100, %fd186;
	mov.b64 	{%r210, %r215}, %rd100;
	mov.b32 	%r216, 16;
	// begin inline asm
	shfl.sync.down.b32 %r209, %r210, %r216, %r217, %r218;
	// end inline asm
	// begin inline asm
	shfl.sync.down.b32 %r214, %r215, %r216, %r217, %r218;
	// end inline asm
	mov.b64 	%rd101, {%r209, %r214};
	mov.b64 	%fd187, %rd101;
	setp.gt.s32 	%p53, %r168, 15;
	add.f64 	%fd10, %fd186, %fd187;
	selp.f64 	%fd231, %fd186, %fd10, %p53;
	setp.ne.s32 	%p54, %r168, 0;
	@%p54 bra 	$L__BB16_15;
	shr.u32 	%r219, %r1, 2;
	and.b32  	%r220, %r219, 248;
	mov.u32 	%r221, _ZZN3cub18CUB_300001_SM_10006detail6reduce28DeviceReduceSingleTileKernelINS2_10policy_hubIdyN4cuda3std3__44plusIdEEE10Policy1000EPdSC_iS9_ddNS7_10__identityEEEvT0_T1_T2_T3_T4_T6_E12temp_storage;
	add.s32 	%r222, %r221, %r220;
	st.shared.f64 	[%r222+16], %fd10;
$L__BB16_15:
	bar.sync 	0;
	setp.ne.s32 	%p55, %r1, 0;
	@%p55 bra 	$L__BB16_37;
	ld.shared.f64 	%fd188, [_ZZN3cub18CUB_300001_SM_10006detail6reduce28DeviceReduceSingleTileKernelINS2_10policy_hubIdyN4cuda3std3__44plusIdEEE10Policy1000EPdSC_iS9_ddNS7_10__identityEEEvT0_T1_T2_T3_T4_T6_E12temp_storage+24];
	add.f64 	%fd189, %fd231, %fd188;
	ld.shared.f64 	%fd190, [_ZZN3cub18CUB_300001_SM_10006detail6reduce28DeviceReduceSingleTileKernelINS2_10policy_hubIdyN4cuda3std3__44plusIdEEE10Policy1000EPdSC_iS9_ddNS7_10__identityEEEvT0_T1_T2_T3_T4_T6_E12temp_storage+32];
	add.f64 	%fd191, %fd189, %fd190;
	ld.shared.f64 	%fd192, [_ZZN3cub18CUB_300001_SM_10006detail6reduce28DeviceReduceSingleTileKernelINS2_10policy_hubIdyN4cuda3std3__44plusIdEEE10Policy1000EPdSC_iS9_ddNS7_10__identityEEEvT0_T1_T2_T3_T4_T6_E12temp_storage+40];
	add.f64 	%fd193, %fd191, %fd192;
	ld.shared.f64 	%fd194, [_ZZN3cub18CUB_300001_SM_10006detail6reduce28DeviceReduceSingleTileKernelINS2_10policy_hubIdyN4cuda3std3__44plusIdEEE10Policy1000EPdSC_iS9_ddNS7_10__identityEEEvT0_T1_T2_T3_T4_T6_E12temp_storage+48];
	add.f64 	%fd195, %fd193, %fd194;
	ld.shared.f64 	%fd196, [_ZZN3cub18CUB_300001_SM_10006detail6reduce28DeviceReduceSingleTileKernelINS2_10policy_hubIdyN4cuda3std3__44plusIdEEE10Policy1000EPdSC_iS9_ddNS7_10__identityEEEvT0_T1_T2_T3_T4_T6_E12temp_storage+56];
	add.f64 	%fd197, %fd195, %fd196;
	ld.shared.f64 	%fd198, [_ZZN3cub18CUB_300001_SM_10006detail6reduce28DeviceReduceSingleTileKernelINS2_10policy_hubIdyN4cuda3std3__44plusIdEEE10Policy1000EPdSC_iS9_ddNS7_10__identityEEEvT0_T1_T2_T3_T4_T6_E12temp_storage+64];
	add.f64 	%fd199, %fd197, %fd198;
	ld.shared.f64 	%fd200, [_ZZN3cub18CUB_300001_SM_10006detail6reduce28DeviceReduceSingleTileKernelINS2_10policy_hubIdyN4cuda3std3__44plusIdEEE10Policy1000EPdSC_iS9_ddNS7_10__identityEEEvT0_T1_T2_T3_T4_T6_E12temp_storage+72];
	add.f64 	%fd201, %fd199, %fd200;
	ld.shared.f64 	%fd202, [_ZZN3cub18CUB_300001_SM_10006detail6reduce28DeviceReduceSingleTileKernelINS2_10policy_hubIdyN4cuda3std3__44plusIdEEE10Policy1000EPdSC_iS9_ddNS7_10__identityEEEvT0_T1_T2_T3_T4_T6_E12temp_storage+80];
	add.f64 	%fd203, %fd201, %fd202;
	ld.shared.f64 	%fd204, [_ZZN3cub18CUB_300001_SM_10006detail6reduce28DeviceReduceSingleTileKernelINS2_10policy_hubIdyN4cuda3std3__44plusIdEEE10Policy1000EPdSC_iS9_ddNS7_10__identityEEEvT0_T1_T2_T3_T4_T6_E12temp_storage+88];
	add.f64 	%fd205, %fd203, %fd204;
	ld.shared.f64 	%fd206, [_ZZN3cub18CUB_300001_SM_10006detail6reduce28DeviceReduceSingleTileKernelINS2_10policy_hubIdyN4cuda3std3__44plusIdEEE10Policy1000EPdSC_iS9_ddNS7_10__identityEEEvT0_T1_T2_T3_T4_T6_E12temp_storage+96];
	add.f64 	%fd207, %fd205, %fd206;
	ld.shared.f64 	%fd208, [_ZZN3cub18CUB_300001_SM_10006detail6reduce28DeviceReduceSingleTileKernelINS2_10policy_hubIdyN4cuda3std3__44plusIdEEE10Policy1000EPdSC_iS9_ddNS7_10__identityEEEvT0_T1_T2_T3_T4_T6_E12temp_storage+104];
	add.f64 	%fd209, %fd207, %fd208;
	ld.shared.f64 	%fd210, [_ZZN3cub18CUB_300001_SM_10006detail6reduce28DeviceReduceSingleTileKernelINS2_10policy_hubIdyN4cuda3std3__44plusIdEEE10Policy1000EPdSC_iS9_ddNS7_10__identityEEEvT0_T1_T2_T3_T4_T6_E12temp_storage+112];
	add.f64 	%fd211, %fd209, %fd210;
	ld.shared.f64 	%fd212, [_ZZN3cub18CUB_300001_SM_10006detail6reduce28DeviceReduceSingleTileKernelINS2_10policy_hubIdyN4cuda3std3__44plusIdEEE10Policy1000EPdSC_iS9_ddNS7_10__identityEEEvT0_T1_T2_T3_T4_T6_E12temp_storage+120];
	add.f64 	%fd213, %fd211, %fd212;
	ld.shared.f64 	%fd214, [_ZZN3cub18CUB_300001_SM_10006detail6reduce28DeviceReduceSingleTileKernelINS2_10policy_hubIdyN4cuda3std3__44plusIdEEE10Policy1000EPdSC_iS9_ddNS7_10__identityEEEvT0_T1_T2_T3_T4_T6_E12temp_storage+128];
	add.f64 	%fd215, %fd213, %fd214;
	ld.shared.f64 	%fd216, [_ZZN3cub18CUB_300001_SM_10006detail6reduce28DeviceReduceSingleTileKernelINS2_10policy_hubIdyN4cuda3std3__44plusIdEEE10Policy1000EPdSC_iS9_ddNS7_10__identityEEEvT0_T1_T2_T3_T4_T6_E12temp_storage+136];
	add.f64 	%fd231, %fd215, %fd216;
	bra.uni 	$L__BB16_37;
$L__BB16_17:
	// begin inline asm
	mov.u32 %r105, %laneid;
	// end inline asm
	and.b32  	%r156, %r1, 992;
	add.s32 	%r157, %r156, 32;
	setp.gt.s32 	%p26, %r157, %r34;
	not.b32 	%r158, %r156;
	add.s32 	%r159, %r34, %r158;
	selp.b32 	%r154, %r159, 31, %p26;
	mov.b64 	%rd82, %fd223;
	mov.b64 	{%r107, %r112}, %rd82;
	mov.b32 	%r113, 1;
	mov.b32 	%r155, -1;
	// begin inline asm
	shfl.sync.down.b32 %r106, %r107, %r113, %r154, %r155;
	// end inline asm
	// begin inline asm
	shfl.sync.down.b32 %r111, %r112, %r113, %r154, %r155;
	// end inline asm
	mov.b64 	%rd83, {%r106, %r111};
	mov.b64 	%fd117, %rd83;
	setp.lt.s32 	%p27, %r105, %r154;
	add.f64 	%fd118, %fd223, %fd117;
	selp.f64 	%fd119, %fd118, %fd223, %p27;
	mov.b64 	%rd84, %fd119;
	mov.b64 	{%r117, %r122}, %rd84;
	mov.b32 	%r123, 2;
	// begin inline asm
	shfl.sync.down.b32 %r116, %r117, %r123, %r154, %r155;
	// end inline asm
	// begin inline asm
	shfl.sync.down.b32 %r121, %r122, %r123, %r154, %r155;
	// end inline asm
	mov.b64 	%rd85, {%r116, %r121};
	mov.b64 	%fd120, %rd85;
	add.s32 	%r160, %r105, 2;
	setp.gt.s32 	%p28, %r160, %r154;
	add.f64 	%fd121, %fd119, %fd120;
	selp.f64 	%fd122, %fd119, %fd121, %p28;
	mov.b64 	%rd86, %fd122;
	mov.b64 	{%r127, %r132}, %rd86;
	mov.b32 	%r133, 4;
	// begin inline asm
	shfl.sync.down.b32 %r126, %r127, %r133, %r154, %r155;
	// end inline asm
	// begin inline asm
	shfl.sync.down.b32 %r131, %r132, %r133, %r154, %r155;
	// end inline asm
	mov.b64 	%rd87, {%r126, %r131};
	mov.b64 	%fd123, %rd87;
	add.s32 	%r161, %r105, 4;
	setp.gt.s32 	%p29, %r161, %r154;
	add.f64 	%fd124, %fd122, %fd123;
	selp.f64 	%fd125, %fd122, %fd124, %p29;
	mov.b64 	%rd88, %fd125;
	mov.b64 	{%r137, %r142}, %rd88;
	mov.b32 	%r143, 8;
	// begin inline asm
	shfl.sync.down.b32 %r136, %r137, %r143, %r154, %r155;
	// end inline asm
	// begin inline asm
	shfl.sync.down.b32 %r141, %r142, %r143, %r154, %r155;
	// end inline asm
	mov.b64 	%rd89, {%r136, %r141};
	mov.b64 	%fd126, %rd89;
	add.s32 	%r162, %r105, 8;
	setp.gt.s32 	%p30, %r162, %r154;
	add.f64 	%fd127, %fd125, %fd126;
	selp.f64 	%fd128, %fd125, %fd127, %p30;
	mov.b64 	%rd90, %fd128;
	mov.b64 	{%r147, %r152}, %rd90;
	mov.b32 	%r153, 16;
	// begin inline asm
	shfl.sync.down.b32 %r146, %r147, %r153, %r154, %r155;
	// end inline asm
	// begin inline asm
	shfl.sync.down.b32 %r151, %r152, %r153, %r154, %r155;
	// end inline asm
	mov.b64 	%rd91, {%r146, %r151};
	mov.b64 	%fd129, %rd91;
	add.s32 	%r163, %r105, 16;
	setp.gt.s32 	%p31, %r163, %r154;
	add.f64 	%fd130, %fd128, %fd129;
	selp.f64 	%fd231, %fd128, %fd130, %p31;
	setp.ne.s32 	%p32, %r105, 0;
	@%p32 bra 	$L__BB16_19;
	shr.u32 	%r164, %r1, 2;
	and.b32  	%r165, %r164, 248;
	mov.u32 	%r166, _ZZN3cub18CUB_300001_SM_10006detail6reduce28DeviceReduceSingleTileKernelINS2_10policy_hubIdyN4cuda3std3__44plusIdEEE10Policy1000EPdSC_iS9_ddNS7_10__identityEEEvT0_T1_T2_T3_T4_T6_E12temp_storage;
	add.s32 	%r167, %r166, %r165;
	st.shared.f64 	[%r167+16], %fd231;
$L__BB16_19:
	bar.sync 	0;
	setp.ne.s32 	%p33, %r1, 0;
	@%p33 bra 	$L__BB16_37;
	setp.gt.s32 	%p34, %r34, 32;
	ld.shared.f64 	%fd131, [_ZZN3cub18CUB_300001_SM_10006detail6reduce28DeviceReduceSingleTileKernelINS2_10policy_hubIdyN4cuda3std3__44plusIdEEE10Policy1000EPdSC_iS9_ddNS7_10__identityEEEvT0_T1_T2_T3_T4_T6_E12temp_storage+24];
	add.f64 	%fd132, %fd231, %fd131;
	selp.f64 	%fd133, %fd132, %fd231, %p34;
	setp.gt.s32 	%p35, %r34, 64;
	ld.shared.f64 	%fd134, [_ZZN3cub18CUB_300001_SM_10006detail6reduce28DeviceReduceSingleTileKernelINS2_10policy_hubIdyN4cuda3std3__44plusIdEEE10Policy1000EPdSC_iS9_ddNS7_10__identityEEEvT0_T1_T2_T3_T4_T6_E12temp_storage+32];
	add.f64 	%fd135, %fd134, %fd133;
	selp.f64 	%fd136, %fd135, %fd133, %p35;
	setp.gt.s32 	%p36, %r34, 96;
	ld.shared.f64 	%fd137, [_ZZN3cub18CUB_300001_SM_10006detail6reduce28DeviceReduceSingleTileKernelINS2_10policy_hubIdyN4cuda3std3__44plusIdEEE10Policy1000EPdSC_iS9_ddNS7_10__identityEEEvT0_T1_T2_T3_T4_T6_E12temp_storage+40];
	add.f64 	%fd138, %fd137, %fd136;
	selp.f64 	%fd139, %fd138, %fd136, %p36;
	setp.gt.s32 	%p37, %r34, 128;
	ld.shared.f64 	%fd140, [_ZZN3cub18CUB_300001_SM_10006detail6reduce28DeviceReduceSingleTileKernelINS2_10policy_hubIdyN4cuda3std3__44plusIdEEE10Policy1000EPdSC_iS9_ddNS7_10__identityEEEvT0_T1_T2_T3_T4_T6_E12temp_storage+48];
	add.f64 	%fd141, %fd140, %fd139;
	selp.f64 	%fd142, %fd141, %fd139, %p37;
	setp.gt.s32 	%p38, %r34, 160;
	ld.shared.f64 	%fd143, [_ZZN3cub18CUB_300001_SM_10006detail6reduce28DeviceReduceSingleTileKernelINS2_10policy_hubIdyN4cuda3std3__44plusIdEEE10Policy1000EPdSC_iS9_ddNS7_10__identityEEEvT0_T1_T2_T3_T4_T6_E12temp_storage+56];
	add.f64 	%fd144, %fd143, %fd142;
	selp.f64 	%fd145, %fd144, %fd142, %p38;
	setp.gt.s32 	%p39, %r34, 192;
	ld.shared.f64 	%fd146, [_ZZN3cub18CUB_300001_SM_10006detail6reduce28DeviceReduceSingleTileKernelINS2_10policy_hubIdyN4cuda3std3__44plusIdEEE10Policy1000EPdSC_iS9_ddNS7_10__identityEEEvT0_T1_T2_T3_T4_T6_E12temp_storage+64];
	add.f64 	%fd147, %fd146, %fd145;
	selp.f64 	%fd148, %fd147, %fd145, %p39;
	setp.gt.s32 	%p40, %r34, 224;
	ld.shared.f64 	%fd149, [_ZZN3cub18CUB_300001_SM_10006detail6reduce28DeviceReduceSingleTileKernelINS2_10policy_hubIdyN4cuda3std3__44plusIdEEE10Policy1000EPdSC_iS9_ddNS7_10__identityEEEvT0_T1_T2_T3_T4_T6_E12temp_storage+72];
	add.f64 	%fd150, %fd149, %fd148;
	selp.f64 	%fd151, %fd150, %fd148, %p40;
	setp.gt.s32 	%p41, %r34, 256;
	ld.shared.f64 	%fd152, [_ZZN3cub18CUB_300001_SM_10006detail6reduce28DeviceReduceSingleTileKernelINS2_10policy_hubIdyN4cuda3std3__44plusIdEEE10Policy1000EPdSC_iS9_ddNS7_10__identityEEEvT0_T1_T2_T3_T4_T6_E12temp_storage+80];
	add.f64 	%fd153, %fd152, %fd151;
	selp.f64 	%fd154, %fd153, %fd151, %p41;
	setp.gt.s32 	%p42, %r34, 288;
	ld.shared.f64 	%fd155, [_ZZN3cub18CUB_300001_SM_10006detail6reduce28DeviceReduceSingleTileKernelINS2_10policy_hubIdyN4cuda3std3__44plusIdEEE10Policy1000EPdSC_iS9_ddNS7_10__identityEEEvT0_T1_T2_T3_T4_T6_E12temp_storage+88];
	add.f64 	%fd156, %fd155, %fd154;
	selp.f64 	%fd157, %fd156, %fd154, %p42;
	setp.gt.s32 	%p43, %r34, 320;
	ld.shared.f64 	%fd158, [_ZZN3cub18CUB_300001_SM_10006detail6reduce28DeviceReduceSingleTileKernelINS2_10policy_hubIdyN4cuda3std3__44plusIdEEE10Policy1000EPdSC_iS9_ddNS7_10__identityEEEvT0_T1_T2_T3_T4_T6_E12temp_storage+96];
	add.f64 	%fd159, %fd158, %fd157;
	selp.f64 	%fd160, %fd159, %fd157, %p43;
	setp.gt.s32 	%p44, %r34, 352;
	ld.shared.f64 	%fd161, [_ZZN3cub18CUB_300001_SM_10006detail6reduce28DeviceReduceSingleTileKernelINS2_10policy_hubIdyN4cuda3std3__44plusIdEEE10Policy1000EPdSC_iS9_ddNS7_10__identityEEEvT0_T1_T2_T3_T4_T6_E12temp_storage+104];
	add.f64 	%fd162, %fd161, %fd160;
	selp.f64 	%fd163, %fd162, %fd160, %p44;
	setp.gt.s32 	%p45, %r34, 384;
	ld.shared.f64 	%fd164, [_ZZN3cub18CUB_300001_SM_10006detail6reduce28DeviceReduceSingleTileKernelINS2_10policy_hubIdyN4cuda3std3__44plusIdEEE10Policy1000EPdSC_iS9_ddNS7_10__identityEEEvT0_T1_T2_T3_T4_T6_E12temp_storage+112];
	add.f64 	%fd165, %fd164, %fd163;
	selp.f64 	%fd166, %fd165, %fd163, %p45;
	setp.gt.s32 	%p46, %r34, 416;
	ld.shared.f64 	%fd167, [_ZZN3cub18CUB_300001_SM_10006detail6reduce28DeviceReduceSingleTileKernelINS2_10policy_hubIdyN4cuda3std3__44plusIdEEE10Policy1000EPdSC_iS9_ddNS7_10__identityEEEvT0_T1_T2_T3_T4_T6_E12temp_storage+120];
	add.f64 	%fd168, %fd167, %fd166;
	selp.f64 	%fd169, %fd168, %fd166, %p46;
	setp.gt.s32 	%p47, %r34, 448;
	ld.shared.f64 	%fd170, [_ZZN3cub18CUB_300001_SM_10006detail6reduce28DeviceReduceSingleTileKernelINS2_10policy_hubIdyN4cuda3std3__44plusIdEEE10Policy1000EPdSC_iS9_ddNS7_10__identityEEEvT0_T1_T2_T3_T4_T6_E12temp_storage+128];
	add.f64 	%fd171, %fd170, %fd169;
	selp.f64 	%fd172, %fd171, %fd169, %p47;
	setp.gt.s32 	%p48, %r34, 480;
	ld.shared.f64 	%fd173, [_ZZN3cub18CUB_300001_SM_10006detail6reduce28DeviceReduceSingleTileKernelINS2_10policy_hubIdyN4cuda3std3__44plusIdEEE10Policy1000EPdSC_iS9_ddNS7_10__identityEEEvT0_T1_T2_T3_T4_T6_E12temp_storage+136];
	add.f64 	%fd174, %fd173, %fd172;
	selp.f64 	%fd231, %fd174, %fd172, %p48;
	bra.uni 	$L__BB16_37;
$L__BB16_21:
	mov.u32 	%r13, %tid.x;
	mul.wide.u32 	%rd24, %r13, 8;
	add.s64 	%rd11, %rd8, %rd24;
	// begin inline asm
	ld.global.nc.u64 %rd10, [%rd11];
	// end inline asm
	mov.b64 	%fd31, %rd10;
	add.s64 	%rd13, %rd11, 4096;
	// begin inline asm
	ld.global.nc.u64 %rd12, [%rd13];
	// end inline asm
	mov.b64 	%fd32, %rd12;
	add.s64 	%rd15, %rd11, 8192;
	// begin inline asm
	ld.global.nc.u64 %rd14, [%rd15];
	// end inline asm
	mov.b64 	%fd33, %rd14;
	add.s64 	%rd17, %rd11, 12288;
	// begin inline asm
	ld.global.nc.u64 %rd16, [%rd17];
	// end inline asm
	mov.b64 	%fd34, %rd16;
	add.s64 	%rd19, %rd11, 16384;
	// begin inline asm
	ld.global.nc.u64 %rd18, [%rd19];
	// end inline asm
	mov.b64 	%fd35, %rd18;
	add.s64 	%rd21, %rd11, 20480;
	// begin inline asm
	ld.global.nc.u64 %rd20, [%rd21];
	// end inline asm
	mov.b64 	%fd36, %rd20;
	add.s64 	%rd23, %rd11, 24576;
	// begin inline asm
	ld.global.nc.u64 %rd22, [%rd23];
	// end inline asm
	mov.b64 	%fd37, %rd22;
	add.f64 	%fd38, %fd31, %fd32;
	add.f64 	%fd39, %fd38, %fd33;
	add.f64 	%fd40, %fd39, %fd34;
	add.f64 	%fd41, %fd40, %fd35;
	add.f64 	%fd42, %fd41, %fd36;
	add.f64 	%fd230, %fd42, %fd37;
	setp.lt.u32 	%p3, %r34, 7168;
	mov.b32 	%r231, 3584;
	@%p3 bra 	$L__BB16_25;
	add.s32 	%r14, %r34, -3584;
	mov.b32 	%r231, 3584;
$L__BB16_23:
	add.s32 	%r37, %r231, %r13;
	mul.wide.u32 	%rd39, %r37, 8;
	add.s64 	%rd26, %rd8, %rd39;
	// begin inline asm
	ld.global.nc.u64 %rd25, [%rd26];
	// end inline asm
	mov.b64 	%fd43, %rd25;
	add.s64 	%rd28, %rd26, 4096;
	// begin inline asm
	ld.global.nc.u64 %rd27, [%rd28];
	// end inline asm
	mov.b64 	%fd44, %rd27;
	add.s64 	%rd30, %rd26, 8192;
	// begin inline asm
	ld.global.nc.u64 %rd29, [%rd30];
	// end inline asm
	mov.b64 	%fd45, %rd29;
	add.s64 	%rd32, %rd26, 12288;
	// begin inline asm
	ld.global.nc.u64 %rd31, [%rd32];
	// end inline asm
	mov.b64 	%fd46, %rd31;
	add.s64 	%rd34, %rd26, 16384;
	// begin inline asm
	ld.global.nc.u64 %rd33, [%rd34];
	// end inline asm
	mov.b64 	%fd47, %rd33;
	add.s64 	%rd36, %rd26, 20480;
	// begin inline asm
	ld.global.nc.u64 %rd35, [%rd36];
	// end inline asm
	mov.b64 	%fd48, %rd35;
	add.s64 	%rd38, %rd26, 24576;
	// begin inline asm
	ld.global.nc.u64 %rd37, [%rd38];
	// end inline asm
	mov.b64 	%fd49, %rd37;
	add.f64 	%fd50, %fd230, %fd43;
	add.f64 	%fd51, %fd50, %fd44;
	add.f64 	%fd52, %fd51, %fd45;
	add.f64 	%fd53, %fd52, %fd46;
	add.f64 	%fd54, %fd53, %fd47;
	add.f64 	%fd55, %fd54, %fd48;
	add.f64 	%fd230, %fd55, %fd49;
	sub.s32 	%r38, %r34, %r231;
	setp.lt.s32 	%p4, %r38, 3584;
	@%p4 bra 	$L__BB16_33;
	add.s32 	%r231, %r231, 3584;
	setp.le.s32 	%p5, %r231, %r14;
	@%p5 bra 	$L__BB16_23;
$L__BB16_25:
	setp.le.s32 	%p6, %r34, %r231;
	@%p6 bra 	$L__BB16_33;
	sub.s32 	%r18, %r34, %r231;
	setp.ge.s32 	%p7, %r13, %r18;
	@%p7 bra 	$L__BB16_33;
	not.b32 	%r39, %r13;
	add.s32 	%r40, %r34, %r39;
	sub.s32 	%r19, %r40, %r231;
	and.b32  	%r41, %r19, 1536;
	setp.eq.s32 	%p8, %r41, 1536;
	mov.u32 	%r235, %r13;
	@%p8 bra 	$L__BB16_30;
	add.s32 	%r233, %r13, %r231;
	shr.u32 	%r42, %r19, 9;
	add.s32 	%r43, %r42, 1;
	and.b32  	%r44, %r43, 3;
	neg.s32 	%r232, %r44;
	mov.u32 	%r235, %r13;
$L__BB16_29:
	.pragma "nounroll";
	mul.wide.u32 	%rd42, %r233, 8;
	add.s64 	%rd41, %rd8, %rd42;
	// begin inline asm
	ld.global.nc.u64 %rd40, [%rd41];
	// end inline asm
	mov.b64 	%fd57, %rd40;
	add.f64 	%fd230, %fd230, %fd57;
	add.s32 	%r235, %r235, 512;
	add.s32 	%r233, %r233, 512;
	add.s32 	%r232, %r232, 1;
	setp.ne.s32 	%p9, %r232, 0;
	@%p9 bra 	$L__BB16_29;
$L__BB16_30:
	setp.lt.u32 	%p10, %r19, 1536;
	@%p10 bra 	$L__BB16_33;
	cvt.u64.u32 	%rd43, %r235;
	cvt.u64.u32 	%rd44, %r231;
	add.s64 	%rd45, %rd43, %rd44;
	shl.b64 	%rd46, %rd45, 3;
	add.s64 	%rd47, %rd46, %rd8;
	add.s64 	%rd103, %rd47, 8192;
	add.s32 	%r236, %r235, %r231;
$L__BB16_32:
	mul.wide.u32 	%rd56, %r236, 8;
	add.s64 	%rd49, %rd8, %rd56;
	// begin inline asm
	ld.global.nc.u64 %rd48, [%rd49];
	// end inline asm
	mov.b64 	%fd58, %rd48;
	add.f64 	%fd59, %fd230, %fd58;
	add.s64 	%rd51, %rd103, -4096;
	// begin inline asm
	ld.global.nc.u64 %rd50, [%rd51];
	// end inline asm
	mov.b64 	%fd60, %rd50;
	add.f64 	%fd61, %fd59, %fd60;
	// begin inline asm
	ld.global.nc.u64 %rd52, [%rd103];
	// end inline asm
	mov.b64 	%fd62, %rd52;
	add.f64 	%fd63, %fd61, %fd62;
	add.s64 	%rd55, %rd103, 4096;
	// begin inline asm
	ld.global.nc.u64 %rd54, [%rd55];
	// end inline asm
	mov.b64 	%fd64, %rd54;
	add.f64 	%fd230, %fd63, %fd64;
	add.s32 	%r235, %r235, 2048;
	add.s64 	%rd103, %rd103, 16384;
	add.s32 	%r236, %r236, 2048;
	setp.lt.s32 	%p11, %r235, %r18;
	@%p11 bra 	$L__BB16_32;
$L__BB16_33:
	// begin inline asm
	mov.u32 %r45, %laneid;
	// end inline asm
	mov.b64 	%rd57, %fd230;
	mov.b64 	{%r47, %r52}, %rd57;
	mov.b32 	%r53, 1;
	mov.b32 	%r94, 31;
	mov.b32 	%r95, -1;
	// begin inline asm
	shfl.sync.down.b32 %r46, %r47, %r53, %r94, %r95;
	// end inline asm
	// begin inline asm
	shfl.sync.down.b32 %r51, %r52, %r53, %r94, %r95;
	// end inline asm
	mov.b64 	%rd58, {%r46, %r51};
	mov.b64 	%fd65, %rd58;
	setp.gt.s32 	%p12, %r45, 30;
	add.f64 	%fd66, %fd230, %fd65;
	selp.f64 	%fd67, %fd230, %fd66, %p12;
	mov.b64 	%rd59, %fd67;
	mov.b64 	{%r57, %r62}, %rd59;
	mov.b32 	%r63, 2;
	// begin inline asm
	shfl.sync.down.b32 %r56, %r57, %r63, %r94, %r95;
	// end inline asm
	// begin inline asm
	shfl.sync.down.b32 %r61, %r62, %r63, %r94, %r95;
	// end inline asm
	mov.b64 	%rd60, {%r56, %r61};
	mov.b64 	%fd68, %rd60;
	setp.gt.s32 	%p13, %r45, 29;
	add.f64 	%fd69, %fd67, %fd68;
	selp.f64 	%fd70, %fd67, %fd69, %p13;
	mov.b64 	%rd61, %fd70;
	mov.b64 	{%r67, %r72}, %rd61;
	mov.b32 	%r73, 4;
	// begin inline asm
	shfl.sync.down.b32 %r66, %r67, %r73, %r94, %r95;
	// end inline asm
	// begin inline asm
	shfl.sync.down.b32 %r71, %r72, %r73, %r94, %r95;
	// end inline asm
	mov.b64 	%rd62, {%r66, %r71};
	mov.b64 	%fd71, %rd62;
	setp.gt.s32 	%p14, %r45, 27;
	add.f64 	%fd72, %fd70, %fd71;
	selp.f64 	%fd73, %fd70, %fd72, %p14;
	mov.b64 	%rd63, %fd73;
	mov.b64 	{%r77, %r82}, %rd63;
	mov.b32 	%r83, 8;
	// begin inline asm
	shfl.sync.down.b32 %r76, %r77, %r83, %r94, %r95;
	// end inline asm
	// begin inline asm
	shfl.sync.down.b32 %r81, %r82, %r83, %r94, %r95;
	// end inline asm
	mov.b64 	%rd64, {%r76, %r81};
	mov.b64 	%fd74, %rd64;
	setp.gt.s32 	%p15, %r45, 23;
	add.f64 	%fd75, %fd73, %fd74;
	selp.f64 	%fd76, %fd73, %fd75, %p15;
	mov.b64 	%rd65, %fd76;
	mov.b64 	{%r87, %r92}, %rd65;
	mov.b32 	%r93, 16;
	// begin inline asm
	shfl.sync.down.b32 %r86, %r87, %r93, %r94, %r95;
	// end inline asm
	// begin inline asm
	shfl.sync.down.b32 %r91, %r92, %r93, %r94, %r95;
	// end inline asm
	mov.b64 	%rd66, {%r86, %r91};
	mov.b64 	%fd77, %rd66;
	setp.gt.s32 	%p16, %r45, 15;
	add.f64 	%fd26, %fd76, %fd77;
	selp.f64 	%fd231, %fd76, %fd26, %p16;
	setp.ne.s32 	%p17, %r45, 0;
	@%p17 bra 	$L__BB16_35;
	shr.u32 	%r96, %r13, 2;
	and.b32  	%r97, %r96, 248;
	mov.u32 	%r98, _ZZN3cub18CUB_300001_SM_10006detail6reduce28DeviceReduceSingleTileKernelINS2_10policy_hubIdyN4cuda3std3__44plusIdEEE10Policy1000EPdSC_iS9_ddNS7_10__identityEEEvT0_T1_T2_T3_T4_T6_E12temp_storage;
	add.s32 	%r99, %r98, %r97;
	st.shared.f64 	[%r99+16], %fd26;
$L__BB16_35:
	bar.sync 	0;
	setp.ne.s32 	%p18, %r13, 0;
	@%p18 bra 	$L__BB16_37;
	ld.shared.f64 	%fd78, [_ZZN3cub18CUB_300001_SM_10006detail6reduce28DeviceReduceSingleTileKernelINS2_10policy_hubIdyN4cuda3std3__44plusIdEEE10Policy1000EPdSC_iS9_ddNS7_10__identityEEEvT0_T1_T2_T3_T4_T6_E12temp_storage+24];
	add.f64 	%fd79, %fd231, %fd78;
	ld.shared.f64 	%fd80, [_ZZN3cub18CUB_300001_SM_10006detail6reduce28DeviceReduceSingleTileKernelINS2_10policy_hubIdyN4cuda3std3__44plusIdEEE10Policy1000EPdSC_iS9_ddNS7_10__identityEEEvT0_T1_T2_T3_T4_T6_E12temp_storage+32];
	add.f64 	%fd81, %fd79, %fd80;
	ld.shared.f64 	%fd82, [_ZZN3cub18CUB_300001_SM_10006detail6reduce28DeviceReduceSingleTileKernelINS2_10policy_hubIdyN4cuda3std3__44plusIdEEE10Policy1000EPdSC_iS9_ddNS7_10__identityEEEvT0_T1_T2_T3_T4_T6_E12temp_storage+40];
	add.f64 	%fd83, %fd81, %fd82;
	ld.shared.f64 	%fd84, [_ZZN3cub18CUB_300001_SM_10006detail6reduce28DeviceReduceSingleTileKernelINS2_10policy_hubIdyN4cuda3std3__44plusIdEEE10Policy1000EPdSC_iS9_ddNS7_10__identityEEEvT0_T1_T2_T3_T4_T6_E12temp_storage+48];
	add.f64 	%fd85, %fd83, %fd84;
	ld.shared.f64 	%fd86, [_ZZN3cub18CUB_300001_SM_10006detail6reduce28DeviceReduceSingleTileKernelINS2_10policy_hubIdyN4cuda3std3__44plusIdEEE10Policy1000EPdSC_iS9_ddNS7_10__identityEEEvT0_T1_T2_T3_T4_T6_E12temp_storage+56];
	add.f64 	%fd87, %fd85, %fd86;
	ld.shared.f64 	%fd88, [_ZZN3cub18CUB_300001_SM_10006detail6reduce28DeviceReduceSingleTileKernelINS2_10policy_hubIdyN4cuda3std3__44plusIdEEE10Policy1000EPdSC_iS9_ddNS7_10__identityEEEvT0_T1_T2_T3_T4_T6_E12temp_storage+64];
	add.f64 	%fd89, %fd87, %fd88;
	ld.shared.f64 	%fd90, [_ZZN3cub18CUB_300001_SM_10006detail6reduce28DeviceReduceSingleTileKernelINS2_10policy_hubIdyN4cuda3std3__44plusIdEEE10Policy1000EPdSC_iS9_ddNS7_10__identityEEEvT0_T1_T2_T3_T4_T6_E12temp_storage+72];
	add.f64 	%fd91, %fd89, %fd90;
	ld.shared.f64 	%fd92, [_ZZN3cub18CUB_300001_SM_10006detail6reduce28DeviceReduceSingleTileKernelINS2_10policy_hubIdyN4cuda3std3__44plusIdEEE10Policy1000EPdSC_iS9_ddNS7_10__identityEEEvT0_T1_T2_T3_T4_T6_E12temp_storage+80];
	add.f64 	%fd93, %fd91, %fd92;
	ld.shared.f64 	%fd94, [_ZZN3cub18CUB_300001_SM_10006detail6reduce28DeviceReduceSingleTileKernelINS2_10policy_hubIdyN4cuda3std3__44plusIdEEE10Policy1000EPdSC_iS9_ddNS7_10__identityEEEvT0_T1_T2_T3_T4_T6_E12temp_storage+88];
	add.f64 	%fd95, %fd93, %fd94;
	ld.shared.f64 	%fd96, [_ZZN3cub18CUB_300001_SM_10006detail6reduce28DeviceReduceSingleTileKernelINS2_10policy_hubIdyN4cuda3std3__44plusIdEEE10Policy1000EPdSC_iS9_ddNS7_10__identityEEEvT0_T1_T2_T3_T4_T6_E12temp_storage+96];
	add.f64 	%fd97, %fd95, %fd96;
	ld.shared.f64 	%fd98, [_ZZN3cub18CUB_300001_SM_10006detail6reduce28DeviceReduceSingleTileKernelINS2_10policy_hubIdyN4cuda3std3__44plusIdEEE10Policy1000EPdSC_iS9_ddNS7_10__identityEEEvT0_T1_T2_T3_T4_T6_E12temp_storage+104];
	add.f64 	%fd99, %fd97, %fd98;
	ld.shared.f64 	%fd100, [_ZZN3cub18CUB_300001_SM_10006detail6reduce28DeviceReduceSingleTileKernelINS2_10policy_hubIdyN4cuda3std3__44plusIdEEE10Policy1000EPdSC_iS9_ddNS7_10__identityEEEvT0_T1_T2_T3_T4_T6_E12temp_storage+112];
	add.f64 	%fd101, %fd99, %fd100;
	ld.shared.f64 	%fd102, [_ZZN3cub18CUB_300001_SM_10006detail6reduce28DeviceReduceSingleTileKernelINS2_10policy_hubIdyN4cuda3std3__44plusIdEEE10Policy1000EPdSC_iS9_ddNS7_10__identityEEEvT0_T1_T2_T3_T4_T6_E12temp_storage+120];
	add.f64 	%fd103, %fd101, %fd102;
	ld.shared.f64 	%fd104, [_ZZN3cub18CUB_300001_SM_10006detail6reduce28DeviceReduceSingleTileKernelINS2_10policy_hubIdyN4cuda3std3__44plusIdEEE10Policy1000EPdSC_iS9_ddNS7_10__identityEEEvT0_T1_T2_T3_T4_T6_E12temp_storage+128];
	add.f64 	%fd105, %fd103, %fd104;
	ld.shared.f64 	%fd106, [_ZZN3cub18CUB_300001_SM_10006detail6reduce28DeviceReduceSingleTileKernelINS2_10policy_hubIdyN4cuda3std3__44plusIdEEE10Policy1000EPdSC_iS9_ddNS7_10__identityEEEvT0_T1_T2_T3_T4_T6_E12temp_storage+136];
	add.f64 	%fd231, %fd105, %fd106;
$L__BB16_37:
	mov.u32 	%r223, %tid.x;
	setp.ne.s32 	%p56, %r223, 0;
	@%p56 bra 	$L__BB16_39;
	add.f64 	%fd217, %fd30, %fd231;
	st.global.f64 	[%rd1], %fd217;
$L__BB16_39:
	ret;

}


// ===== COMPILED SASS (sm_100) =====

	.target	sm_100

	.elftype	@"ET_EXEC"


//--------------------- .note.nv.tkinfo           --------------------------
	.section	.note.nv.tkinfo,"",@"SHT_NOTE"
	.sectionflags	@"SHF_NOTE_NV_TKINFO"
	.tkinfo
        /*0018*/ 	.word	0x00000002
        /*0030*/ 	.string	""
        /*0030*/ 	.string	"ptxas"
        /*0030*/ 	.string	"Cuda compilation tools, release 13.0, V13.0.88"
        /*0030*/ 	.string	"Build cuda_13.0.r13.0/compiler.36424714_0"
        /*0030*/ 	.string	"-arch sm_100 -m 64 "



//--------------------- .note.nv.cuinfo           --------------------------
	.section	.note.nv.cuinfo,"",@"SHT_NOTE"
	.sectionflags	@"SHF_NOTE_NV_CUINFO"
        /*0018*/ 	.short	0x0002
        /*001a*/ 	.short	0x0064
        /*001c*/ 	.short	0x0082
	.zero		2


//--------------------- .nv.info                  --------------------------
	.section	.nv.info,"",@"SHT_CUDA_INFO"
	.align	4


	//----- nvinfo : EIATTR_REGCOUNT
	.align		4
        /*0000*/ 	.byte	0x04, 0x2f
        /*0002*/ 	.short	(.L_44 - .L_43)
	.align		4
.L_43:
        /*0004*/ 	.word	index@(_ZN3cub18CUB_300001_SM_10006detail11EmptyKernelIvEEvv)
        /*0008*/ 	.word	0x00000004


	//----- nvinfo : EIATTR_FRAME_SIZE
	.align		4
.L_44:
        /*000c*/ 	.byte	0x04, 0x11
        /*000e*/ 	.short	(.L_46 - .L_45)
	.align		4
.L_45:
        /*0010*/ 	.word	index@(_ZN3cub18CUB_300001_SM_10006detail11EmptyKernelIvEEvv)
        /*0014*/ 	.word	0x00000000


	//----- nvinfo : EIATTR_REGCOUNT
	.align		4
.L_46:
        /*0018*/ 	.byte	0x04, 0x2f
        /*001a*/ 	.short	(.L_48 - .L_47)
	.align		4
.L_47:
        /*001c*/ 	.word	index@(_ZN3cub18CUB_300001_SM_10006detail8for_each13static_kernelINS2_12policy_hub_t12policy_500_tEmN6thrust24THRUST_300001_SM_1000_NS8cuda_cub20__uninitialized_fill7functorINS7_10device_ptrIdEEdEEEEvT0_T1_)
        /*0020*/ 	.word	0x00000009


	//----- nvinfo : EIATTR_FRAME_SIZE
	.align		4
.L_48:
        /*0024*/ 	.byte	0x04, 0x11
        /*0026*/ 	.short	(.L_50 - .L_49)
	.align		4
.L_49:
        /*0028*/ 	.word	index@(_ZN3cub18CUB_300001_SM_10006detail8for_each13static_kernelINS2_12policy_hub_t12policy_500_tEmN6thrust24THRUST_300001_SM_1000_NS8cuda_cub20__uninitialized_fill7functorINS7_10device_ptrIdEEdEEEEvT0_T1_)
        /*002c*/ 	.word	0x00000000


	//----- nvinfo : EIATTR_REGCOUNT
	.align		4
.L_50:
        /*0030*/ 	.byte	0x04, 0x2f
        /*0032*/ 	.short	(.L_52 - .L_51)
	.align		4
.L_51:
        /*0034*/ 	.word	index@(_ZN3cub18CUB_300001_SM_10006detail8for_each13static_kernelINS2_12policy_hub_t12policy_500_tElN6thrust24THRUST_300001_SM_1000_NS8cuda_cub11__transform17unary_transform_fINS7_6detail15normal_iteratorINS7_10device_ptrIdEEEESF_NS9_14no_stencil_tagENS8_9__replace10constant_fIdEE15is_non_positiveEEEEvT0_T1_)
        /*0038*/ 	.word	0x0000000e


	//----- nvinfo : EIATTR_FRAME_SIZE
	.align		4
.L_52:
        /*003c*/ 	.byte	0x04, 0x11
        /*003e*/ 	.short	(.L_54 - .L_53)
	.align		4
.L_53:
        /*0040*/ 	.word	index@(_ZN3cub18CUB_300001_SM_10006detail8for_each13static_kernelINS2_12policy_hub_t12policy_500_tElN6thrust24THRUST_300001_SM_1000_NS8cuda_cub11__transform17unary_transform_fINS7_6detail15normal_iteratorINS7_10device_ptrIdEEEESF_NS9_14no_stencil_tagENS8_9__replace10constant_fIdEE15is_non_positiveEEEEvT0_T1_)
        /*0044*/ 	.word	0x00000000


	//----- nvinfo : EIATTR_REGCOUNT
	.align		4
.L_54:
        /*0048*/ 	.byte	0x04, 0x2f
        /*004a*/ 	.short	(.L_56 - .L_55)
	.align		4
.L_55:
        /*004c*/ 	.word	index@(_ZN3cub18CUB_300001_SM_10006detail9transform16transform_kernelINS2_10policy_hubILb1EN4cuda3std3__45tupleIJN6thrust24THRUST_300001_SM_1000_NS6detail15normal_iteratorINSA_10device_ptrIdEEEESF_EEEE10policy1000Ei13difference_opSF_JPdSK_EEEvT0_iT1_T2_DpNS2_10kernel_argIT3_EE)
        /*0050*/ 	.word	0x00000020


	//----- nvinfo : EIATTR_FRAME_SIZE
	.align		4
.L_56:
        /*0054*/ 	.byte	0x04, 0x11
        /*0056*/ 	.short	(.L_58 - .L_57)
	.align		4
.L_57:
        /*0058*/ 	.word	index@(_ZN3cub18CUB_300001_SM_10006detail9transform16transform_kernelINS2_10policy_hubILb1EN4cuda3std3__45tupleIJN6thrust24THRUST_300001_SM_1000_NS6detail15normal_iteratorINSA_10device_ptrIdEEEESF_EEEE10policy1000Ei13difference_opSF_JPdSK_EEEvT0_iT1_T2_DpNS2_10kernel_argIT3_EE)
        /*005c*/ 	.word	0x00000000


	//----- nvinfo : EIATTR_REGCOUNT
	.align		4
.L_58:
        /*0060*/ 	.byte	0x04, 0x2f
        /*0062*/ 	.short	(.L_60 - .L_59)
	.align		4
.L_59:
        /*0064*/ 	.word	index@(_ZN3cub18CUB_300001_SM_10006detail9transform16transform_kernelINS2_10policy_hubILb1EN4cuda3std3__45tupleIJN6thrust24THRUST_300001_SM_1000_NS6detail15normal_iteratorINSA_10device_ptrIdEEEESF_EEEE10policy1000El13difference_opSF_JPdSK_EEEvT0_iT1_T2_DpNS2_10kernel_argIT3_EE)
        /*0068*/ 	.word	0x00000020


	//----- nvinfo : EIATTR_FRAME_SIZE
	.align		4
.L_60:
        /*006c*/ 	.byte	0x04, 0x11
        /*006e*/ 	.short	(.L_62 - .L_61)
	.align		4
.L_61:
        /*0070*/ 	.word	index@(_ZN3cub18CUB_300001_SM_10006detail9transform16transform_kernelINS2_10policy_hubILb1EN4cuda3std3__45tupleIJN6thrust24THRUST_300001_SM_1000_NS6detail15normal_iteratorINSA_10device_ptrIdEEEESF_EEEE10policy1000El13difference_opSF_JPdSK_EEEvT0_iT1_T2_DpNS2_10kernel_argIT3_EE)
        /*0074*/ 	.word	0x00000000


	//----- nvinfo : EIATTR_REGCOUNT
	.align		4
.L_62:
        /*0078*/ 	.byte	0x04, 0x2f
        /*007a*/ 	.short	(.L_64 - .L_63)
	.align		4
.L_63:
        /*007c*/ 	.word	index@(_ZN3cub18CUB_300001_SM_10006detail6reduce28DeviceReduceSingleTileKernelINS2_10policy_hubIljN4cuda3std3__44plusIlEEE10Policy1000EN6thrust24THRUST_300001_SM_1000_NS18transform_iteratorINSD_6detail10functional5actorINSG_9compositeIJNSG_16operator_adaptorINS7_7greaterIvEEEENSH_INSG_8argumentILj0EEEEENSH_INSG_5valueIdEEEEEEEEENSF_15normal_iteratorINSD_10device_ptrIdEEEEllEEPljS9_llNS7_10__identityEEEvT0_T1_T2_T3_T4_T6_)
        /*0080*/ 	.word	0x0000002e


	//----- nvinfo : EIATTR_FRAME_SIZE
	.align		4
.L_64:
        /*0084*/ 	.byte	0x04, 0x11
        /*0086*/ 	.short	(.L_66 - .L_65)
	.align		4
.L_65:
        /*0088*/ 	.word	index@(_ZN3cub18CUB_300001_SM_10006detail6reduce28DeviceReduceSingleTileKernelINS2_10policy_hubIljN4cuda3std3__44plusIlEEE10Policy1000EN6thrust24THRUST_300001_SM_1000_NS18transform_iteratorINSD_6detail10functional5actorINSG_9compositeIJNSG_16operator_adaptorINS7_7greaterIvEEEENSH_INSG_8argumentILj0EEEEENSH_INSG_5valueIdEEEEEEEEENSF_15normal_iteratorINSD_10device_ptrIdEEEEllEEPljS9_llNS7_10__identityEEEvT0_T1_T2_T3_T4_T6_)
        /*008c*/ 	.word	0x00000000


	//----- nvinfo : EIATTR_REGCOUNT
	.align		4
.L_66:
        /*0090*/ 	.byte	0x04, 0x2f
        /*0092*/ 	.short	(.L_68 - .L_67)
	.align		4
.L_67:
        /*0094*/ 	.word	index@(_ZN3cub18CUB_300001_SM_10006detail6reduce18DeviceReduceKernelINS2_10policy_hubIljN4cuda3std3__44plusIlEEE10Policy1000EN6thrust24THRUST_300001_SM_1000_NS18transform_iteratorINSD_6detail10functional5actorINSG_9compositeIJNSG_16operator_adaptorINS7_7greaterIvEEEENSH_INSG_8argumentILj0EEEEENSH_INSG_5valueIdEEEEEEEEENSF_15normal_iteratorINSD_10device_ptrIdEEEEllEEjS9_lNS7_10__identityEEEvT0_PT3_T1_NS0_13GridEvenShareIS14_EET2_T4_)
        /*0098*/ 	.word	0x00000020


	//----- nvinfo : EIATTR_FRAME_SIZE
	.align		4
.L_68:
        /*009c*/ 	.byte	0x04, 0x11
        /*009e*/ 	.short	(.L_70 - .L_69)
	.align		4
.L_69:
        /*00a0*/ 	.word	index@(_ZN3cub18CUB_300001_SM_10006detail6reduce18DeviceReduceKernelINS2_10policy_hubIljN4cuda3std3__44plusIlEEE10Policy1000EN6thrust24THRUST_300001_SM_1000_NS18transform_iteratorINSD_6detail10functional5actorINSG_9compositeIJNSG_16operator_adaptorINS7_7greaterIvEEEENSH_INSG_8argumentILj0EEEEENSH_INSG_5valueIdEEEEEEEEENSF_15normal_iteratorINSD_10device_ptrIdEEEEllEEjS9_lNS7_10__identityEEEvT0_PT3_T1_NS0_13GridEvenShareIS14_EET2_T4_)
        /*00a4*/ 	.word	0x00000000


	//----- nvinfo : EIATTR_REGCOUNT
	.align		4
.L_70:
        /*00a8*/ 	.byte	0x04, 0x2f
        /*00aa*/ 	.short	(.L_72 - .L_71)
	.align		4
.L_71:
        /*00ac*/ 	.word	index@(_ZN3cub18CUB_300001_SM_10006detail6reduce28DeviceReduceSingleTileKernelINS2_10policy_hubIljN4cuda3std3__44plusIlEEE10Policy1000EPlSC_iS9_llNS7_10__identityEEEvT0_T1_T2_T3_T4_T6_)
        /*00b0*/ 	.word	0x00000030


	//----- nvinfo : EIATTR_FRAME_SIZE
	.align		4
.L_72:
        /*00b4*/ 	.byte	0x04, 0x11
        /*00b6*/ 	.short	(.L_74 - .L_73)
	.align		4
.L_73:
        /*00b8*/ 	.word	index@(_ZN3cub18CUB_300001_SM_10006detail6reduce28DeviceReduceSingleTileKernelINS2_10policy_hubIljN4cuda3std3__44plusIlEEE10Policy1000EPlSC_iS9_llNS7_10__identityEEEvT0_T1_T2_T3_T4_T6_)
        /*00bc*/ 	.word	0x00000000


	//----- nvinfo : EIATTR_REGCOUNT
	.align		4
.L_74:
        /*00c0*/ 	.byte	0x04, 0x2f
        /*00c2*/ 	.short	(.L_76 - .L_75)
	.align		4
.L_75:
        /*00c4*/ 	.word	index@(_ZN3cub18CUB_300001_SM_10006detail6reduce28DeviceReduceSingleTileKernelINS2_10policy_hubIlyN4cuda3std3__44plusIlEEE10Policy1000EN6thrust24THRUST_300001_SM_1000_NS18transform_iteratorINSD_6detail10functional5actorINSG_9compositeIJNSG_16operator_adaptorINS7_7greaterIvEEEENSH_INSG_8argumentILj0EEEEENSH_INSG_5valueIdEEEEEEEEENSF_15normal_iteratorINSD_10device_ptrIdEEEEllEEPlyS9_llNS7_10__identityEEEvT0_T1_T2_T3_T4_T6_)
        /*00c8*/ 	.word	0x0000002e


	//----- nvinfo : EIATTR_FRAME_SIZE
	.align		4
.L_76:
        /*00cc*/ 	.byte	0x04, 0x11
        /*00ce*/ 	.short	(.L_78 - .L_77)
	.align		4
.L_77:
        /*00d0*/ 	.word	index@(_ZN3cub18CUB_300001_SM_10006detail6reduce28DeviceReduceSingleTileKernelINS2_10policy_hubIlyN4cuda3std3__44plusIlEEE10Policy1000EN6thrust24THRUST_300001_SM_1000_NS18transform_iteratorINSD_6detail10functional5actorINSG_9compositeIJNSG_16operator_adaptorINS7_7greaterIvEEEENSH_INSG_8argumentILj0EEEEENSH_INSG_5valueIdEEEEEEEEENSF_15normal_iteratorINSD_10device_ptrIdEEEEllEEPlyS9_llNS7_10__identityEEEvT0_T1_T2_T3_T4_T6_)
        /*00d4*/ 	.word	0x00000000


	//----- nvinfo : EIATTR_REGCOUNT
	.align		4
.L_78:
        /*00d8*/ 	.byte	0x04, 0x2f
        /*00da*/ 	.short	(.L_80 - .L_79)
	.align		4
.L_79:
        /*00dc*/ 	.word	index@(_ZN3cub18CUB_300001_SM_10006detail6reduce18DeviceReduceKernelINS2_10policy_hubIlyN4cuda3std3__44plusIlEEE10Policy1000EN6thrust24THRUST_300001_SM_1000_NS18transform_iteratorINSD_6detail10functional5actorINSG_9compositeIJNSG_16operator_adaptorINS7_7greaterIvEEEENSH_INSG_8argumentILj0EEEEENSH_INSG_5valueIdEEEEEEEEENSF_15normal_iteratorINSD_10device_ptrIdEEEEllEEyS9_lNS7_10__identityEEEvT0_PT3_T1_NS0_13GridEvenShareIS14_EET2_T4_)
        /*00e0*/ 	.word	0x0000001e


	//----- nvinfo : EIATTR_FRAME_SIZE
	.align		4
.L_80:
        /*00e4*/ 	.byte	0x04, 0x11
        /*00e6*/ 	.short	(.L_82 - .L_81)
	.align		4
.L_81:
        /*00e8*/ 	.word	index@(_ZN3cub18CUB_300001_SM_10006detail6reduce18DeviceReduceKernelINS2_10policy_hubIlyN4cuda3std3__44plusIlEEE10Policy1000EN6thrust24THRUST_300001_SM_1000_NS18transform_iteratorINSD_6detail10functional5actorINSG_9compositeIJNSG_16operator_adaptorINS7_7greaterIvEEEENSH_INSG_8argumentILj0EEEEENSH_INSG_5valueIdEEEEEEEEENSF_15normal_iteratorINSD_10device_ptrIdEEEEllEEyS9_lNS7_10__identityEEEvT0_PT3_T1_NS0_13GridEvenShareIS14_EET2_T4_)
        /*00ec*/ 	.word	0x00000000


	//----- nvinfo : EIATTR_REGCOUNT
	.align		4
.L_82:
        /*00f0*/ 	.byte	0x04, 0x2f
        /*00f2*/ 	.short	(.L_84 - .L_83)
	.align		4
.L_83:
        /*00f4*/ 	.word	index@(_ZN3cub18CUB_300001_SM_10006detail6reduce28DeviceReduceSingleTileKernelINS2_10policy_hubIlyN4cuda3std3__44plusIlEEE10Policy1000EPlSC_iS9_llNS7_10__identityEEEvT0_T1_T2_T3_T4_T6_)
        /*00f8*/ 	.word	0x00000030


	//----- nvinfo : EIATTR_FRAME_SIZE
	.align		4
.L_84:
        /*00fc*/ 	.byte	0x04, 0x11
        /*00fe*/ 	.short	(.L_86 - .L_85)
	.align		4
.L_85:
        /*0100*/ 	.word	index@(_ZN3cub18CUB_300001_SM_10006detail6reduce28DeviceReduceSingleTileKernelINS2_10policy_hubIlyN4cuda3std3__44plusIlEEE10Policy1000EPlSC_iS9_llNS7_10__identityEEEvT0_T1_T2_T3_T4_T6_)
        /*0104*/ 	.word	0x00000000


	//----- nvinfo : EIATTR_REGCOUNT
	.align		4
.L_86:
        /*0108*/ 	.byte	0x04, 0x2f
        /*010a*/ 	.short	(.L_88 - .L_87)
	.align		4
.L_87:
        /*010c*/ 	.word	index@(_ZN3cub18CUB_300001_SM_10006detail6reduce28DeviceReduceSingleTileKernelINS2_10policy_hubIdjN4cuda3std3__44plusIdEEE10Policy1000EN6thrust24THRUST_300001_SM_1000_NS6detail15normal_iteratorINSD_10device_ptrIdEEEEPdjS9_ddNS7_10__identityEEEvT0_T1_T2_T3_T4_T6_)
        /*0110*/ 	.word	0x0000002d


	//----- nvinfo : EIATTR_FRAME_SIZE
	.align		4
.L_88:
        /*0114*/ 	.byte	0x04, 0x11
        /*0116*/ 	.short	(.L_90 - .L_89)
	.align		4
.L_89:
        /*0118*/ 	.word	index@(_ZN3cub18CUB_300001_SM_10006detail6reduce28DeviceReduceSingleTileKernelINS2_10policy_hubIdjN4cuda3std3__44plusIdEEE10Policy1000EN6thrust24THRUST_300001_SM_1000_NS6detail15normal_iteratorINSD_10device_ptrIdEEEEPdjS9_ddNS7_10__identityEEEvT0_T1_T2_T3_T4_T6_)
        /*011c*/ 	.word	0x00000000


	//----- nvinfo : EIATTR_REGCOUNT
	.align		4
.L_90:
        /*0120*/ 	.byte	0x04, 0x2f
        /*0122*/ 	.short	(.L_92 - .L_91)
	.align		4
.L_91:
        /*0124*/ 	.word	index@(_ZN3cub18CUB_300001_SM_10006detail6reduce18DeviceReduceKernelINS2_10policy_hubIdjN4cuda3std3__44plusIdEEE10Policy1000EN6thrust24THRUST_300001_SM_1000_NS6detail15normal_iteratorINSD_10device_ptrIdEEEEjS9_dNS7_10__identityEEEvT0_PT3_T1_NS0_13GridEvenShareISN_EET2_T4_)
        /*0128*/ 	.word	0x00000020


	//----- nvinfo : EIATTR_FRAME_SIZE
	.align		4
.L_92:
        /*012c*/ 	.byte	0x04, 0x11
        /*012e*/ 	.short	(.L_94 - .L_93)
	.align		4
.L_93:
        /*0130*/ 	.word	index@(_ZN3cub18CUB_300001_SM_10006detail6reduce18DeviceReduceKernelINS2_10policy_hubIdjN4cuda3std3__44plusIdEEE10Policy1000EN6thrust24THRUST_300001_SM_1000_NS6detail15normal_iteratorINSD_10device_ptrIdEEEEjS9_dNS7_10__identityEEEvT0_PT3_T1_NS0_13GridEvenShareISN_EET2_T4_)
        /*0134*/ 	.word	0x00000000


	//----- nvinfo : EIATTR_REGCOUNT
	.align		4
.L_94:
        /*0138*/ 	.byte	0x04, 0x2f
        /*013a*/ 	.short	(.L_96 - .L_95)
	.align		4
.L_95:
        /*013c*/ 	.word	index@(_ZN3cub18CUB_300001_SM_10006detail6reduce28DeviceReduceSingleTileKernelINS2_10policy_hubIdjN4cuda3std3__44plusIdEEE10Policy1000EPdSC_iS9_ddNS7_10__identityEEEvT0_T1_T2_T3_T4_T6_)
        /*0140*/ 	.word	0x00000030


	//----- nvinfo : EIATTR_FRAME_SIZE
	.align		4
.L_96:
        /*0144*/ 	.byte	0x04, 0x11
        /*0146*/ 	.short	(.L_98 - .L_97)
	.align		4
.L_97:
        /*0148*/ 	.word	index@(_ZN3cub18CUB_300001_SM_10006detail6reduce28DeviceReduceSingleTileKernelINS2_10policy_hubIdjN4cuda3std3__44plusIdEEE10Policy1000EPdSC_iS9_ddNS7_10__identityEEEvT0_T1_T2_T3_T4_T6_)
        /*014c*/ 	.word	0x00000000


	//----- nvinfo : EIATTR_REGCOUNT
	.align		4
.L_98:
        /*0150*/ 	.byte	0x04, 0x2f
        /*0152*/ 	.short	(.L_100 - .L_99)
	.align		4
.L_99:
        /*0154*/ 	.word	index@(_ZN3cub18CUB_300001_SM_10006detail6reduce28DeviceReduceSingleTileKernelINS2_10policy_hubIdyN4cuda3std3__44plusIdEEE10Policy1000EN6thrust24THRUST_300001_SM_1000_NS6detail15normal_iteratorINSD_10device_ptrIdEEEEPdyS9_ddNS7_10__identityEEEvT0_T1_T2_T3_T4_T6_)
        /*0158*/ 	.word	0x0000002e


	//----- nvinfo : EIATTR_FRAME_SIZE
	.align		4
.L_100:
        /*015c*/ 	.byte	0x04, 0x11
        /*015e*/ 	.short	(.L_102 - .L_101)
	.align		4
.L_101:
        /*0160*/ 	.word	index@(_ZN3cub18CUB_300001_SM_10006detail6reduce28DeviceReduceSingleTileKernelINS2_10policy_hubIdyN4cuda3std3__44plusIdEEE10Policy1000EN6thrust24THRUST_300001_SM_1000_NS6detail15normal_iteratorINSD_10device_ptrIdEEEEPdyS9_ddNS7_10__identityEEEvT0_T1_T2_T3_T4_T6_)
        /*0164*/ 	.word	0x00000000


	//----- nvinfo : EIATTR_REGCOUNT
	.align		4
.L_102:
        /*0168*/ 	.byte	0x04, 0x2f
        /*016a*/ 	.short	(.L_104 - .L_103)
	.align		4
.L_103:
        /*016c*/ 	.word	index@(_ZN3cub18CUB_300001_SM_10006detail6reduce18DeviceReduceKernelINS2_10policy_hubIdyN4cuda3std3__44plusIdEEE10Policy1000EN6thrust24THRUST_300001_SM_1000_NS6detail15normal_iteratorINSD_10device_ptrIdEEEEyS9_dNS7_10__identityEEEvT0_PT3_T1_NS0_13GridEvenShareISN_EET2_T4_)
        /*0170*/ 	.word	0x0000001d


	//----- nvinfo : EIATTR_FRAME_SIZE
	.align		4
.L_104:
        /*0174*/ 	.byte	0x04, 0x11
        /*0176*/ 	.short	(.L_106 - .L_105)
	.align		4
.L_105:
        /*0178*/ 	.word	index@(_ZN3cub18CUB_300001_SM_10006detail6reduce18DeviceReduceKernelINS2_10policy_hubIdyN4cuda3std3__44plusIdEEE10Policy1000EN6thrust24THRUST_300001_SM_1000_NS6detail15normal_iteratorINSD_10device_ptrIdEEEEyS9_dNS7_10__identityEEEvT0_PT3_T1_NS0_13GridEvenShareISN_EET2_T4_)
        /*017c*/ 	.word	0x00000000


	//----- nvinfo : EIATTR_REGCOUNT
	.align		4
.L_106:
        /*0180*/ 	.byte	0x04, 0x2f
        /*0182*/ 	.short	(.L_108 - .L_107)
	.align		4
.L_107:
        /*0184*/ 	.word	index@(_ZN3cub18CUB_300001_SM_10006detail6reduce28DeviceReduceSingleTileKernelINS2_10policy_hubIdyN4cuda3std3__44plusIdEEE10Policy1000EPdSC_iS9_ddNS7_10__identityEEEvT0_T1_T2_T3_T4_T6_)
        /*0188*/ 	.word	0x00000030


	//----- nvinfo : EIATTR_FRAME_SIZE
	.align		4
.L_108:
        /*018c*/ 	.byte	0x04, 0x11
        /*018e*/ 	.short	(.L_110 - .L_109)
	.align		4
.L_109:
        /*0190*/ 	.word	index@(_ZN3cub18CUB_300001_SM_10006detail6reduce28DeviceReduceSingleTileKernelINS2_10policy_hubIdyN4cuda3std3__44plusIdEEE10Policy1000EPdSC_iS9_ddNS7_10__identityEEEvT0_T1_T2_T3_T4_T6_)
        /*0194*/ 	.word	0x00000000


	//----- nvinfo : EIATTR_MIN_STACK_SIZE
	.align		4
.L_110:
        /*0198*/ 	.byte	0x04, 0x12
        /*019a*/ 	.short	(.L_112 - .L_111)
	.align		4
.L_111:
        /*019c*/ 	.word	index@(_ZN3cub18CUB_300001_SM_10006detail6reduce28DeviceReduceSingleTileKernelINS2_10policy_hubIdyN4cuda3std3__44plusIdEEE10Policy1000EPdSC_iS9_ddNS7_10__identityEEEvT0_T1_T2_T3_T4_T6_)
        /*01a0*/ 	.word	0x00000000


	//----- nvinfo : EIATTR_MIN_STACK_SIZE
	.align		4
.L_112:
        /*01a4*/ 	.byte	0x04, 0x12
        /*01a6*/ 	.short	(.L_114 - .L_113)
	.align		4
.L_113:
        /*01a8*/ 	.word	index@(_ZN3cub18CUB_300001_SM_10006detail6reduce18DeviceReduceKernelINS2_10policy_hubIdyN4cuda3std3__44plusIdEEE10Policy1000EN6thrust24THRUST_300001_SM_1000_NS6detail15normal_iteratorINSD_10device_ptrIdEEEEyS9_dNS7_10__identityEEEvT0_PT3_T1_NS0_13GridEvenShareISN_EET2_T4_)
        /*01ac*/ 	.word	0x00000000


	//----- nvinfo : EIATTR_MIN_STACK_SIZE
	.align		4
.L_114:
        /*01b0*/ 	.byte	0x04, 0x12
        /*01b2*/ 	.short	(.L_116 - .L_115)
	.align		4
.L_115:
        /*01b4*/ 	.word	index@(_ZN3cub18CUB_300001_SM_10006detail6reduce28DeviceReduceSingleTileKernelINS2_10policy_hubIdyN4cuda3std3__44plusIdEEE10Policy1000EN6thrust24THRUST_300001_SM_1000_NS6detail15normal_iteratorINSD_10device_ptrIdEEEEPdyS9_ddNS7_10__identityEEEvT0_T1_T2_T3_T4_T6_)
        /*01b8*/ 	.word	0x00000000


	//----- nvinfo : EIATTR_MIN_STACK_SIZE
	.align		4
.L_116:
        /*01bc*/ 	.byte	0x04, 0x12
        /*01be*/ 	.short	(.L_118 - .L_117)
	.align		4
.L_117:
        /*01c0*/ 	.word	index@(_ZN3cub18CUB_300001_SM_10006detail6reduce28DeviceReduceSingleTileKernelINS2_10policy_hubIdjN4cuda3std3__44plusIdEEE10Policy1000EPdSC_iS9_ddNS7_10__identityEEEvT0_T1_T2_T3_T4_T6_)
        /*01c4*/ 	.word	0x00000000


	//----- nvinfo : EIATTR_MIN_STACK_SIZE
	.align		4
.L_118:
        /*01c8*/ 	.byte	0x04, 0x12
        /*01ca*/ 	.short	(.L_120 - .L_119)
	.align		4
.L_119:
        /*01cc*/ 	.word	index@(_ZN3cub18CUB_300001_SM_10006detail6reduce18DeviceReduceKernelINS2_10policy_hubIdjN4cuda3std3__44plusIdEEE10Policy1000EN6thrust24THRUST_300001_SM_1000_NS6detail15normal_iteratorINSD_10device_ptrIdEEEEjS9_dNS7_10__identityEEEvT0_PT3_T1_NS0_13GridEvenShareISN_EET2_T4_)
        /*01d0*/ 	.word	0x00000000


	//----- nvinfo : EIATTR_MIN_STACK_SIZE
	.align		4
.L_120:
        /*01d4*/ 	.byte	0x04, 0x12
        /*01d6*/ 	.short	(.L_122 - .L_121)
	.align		4
.L_121:
        /*01d8*/ 	.word	index@(_ZN3cub18CUB_300001_SM_10006detail6reduce28DeviceReduceSingleTileKernelINS2_10policy_hubIdjN4cuda3std3__44plusIdEEE10Policy1000EN6thrust24THRUST_300001_SM_1000_NS6detail15normal_iteratorINSD_10device_ptrIdEEEEPdjS9_ddNS7_10__identityEEEvT0_T1_T2_T3_T4_T6_)
        /*01dc*/ 	.word	0x00000000


	//----- nvinfo : EIATTR_MIN_STACK_SIZE
	.align		4
.L_122:
        /*01e0*/ 	.byte	0x04, 0x12
        /*01e2*/ 	.short	(.L_124 - .L_123)
	.align		4
.L_123:
        /*01e4*/ 	.word	index@(_ZN3cub18CUB_300001_SM_10006detail6reduce28DeviceReduceSingleTileKernelINS2_10policy_hubIlyN4cuda3std3__44plusIlEEE10Policy1000EPlSC_iS9_llNS7_10__identityEEEvT0_T1_T2_T3_T4_T6_)
        /*01e8*/ 	.word	0x00000000


	//----- nvinfo : EIATTR_MIN_STACK_SIZE
	.align		4
.L_124:
        /*01ec*/ 	.byte	0x04, 0x12
        /*01ee*/ 	.short	(.L_126 - .L_125)
	.align		4
.L_125:
        /*01f0*/ 	.word	index@(_ZN3cub18CUB_300001_SM_10006detail6reduce18DeviceReduceKernelINS2_10policy_hubIlyN4cuda3std3__44plusIlEEE10Policy1000EN6thrust24THRUST_300001_SM_1000_NS18transform_iteratorINSD_6detail10functional5actorINSG_9compositeIJNSG_16operator_adaptorINS7_7greaterIvEEEENSH_INSG_8argumentILj0EEEEENSH_INSG_5valueIdEEEEEEEEENSF_15normal_iteratorINSD_10device_ptrIdEEEEllEEyS9_lNS7_10__identityEEEvT0_PT3_T1_NS0_13GridEvenShareIS14_EET2_T4_)
        /*01f4*/ 	.word	0x00000000


	//----- nvinfo : EIATTR_MIN_STACK_SIZE
	.align		4
.L_126:
        /*01f8*/ 	.byte	0x04, 0x12
        /*01fa*/ 	.short	(.L_128 - .L_127)
	.align		4
.L_127:
        /*01fc*/ 	.word	index@(_ZN3cub18CUB_300001_SM_10006detail6reduce28DeviceReduceSingleTileKernelINS2_10policy_hubIlyN4cuda3std3__44plusIlEEE10Policy1000EN6thrust24THRUST_300001_SM_1000_NS18transform_iteratorINSD_6detail10functional5actorINSG_9compositeIJNSG_16operator_adaptorINS7_7greaterIvEEEENSH_INSG_8argumentILj0EEEEENSH_INSG_5valueIdEEEEEEEEENSF_15normal_iteratorINSD_10device_ptrIdEEEEllEEPlyS9_llNS7_10__identityEEEvT0_T1_T2_T3_T4_T6_)
        /*0200*/ 	.word	0x00000000


	//----- nvinfo : EIATTR_MIN_STACK_SIZE
	.align		4
.L_128:
        /*0204*/ 	.byte	0x04, 0x12
        /*0206*/ 	.short	(.L_130 - .L_129)
	.align		4
.L_129:
        /*0208*/ 	.word	index@(_ZN3cub18CUB_300001_SM_10006detail6reduce28DeviceReduceSingleTileKernelINS2_10policy_hubIljN4cuda3std3__44plusIlEEE10Policy1000EPlSC_iS9_llNS7_10__identityEEEvT0_T1_T2_T3_T4_T6_)
        /*020c*/ 	.word	0x00000000


	//----- nvinfo : EIATTR_MIN_STACK_SIZE
	.align		4
.L_130:
        /*0210*/ 	.byte	0x04, 0x12
        /*0212*/ 	.short	(.L_132 - .L_131)
	.align		4
.L_131:
        /*0214*/ 	.word	index@(_ZN3cub18CUB_300001_SM_10006detail6reduce18DeviceReduceKernelINS2_10policy_hubIljN4cuda3std3__44plusIlEEE10Policy1000EN6thrust24THRUST_300001_SM_1000_NS18transform_iteratorINSD_6detail10functional5actorINSG_9compositeIJNSG_16operator_adaptorINS7_7greaterIvEEEENSH_INSG_8argumentILj0EEEEENSH_INSG_5valueIdEEEEEEEEENSF_15normal_iteratorINSD_10device_ptrIdEEEEllEEjS9_lNS7_10__identityEEEvT0_PT3_T1_NS0_13GridEvenShareIS14_EET2_T4_)
        /*0218*/ 	.word	0x00000000


	//----- nvinfo : EIATTR_MIN_STACK_SIZE
	.align		4
.L_132:
        /*021c*/ 	.byte	0x04, 0x12
        /*021e*/ 	.short	(.L_134 - .L_133)
	.align		4
.L_133:
        /*0220*/ 	.word	index@(_ZN3cub18CUB_300001_SM_10006detail6reduce28DeviceReduceSingleTileKernelINS2_10policy_hubIljN4cuda3std3__44plusIlEEE10Policy1000EN6thrust24THRUST_300001_SM_1000_NS18transform_iteratorINSD_6detail10functional5actorINSG_9compositeIJNSG_16operator_adaptorINS7_7greaterIvEEEENSH_INSG_8argumentILj0EEEEENSH_INSG_5valueIdEEEEEEEEENSF_15normal_iteratorINSD_10device_ptrIdEEEEllEEPljS9_llNS7_10__identityEEEvT0_T1_T2_T3_T4_T6_)
        /*0224*/ 	.word	0x00000000


	//----- nvinfo : EIATTR_MIN_STACK_SIZE
	.align		4
.L_134:
        /*0228*/ 	.byte	0x04, 0x12
        /*022a*/ 	.short	(.L_136 - .L_135)
	.align		4
.L_135:
        /*022c*/ 	.word	index@(_ZN3cub18CUB_300001_SM_10006detail9transform16transform_kernelINS2_10policy_hubILb1EN4cuda3std3__45tupleIJN6thrust24THRUST_300001_SM_1000_NS6detail15normal_iteratorINSA_10device_ptrIdEEEESF_EEEE10policy1000El13difference_opSF_JPdSK_EEEvT0_iT1_T2_DpNS2_10kernel_argIT3_EE)
        /*0230*/ 	.word	0x00000000


	//----- nvinfo : EIATTR_MIN_STACK_SIZE
	.align		4
.L_136:
        /*0234*/ 	.byte	0x04, 0x12
        /*0236*/ 	.short	(.L_138 - .L_137)
	.align		4
.L_137:
        /*0238*/ 	.word	index@(_ZN3cub18CUB_300001_SM_10006detail9transform16transform_kernelINS2_10policy_hubILb1EN4cuda3std3__45tupleIJN6thrust24THRUST_300001_SM_1000_NS6detail15normal_iteratorINSA_10device_ptrIdEEEESF_EEEE10policy1000Ei13difference_opSF_JPdSK_EEEvT0_iT1_T2_DpNS2_10kernel_argIT3_EE)
        /*023c*/ 	.word	0x00000000


	//----- nvinfo : EIATTR_MIN_STACK_SIZE
	.align		4
.L_138:
        /*0240*/ 	.byte	0x04, 0x12
        /*0242*/ 	.short	(.L_140 - .L_139)
	.align		4
.L_139:
        /*0244*/ 	.word	index@(_ZN3cub18CUB_300001_SM_10006detail8for_each13static_kernelINS2_12policy_hub_t12policy_500_tElN6thrust24THRUST_300001_SM_1000_NS8cuda_cub11__transform17unary_transform_fINS7_6detail15normal_iteratorINS7_10device_ptrIdEEEESF_NS9_14no_stencil_tagENS8_9__replace10constant_fIdEE15is_non_positiveEEEEvT0_T1_)
        /*0248*/ 	.word	0x00000000


	//----- nvinfo : EIATTR_MIN_STACK_SIZE
	.align		4
.L_140:
        /*024c*/ 	.byte	0x04, 0x12
        /*024e*/ 	.short	(.L_142 - .L_141)
	.align		4
.L_141:
        /*0250*/ 	.word	index@(_ZN3cub18CUB_300001_SM_10006detail8for_each13static_kernelINS2_12policy_hub_t12policy_500_tEmN6thrust24THRUST_300001_SM_1000_NS8cuda_cub20__uninitialized_fill7functorINS7_10device_ptrIdEEdEEEEvT0_T1_)
        /*0254*/ 	.word	0x00000000


	//----- nvinfo : EIATTR_MIN_STACK_SIZE
	.align		4
.L_142:
        /*0258*/ 	.byte	0x04, 0x12
        /*025a*/ 	.short	(.L_144 - .L_143)
	.align		4
.L_143:
        /*025c*/ 	.word	index@(_ZN3cub18CUB_300001_SM_10006detail11EmptyKernelIvEEvv)
        /*0260*/ 	.word	0x00000000
.L_144:


//--------------------- .nv.compat                --------------------------
	.section	.nv.compat,"",@"SHT_CUDA_COMPAT_INFO"
	.align	4
        /*0000*/ 	.byte	0x02, 0x09, 0x00, 0x00, 0x02, 0x02, 0x01, 0x00, 0x02, 0x05, 0x05, 0x00, 0x03, 0x07, 0x01, 0x01
        /*0010*/ 	.byte	0x02, 0x03, 0x00, 0x00, 0x02, 0x06, 0x01, 0x00, 0x04, 0x0b, 0x08, 0x00, 0x01, 0x00, 0x00, 0x00
        /*0020*/ 	.byte	0x00, 0x00, 0x00, 0x00


//--------------------- .nv.info._ZN3cub18CUB_300001_SM_10006detail6reduce28DeviceReduceSingleTileKernelINS2_10policy_hubIdyN4cuda3std3__44plusIdEEE10Policy1000EPdSC_iS9_ddNS7_10__identityEEEvT0_T1_T2_T3_T4_T6_ --------------------------
	.section	.nv.info._ZN3cub18CUB_300001_SM_10006detail6reduce28DeviceReduceSingleTileKernelINS2_10policy_hubIdyN4cuda3std3__44plusIdEEE10Policy1000EPdSC_iS9_ddNS7_10__identityEEEvT0_T1_T2_T3_T4_T6_,"",@"SHT_CUDA_INFO"
	.sectionflags	@""
	.align	4


	//----- nvinfo : EIATTR_CUDA_API_VERSION
	.align		4
        /*0000*/ 	.byte	0x04, 0x37
        /*0002*/ 	.short	(.L_146 - .L_145)
.L_145:
        /*0004*/ 	.word	0x00000082


	//----- nvinfo : EIATTR_KPARAM_INFO
	.align		4
.L_146:
        /*0008*/ 	.byte	0x04, 0x17
        /*000a*/ 	.short	(.L_148 - .L_147)
.L_147:
        /*000c*/ 	.word	0x00000000
        /*0010*/ 	.short	0x0005
        /*0012*/ 	.short	0x0020
        /*0014*/ 	.byte	0x00, 0xf0, 0x05, 0x00


	//----- nvinfo : EIATTR_KPARAM_INFO
	.align		4
.L_148:
        /*0018*/ 	.byte	0x04, 0x17
        /*001a*/ 	.short	(.L_150 - .L_149)
.L_149:
        /*001c*/ 	.word	0x00000000
        /*0020*/ 	.short	0x0004
        /*0022*/ 	.short	0x0018
        /*0024*/ 	.byte	0x00, 0xf0, 0x21, 0x00


	//----- nvinfo : EIATTR_KPARAM_INFO
	.align		4
.L_150:
        /*0028*/ 	.byte	0x04, 0x17
        /*002a*/ 	.short	(.L_152 - .L_151)
.L_151:
        /*002c*/ 	.word	0x00000000
        /*0030*/ 	.short	0x0003
        /*0032*/ 	.short	0x0014
        /*0034*/ 	.byte	0x00, 0xf0, 0x05, 0x00


	//----- nvinfo : EIATTR_KPARAM_INFO
	.align		4
.L_152:
        /*0038*/ 	.byte	0x04, 0x17
        /*003a*/ 	.short	(.L_154 - .L_153)
.L_153:
        /*003c*/ 	.word	0x00000000
        /*0040*/ 	.short	0x0002
        /*0042*/ 	.short	0x0010
        /*0044*/ 	.byte	0x00, 0xf0, 0x11, 0x00


	//----- nvinfo : EIATTR_KPARAM_INFO
	.align		4
.L_154:
        /*0048*/ 	.byte	0x04, 0x17
        /*004a*/ 	.short	(.L_156 - .L_155)
.L_155:
        /*004c*/ 	.word	0x00000000
        /*0050*/ 	.short	0x0001
        /*0052*/ 	.short	0x0008
        /*0054*/ 	.byte	0x00, 0xf5, 0x21, 0x00


	//----- nvinfo : EIATTR_KPARAM_INFO
	.align		4
.L_156:
        /*0058*/ 	.byte	0x04, 0x17
        /*005a*/ 	.short	(.L_158 - .L_157)
.L_157:
        /*005c*/ 	.word	0x00000000
        /*0060*/ 	.short	0x0000
        /*0062*/ 	.short	0x0000
        /*0064*/ 	.byte	0x00, 0xf5, 0x21, 0x00


	//----- nvinfo : EIATTR_SPARSE_MMA_MASK
	.align		4
.L_158:
        /*0068*/ 	.byte	0x03, 0x50
        /*006a*/ 	.short	0x0000


	//----- nvinfo : EIATTR_MAXREG_COUNT
	.align		4
        /*006c*/ 	.byte	0x03, 0x1b
        /*006e*/ 	.short	0x0080


	//----- nvinfo : EIATTR_NUM_BARRIERS
	.align		4
        /*0070*/ 	.byte	0x02, 0x4c
        /*0072*/ 	.byte	0x01
	.zero		1


	//----- nvinfo : EIATTR_MERCURY_ISA_VERSION
	.align		4
        /*0074*/ 	.byte	0x03, 0x5f
        /*0076*/ 	.short	0x0101


	//----- nvinfo : EIATTR_COOP_GROUP_MASK_REGIDS
	.align		4
        /*0078*/ 	.byte	0x04, 0x29
        /*007a*/ 	.short	(.L_160 - .L_159)


	//   ....[0]....
.L_159:
        /*007c*/ 	.word	0xffffffff


	//   ....[1]....
        /*0080*/ 	.word	0xffffffff


	//   ....[2]....
        /*0084*/ 	.word	0xffffffff


	//   ....[3]....
        /*0088*/ 	.word	0xffffffff


	//   ....[4]....
        /*008c*/ 	.word	0xffffffff


	//   ....[5]....
        /*0090*/ 	.word	0xffffffff


	//   ....[6]....
        /*0094*/ 	.word	0xffffffff


	//   ....[7]....
        /*0098*/ 	.word	0xffffffff


	//   ....[8]....
        /*009c*/ 	.word	0xffffffff


	//   ....[9]....
        /*00a0*/ 	.word	0xffffffff


	//   ....[10]....
        /*00a4*/ 	.word	0xffffffff


	//   ....[11]....
        /*00a8*/ 	.word	0xffffffff


	//   ....[12]....
        /*00ac*/ 	.word	0xffffffff


	//   ....[13]....
        /*00b0*/ 	.word	0xffffffff


	//   ....[14]....
        /*00b4*/ 	.word	0xffffffff


	//   ....[15]....
        /*00b8*/ 	.word	0xffffffff


	//   ....[16]....
        /*00bc*/ 	.word	0xffffffff


	//   ....[17]....
        /*00c0*/ 	.word	0xffffffff


	//   ....[18]....
        /*00c4*/ 	.word	0xffffffff


	//   ....[19]....
        /*00c8*/ 	.word	0xffffffff


	//   ....[20]....
        /*00cc*/ 	.word	0xffffffff


	//   ....[21]....
        /*00d0*/ 	.word	0xffffffff


	//   ....[22]....
        /*00d4*/ 	.word	0xffffffff


	//   ....[23]....
        /*00d8*/ 	.word	0xffffffff


	//   ....[24]....
        /*00dc*/ 	.word	0xffffffff


	//   ....[25]....
        /*00e0*/ 	.word	0xffffffff


	//   ....[26]....
        /*00e4*/ 	.word	0xffffffff


	//   ....[27]....
        /*00e8*/ 	.word	0xffffffff


	//   ....[28]....
        /*00ec*/ 	.word	0xffffffff


	//   ....[29]....
        /*00f0*/ 	.word	0xffffffff


	//----- nvinfo : EIATTR_COOP_GROUP_INSTR_OFFSETS
	.align		4
.L_160:
        /*00f4*/ 	.byte	0x04, 0x28
        /*00f6*/ 	.short	(.L_162 - .L_161)


	//   ....[0]....
.L_161:
        /*00f8*/ 	.word	0x00000960


	//   ....[1]....
        /*00fc*/ 	.word	0x00000970


	//   ....[2]....
        /*0100*/ 	.word	0x000009e0


	//   ....[3]....
        /*0104*/ 	.word	0x00000a10


	//   ....[4]....
        /*0108*/ 	.word	0x00000a70


	//   ....[5]....
        /*010c*/ 	.word	0x00000a80


	//   ....[6]....
        /*0110*/ 	.word	0x00000ae0


	//   ....[7]....
        /*0114*/ 	.word	0x00000af0


	//   ....[8]....
        /*0118*/ 	.word	0x00000b40


	//   ....[9]....
        /*011c*/ 	.word	0x00000b60


	//   ....[10]....
        /*0120*/ 	.word	0x00000e10


	//   ....[11]....
        /*0124*/ 	.word	0x00000e20


	//   ....[12]....
        /*0128*/ 	.word	0x00000eb0


	//   ....[13]....
        /*012c*/ 	.word	0x00000ed0


	//   ....[14]....
        /*0130*/ 	.word	0x00000f20


	//   ....[15]....
        /*0134*/ 	.word	0x00000f40


	//   ....[16]....
        /*0138*/ 	.word	0x00000f90


	//   ....[17]....
        /*013c*/ 	.word	0x00000fb0


	//   ....[18]....
        /*0140*/ 	.word	0x00001000


	//   ....[19]....
        /*0144*/ 	.word	0x00001030


	//   ....[20]....
        /*0148*/ 	.word	0x000020b0


	//   ....[21]....
        /*014c*/ 	.word	0x000020c0


	//   ....[22]....
        /*0150*/ 	.word	0x00002130


	//   ....[23]....
        /*0154*/ 	.word	0x00002140


	//   ....[24]....
        /*0158*/ 	.word	0x000021a0


	//   ....[25]....
        /*015c*/ 	.word	0x000021b0


	//   ....[26]....
        /*0160*/ 	.word	0x00002200


	//   ....[27]....
        /*0164*/ 	.word	0x00002220


	//   ....[28]....
        /*0168*/ 	.word	0x00002280


	//   ....[29]....
        /*016c*/ 	.word	0x000022b0


	//----- nvinfo : EIATTR_VRC_CTA_INIT_COUNT
	.align		4
.L_162:
        /*0170*/ 	.byte	0x02, 0x4a
	.zero		1
	.zero		1


	//----- nvinfo : EIATTR_EXIT_INSTR_OFFSETS
	.align		4
        /*0174*/ 	.byte	0x04, 0x1c
        /*0176*/ 	.short	(.L_164 - .L_163)


	//   ....[0]....
.L_163:
        /*0178*/ 	.word	0x00000080


	//   ....[1]....
        /*017c*/ 	.word	0x000000c0


	//   ....[2]....
        /*0180*/ 	.word	0x00002510


	//   ....[3]....
        /*0184*/ 	.word	0x00002560


	//----- nvinfo : EIATTR_MAX_THREADS
	.align		4
.L_164:
        /*0188*/ 	.byte	0x04, 0x05
        /*018a*/ 	.short	(.L_166 - .L_165)
.L_165:
        /*018c*/ 	.word	0x00000200
        /*0190*/ 	.word	0x00000001
        /*0194*/ 	.word	0x00000001


	//----- nvinfo : EIATTR_CRS_STACK_SIZE
	.align		4
.L_166:
        /*0198*/ 	.byte	0x04, 0x1e
        /*019a*/ 	.short	(.L_168 - .L_167)
.L_167:
        /*019c*/ 	.word	0x00000000


	//----- nvinfo : EIATTR_CBANK_PARAM_SIZE
	.align		4
.L_168:
        /*01a0*/ 	.byte	0x03, 0x19
        /*01a2*/ 	.short	0x0021


	//----- nvinfo : EIATTR_PARAM_CBANK
	.align		4
        /*01a4*/ 	.byte	0x04, 0x0a
        /*01a6*/ 	.short	(.L_170 - .L_169)
	.align		4
.L_169:
        /*01a8*/ 	.word	index@(.nv.constant0._ZN3cub18CUB_300001_SM_10006detail6reduce28DeviceReduceSingleTileKernelINS2_10policy_hubIdyN4cuda3std3__44plusIdEEE10Policy1000EPdSC_iS9_ddNS7_10__identityEEEvT0_T1_T2_T3_T4_T6_)
        /*01ac*/ 	.short	0x0380
        /*01ae*/ 	.short	0x0021


	//----- nvinfo : EIATTR_SW_WAR
	.align		4
.L_170:
        /*01b0*/ 	.byte	0x04, 0x36
        /*01b2*/ 	.short	(.L_172 - .L_171)
.L_171:
        /*01b4*/ 	.word	0x00000008
.L_172:


//--------------------- .nv.info._ZN3cub18CUB_300001_SM_10006detail6reduce18DeviceReduceKernelINS2_10policy_hubIdyN4cuda3std3__44plusIdEEE10Policy1000EN6thrust24THRUST_300001_SM_1000_NS6detail15normal_iteratorINSD_10device_ptrIdEEEEyS9_dNS7_10__identityEEEvT0_PT3_T1_NS0_13GridEvenShareISN_EET2_T4_ --------------------------
	.section	.nv.info._ZN3cub18CUB_300001_SM_10006detail6reduce18DeviceReduceKernelINS2_10policy_hubIdyN4cuda3std3__44plusIdEEE10Policy1000EN6thrust24THRUST_300001_SM_1000_NS6detail15normal_iteratorINSD_10device_ptrIdEEEEyS9_dNS7_10__identityEEEvT0_PT3_T1_NS0_13GridEvenShareISN_EET2_T4_,"",@"SHT_CUDA_INFO"
	.sectionflags	@""
	.align	4


	//----- nvinfo : EIATTR_CUDA_API_VERSION
	.align		4
        /*0000*/ 	.byte	0x04, 0x37
        /*0002*/ 	.short	(.L_174 - .L_173)
.L_173:
        /*0004*/ 	.word	0x00000082


	//----- nvinfo : EIATTR_KPARAM_INFO
	.align		4
.L_174:
        /*0008*/ 	.byte	0x04, 0x17
        /*000a*/ 	.short	(.L_176 - .L_175)
.L_175:
        /*000c*/ 	.word	0x00000000
        /*0010*/ 	.short	0x0005
        /*0012*/ 	.short	0x0061
        /*0014*/ 	.byte	0x00, 0xf0, 0x05, 0x00


	//----- nvinfo : EIATTR_KPARAM_INFO
	.align		4
.L_176:
        /*0018*/ 	.byte	0x04, 0x17
        /*001a*/ 	.short	(.L_178 - .L_177)
.L_177:
        /*001c*/ 	.word	0x00000000
        /*0020*/ 	.short	0x0004
        /*0022*/ 	.short	0x0060
        /*0024*/ 	.byte	0x00, 0xf0, 0x05, 0x00


	//----- nvinfo : EIATTR_KPARAM_INFO
	.align		4
.L_178:
        /*0028*/ 	.byte	0x04, 0x17
        /*002a*/ 	.short	(.L_180 - .L_179)
.L_179:
        /*002c*/ 	.word	0x00000000
        /*0030*/ 	.short	0x0003
        /*0032*/ 	.short	0x0018
        /*0034*/ 	.byte	0x00, 0xf0, 0x21, 0x01


	//----- nvinfo : EIATTR_KPARAM_INFO
	.align		4
.L_180:
        /*0038*/ 	.byte	0x04, 0x17
        /*003a*/ 	.short	(.L_182 - .L_181)
.L_181:
        /*003c*/ 	.word	0x00000000
        /*0040*/ 	.short	0x0002
        /*0042*/ 	.short	0x0010
        /*0044*/ 	.byte	0x00, 0xf0, 0x21, 0x00


	//----- nvinfo : EIATTR_KPARAM_INFO
	.align		4
.L_182:
        /*0048*/ 	.byte	0x04, 0x17
        /*004a*/ 	.short	(.L_184 - .L_183)
.L_183:
        /*004c*/ 	.word	0x00000000
        /*0050*/ 	.short	0x0001
        /*0052*/ 	.short	0x0008
        /*0054*/ 	.byte	0x00, 0xf5, 0x21, 0x00


	//----- nvinfo : EIATTR_KPARAM_INFO
	.align		4
.L_184:
        /*0058*/ 	.byte	0x04, 0x17
        /*005a*/ 	.short	(.L_186 - .L_185)
.L_185:
        /*005c*/ 	.word	0x00000000
        /*0060*/ 	.short	0x0000
        /*0062*/ 	.short	0x0000
        /*0064*/ 	.byte	0x00, 0xf0, 0x21, 0x00


	//----- nvinfo : EIATTR_SPARSE_MMA_MASK
	.align		4
.L_186:
        /*0068*/ 	.byte	0x03, 0x50
        /*006a*/ 	.short	0x0000


	//----- nvinfo : EIATTR_MAXREG_COUNT
	.align		4
        /*006c*/ 	.byte	0x03, 0x1b
        /*006e*/ 	.short	0x0080


	//----- nvinfo : EIATTR_NUM_BARRIERS
	.align		4
        /*0070*/ 	.byte	0x02, 0x4c
        /*0072*/ 	.byte	0x01
	.zero		1


	//----- nvinfo : EIATTR_MERCURY_ISA_VERSION
	.align		4
        /*0074*/ 	.byte	0x03, 0x5f
        /*0076*/ 	.short	0x0101


	//----- nvinfo : EIATTR_COOP_GROUP_MASK_REGIDS
	.align		4
        /*0078*/ 	.byte	0x04, 0x29
        /*007a*/ 	.short	(.L_188 - .L_187)


	//   ....[0]....
.L_187:
        /*007c*/ 	.word	0xffffffff


	//   ....[1]....
        /*0080*/ 	.word	0xffffffff


	//   ....[2]....
        /*0084*/ 	.word	0xffffffff


	//   ....[3]....
        /*0088*/ 	.word	0xffffffff


	//   ....[4]....
        /*008c*/ 	.word	0xffffffff


	//   ....[5]....
        /*0090*/ 	.word	0xffffffff


	//   ....[6]....
        /*0094*/ 	.word	0xffffffff


	//   ....[7]....
        /*0098*/ 	.word	0xffffffff


	//   ....[8]....
        /*009c*/ 	.word	0xffffffff


	//   ....[9]....
        /*00a0*/ 	.word	0xffffffff


	//   ....[10]....
        /*00a4*/ 	.word	0xffffffff


	//   ....[11]....
        /*00a8*/ 	.word	0xffffffff


	//   ....[12]....
        /*00ac*/ 	.word	0xffffffff


	//   ....[13]....
        /*00b0*/ 	.word	0xffffffff


	//   ....[14]....
        /*00b4*/ 	.word	0xffffffff


	//   ....[15]....
        /*00b8*/ 	.word	0xffffffff


	//   ....[16]....
        /*00bc*/ 	.word	0xffffffff


	//   ....[17]....
        /*00c0*/ 	.word	0xffffffff


	//   ....[18]....
        /*00c4*/ 	.word	0xffffffff


	//   ....[19]....
        /*00c8*/ 	.word	0xffffffff


	//   ....[20]....
        /*00cc*/ 	.word	0xffffffff


	//   ....[21]....
        /*00d0*/ 	.word	0xffffffff


	//   ....[22]....
        /*00d4*/ 	.word	0xffffffff


	//   ....[23]....
        /*00d8*/ 	.word	0xffffffff


	//   ....[24]....
        /*00dc*/ 	.word	0xffffffff


	//   ....[25]....
        /*00e0*/ 	.word	0xffffffff


	//   ....[26]....
        /*00e4*/ 	.word	0xffffffff


	//   ....[27]....
        /*00e8*/ 	.word	0xffffffff


	//   ....[28]....
        /*00ec*/ 	.word	0xffffffff


	//   ....[29]....
        /*00f0*/ 	.word	0xffffffff


	//----- nvinfo : EIATTR_COOP_GROUP_INSTR_OFFSETS
	.align		4
.L_188:
        /*00f4*/ 	.byte	0x04, 0x28
        /*00f6*/ 	.short	(.L_190 - .L_189)


	//   ....[0]....
.L_189:
        /*00f8*/ 	.word	0x000009a0


	//   ....[1]....
        /*00fc*/ 	.word	0x000009b0


	//   ....[2]....
        /*0100*/ 	.word	0x00000a20


	//   ....[3]....
        /*0104*/ 	.word	0x00000a40


	//   ....[4]....
        /*0108*/ 	.word	0x00000ab0


	//   ....[5]....
        /*010c*/ 	.word	0x00000ac0


	//   ....[6]....
        /*0110*/ 	.word	0x00000b10


	//   ....[7]....
        /*0114*/ 	.word	0x00000b30


	//   ....[8]....
        /*0118*/ 	.word	0x00000ba0


	//   ....[9]....
        /*011c*/ 	.word	0x00000bb0


	//   ....[10]....
        /*0120*/ 	.word	0x00000e50


	//   ....[11]....
        /*0124*/ 	.word	0x00000e60


	//   ....[12]....
        /*0128*/ 	.word	0x00000ee0


	//   ....[13]....
        /*012c*/ 	.word	0x00000f00


	//   ....[14]....
        /*0130*/ 	.word	0x00000f50


	//   ....[15]....
        /*0134*/ 	.word	0x00000f80


	//   ....[16]....
        /*0138*/ 	.word	0x00000fd0


	//   ....[17]....
        /*013c*/ 	.word	0x00000ff0


	//   ....[18]....
        /*0140*/ 	.word	0x00001060


	//   ....[19]....
        /*0144*/ 	.word	0x00001090


	//   ....[20]....
        /*0148*/ 	.word	0x00002360


	//   ....[21]....
        /*014c*/ 	.word	0x00002370


	//   ....[22]....
        /*0150*/ 	.word	0x000023f0


	//   ....[23]....
        /*0154*/ 	.word	0x00002400


	//   ....[24]....
        /*0158*/ 	.word	0x00002460


	//   ....[25]....
        /*015c*/ 	.word	0x00002470


	//   ....[26]....
        /*0160*/ 	.word	0x000024c0


	//   ....[27]....
        /*0164*/ 	.word	0x000024f0


	//   ....[28]....
        /*0168*/ 	.word	0x00002570


	//   ....[29]....
        /*016c*/ 	.word	0x00002580


	//----- nvinfo : EIATTR_VRC_CTA_INIT_COUNT
	.align		4
.L_190:
        /*0170*/ 	.byte	0x02, 0x4a
	.zero		1
	.zero		1


	//----- nvinfo : EIATTR_EXIT_INSTR_OFFSETS
	.align		4
        /*0174*/ 	.byte	0x04, 0x1c
        /*0176*/ 	.short	(.L_192 - .L_191)


	//   ....[0]....
.L_191:
        /*0178*/ 	.word	0x000027b0


	//   ....[1]....
        /*017c*/ 	.word	0x00002810


	//----- nvinfo : EIATTR_MAX_THREADS
	.align		4
.L_192:
        /*0180*/ 	.byte	0x04, 0x05
        /*0182*/ 	.short	(.L_194 - .L_193)
.L_193:
        /*0184*/ 	.word	0x00000200
        /*0188*/ 	.word	0x00000001
        /*018c*/ 	.word	0x00000001


	//----- nvinfo : EIATTR_CRS_STACK_SIZE
	.align		4
.L_194:
        /*0190*/ 	.byte	0x04, 0x1e
        /*0192*/ 	.short	(.L_196 - .L_195)
.L_195:
        /*0194*/ 	.word	0x00000000


	//----- nvinfo : EIATTR_CBANK_PARAM_SIZE
	.align		4
.L_196:
        /*0198*/ 	.byte	0x03, 0x19
        /*019a*/ 	.short	0x0062


	//----- nvinfo : EIATTR_PARAM_CBANK
	.align		4
        /*019c*/ 	.byte	0x04, 0x0a
        /*019e*/ 	.short	(.L_198 - .L_197)
	.align		4
.L_197:
        /*01a0*/ 	.word	index@(.nv.constant0._ZN3cub18CUB_300001_SM_10006detail6reduce18DeviceReduceKernelINS2_10policy_hubIdyN4cuda3std3__44plusIdEEE10Policy1000EN6thrust24THRUST_300001_SM_1000_NS6detail15normal_iteratorINSD_10device_ptrIdEEEEyS9_dNS7_10__identityEEEvT0_PT3_T1_NS0_13GridEvenShareISN_EET2_T4_)
        /*01a4*/ 	.short	0x0380
        /*01a6*/ 	.short	0x0062


	//----- nvinfo : EIATTR_SW_WAR
	.align		4
.L_198:
        /*01a8*/ 	.byte	0x04, 0x36
        /*01aa*/ 	.short	(.L_200 - .L_199)
.L_199:
        /*01ac*/ 	.word	0x00000008
.L_200:


//--------------------- .nv.info._ZN3cub18CUB_300001_SM_10006detail6reduce28DeviceReduceSingleTileKernelINS2_10policy_hubIdyN4cuda3std3__44plusIdEEE10Policy1000EN6thrust24THRUST_300001_SM_1000_NS6detail15normal_iteratorINSD_10device_ptrIdEEEEPdyS9_ddNS7_10__identityEEEvT0_T1_T2_T3_T4_T6_ --------------------------
	.section	.nv.info._ZN3cub18CUB_300001_SM_10006detail6reduce28DeviceReduceSingleTileKernelINS2_10policy_hubIdyN4cuda3std3__44plusIdEEE10Policy1000EN6thrust24THRUST_300001_SM_1000_NS6detail15normal_iteratorINSD_10device_ptrIdEEEEPdyS9_ddNS7_10__identityEEEvT0_T1_T2_T3_T4_T6_,"",@"SHT_CUDA_INFO"
	.sectionflags	@""
	.align	4


	//----- nvinfo : EIATTR_CUDA_API_VERSION
	.align		4
        /*0000*/ 	.byte	0x04, 0x37
        /*0002*/ 	.short	(.L_202 - .L_201)
.L_201:
        /*0004*/ 	.word	0x00000082


	//----- nvinfo : EIATTR_KPARAM_INFO
	.align		4
.L_202:
        /*0008*/ 	.byte	0x04, 0x17
        /*000a*/ 	.short	(.L_204 - .L_203)
.L_203:
        /*000c*/ 	.word	0x00000000
        /*0010*/ 	.short	0x0005
        /*0012*/ 	.short	0x0028
        /*0014*/ 	.byte	0x00, 0xf0, 0x05, 0x00


	//----- nvinfo : EIATTR_KPARAM_INFO
	.align		4
.L_204:
        /*0018*/ 	.byte	0x04, 0x17
        /*001a*/ 	.short	(.L_206 - .L_205)
.L_205:
        /*001c*/ 	.word	0x00000000
        /*0020*/ 	.short	0x0004
        /*0022*/ 	.short	0x0020
        /*0024*/ 	.byte	0x00, 0xf0, 0x21, 0x00


	//----- nvinfo : EIATTR_KPARAM_INFO
	.align		4
.L_206:
        /*0028*/ 	.byte	0x04, 0x17
        /*002a*/ 	.short	(.L_208 - .L_207)
.L_207:
        /*002c*/ 	.word	0x00000000
        /*0030*/ 	.short	0x0003
        /*0032*/ 	.short	0x0018
        /*0034*/ 	.byte	0x00, 0xf0, 0x05, 0x00


	//----- nvinfo : EIATTR_KPARAM_INFO
	.align		4
.L_208:
        /*0038*/ 	.byte	0x04, 0x17
        /*003a*/ 	.short	(.L_210 - .L_209)
.L_209:
        /*003c*/ 	.word	0x00000000
        /*0040*/ 	.short	0x0002
        /*0042*/ 	.short	0x0010
        /*0044*/ 	.byte	0x00, 0xf0, 0x21, 0x00


	//----- nvinfo : EIATTR_KPARAM_INFO
	.align		4
.L_210:
        /*0048*/ 	.byte	0x04, 0x17
        /*004a*/ 	.short	(.L_212 - .L_211)
.L_211:
        /*004c*/ 	.word	0x00000000
        /*0050*/ 	.short	0x0001
        /*0052*/ 	.short	0x0008
        /*0054*/ 	.byte	0x00, 0xf5, 0x21, 0x00


	//----- nvinfo : EIATTR_KPARAM_INFO
	.align		4
.L_212:
        /*0058*/ 	.byte	0x04, 0x17
        /*005a*/ 	.short	(.L_214 - .L_213)
.L_213:
        /*005c*/ 	.word	0x00000000
        /*0060*/ 	.short	0x0000
        /*0062*/ 	.short	0x0000
        /*0064*/ 	.byte	0x00, 0xf0, 0x21, 0x00


	//----- nvinfo : EIATTR_SPARSE_MMA_MASK
	.align		4
.L_214:
        /*0068*/ 	.byte	0x03, 0x50
        /*006a*/ 	.short	0x0000


	//----- nvinfo : EIATTR_MAXREG_COUNT
	.align		4
        /*006c*/ 	.byte	0x03, 0x1b
        /*006e*/ 	.short	0x0080


	//----- nvinfo : EIATTR_NUM_BARRIERS
	.align		4
        /*0070*/ 	.byte	0x02, 0x4c
        /*0072*/ 	.byte	0x01
	.zero		1


	//----- nvinfo : EIATTR_MERCURY_ISA_VERSION
	.align		4
        /*0074*/ 	.byte	0x03, 0x5f
        /*0076*/ 	.short	0x0101


	//----- nvinfo : EIATTR_COOP_GROUP_MASK_REGIDS
	.align		4
        /*0078*/ 	.byte	0x04, 0x29
        /*007a*/ 	.short	(.L_216 - .L_215)


	//   ....[0]....
.L_215:
        /*007c*/ 	.word	0xffffffff


	//   ....[1]....
        /*0080*/ 	.word	0xffffffff


	//   ....[2]....
        /*0084*/ 	.word	0xffffffff


	//   ....[3]....
        /*0088*/ 	.word	0xffffffff


	//   ....[4]....
        /*008c*/ 	.word	0xffffffff


	//   ....[5]....
        /*0090*/ 	.word	0xffffffff


	//   ....[6]....
        /*0094*/ 	.word	0xffffffff


	//   ....[7]....
        /*0098*/ 	.word	0xffffffff


	//   ....[8]....
        /*009c*/ 	.word	0xffffffff


	//   ....[9]....
        /*00a0*/ 	.word	0xffffffff


	//   ....[10]....
        /*00a4*/ 	.word	0xffffffff


	//   ....[11]....
        /*00a8*/ 	.word	0xffffffff


	//   ....[12]....
        /*00ac*/ 	.word	0xffffffff


	//   ....[13]....
        /*00b0*/ 	.word	0xffffffff


	//   ....[14]....
        /*00b4*/ 	.word	0xffffffff


	//   ....[15]....
        /*00b8*/ 	.word	0xffffffff


	//   ....[16]....
        /*00bc*/ 	.word	0xffffffff


	//   ....[17]....
        /*00c0*/ 	.word	0xffffffff


	//   ....[18]....
        /*00c4*/ 	.word	0xffffffff


	//   ....[19]....
        /*00c8*/ 	.word	0xffffffff


	//   ....[20]....
        /*00cc*/ 	.word	0xffffffff


	//   ....[21]....
        /*00d0*/ 	.word	0xffffffff


	//   ....[22]....
        /*00d4*/ 	.word	0xffffffff


	//   ....[23]....
        /*00d8*/ 	.word	0xffffffff


	//   ....[24]....
        /*00dc*/ 	.word	0xffffffff


	//   ....[25]....
        /*00e0*/ 	.word	0xffffffff


	//   ....[26]....
        /*00e4*/ 	.word	0xffffffff


	//   ....[27]....
        /*00e8*/ 	.word	0xffffffff


	//   ....[28]....
        /*00ec*/ 	.word	0xffffffff


	//   ....[29]....
        /*00f0*/ 	.word	0xffffffff


	//----- nvinfo : EIATTR_COOP_GROUP_INSTR_OFFSETS
	.align		4
.L_216:
        /*00f4*/ 	.byte	0x04, 0x28
        /*00f6*/ 	.short	(.L_218 - .L_217)


	//   ....[0]....
.L_217:
        /*00f8*/ 	.word	0x00000910


	//   ....[1]....
        /*00fc*/ 	.word	0x00000920


	//   ....[2]....
        /*0100*/ 	.word	0x00000990


	//   ....[3]....
        /*0104*/ 	.word	0x000009a0


	//   ....[4]....
        /*0108*/ 	.word	0x00000a00


	//   ....[5]....
        /*010c*/ 	.word	0x00000a10


	//   ....[6]....
        /*0110*/ 	.word	0x00000a60


	//   ....[7]....
        /*0114*/ 	.word	0x00000a80


	//   ....[8]....
        /*0118*/ 	.word	0x00000ae0


	//   ....[9]....
        /*011c*/ 	.word	0x00000b10


	//   ....[10]....
        /*0120*/ 	.word	0x00000dc0


	//   ....[11]....
        /*0124*/ 	.word	0x00000dd0


	//   ....[12]....
        /*0128*/ 	.word	0x00000e60


	//   ....[13]....
        /*012c*/ 	.word	0x00000e70


	//   ....[14]....
        /*0130*/ 	.word	0x00000ed0


	//   ....[15]....
        /*0134*/ 	.word	0x00000ee0


	//   ....[16]....
        /*0138*/ 	.word	0x00000f30


	//   ....[17]....
        /*013c*/ 	.word	0x00000f50


	//   ....[18]....
        /*0140*/ 	.word	0x00000fc0


	//   ....[19]....
        /*0144*/ 	.word	0x00000ff0


	//   ....[20]....
        /*0148*/ 	.word	0x00002180


	//   ....[21]....
        /*014c*/ 	.word	0x00002190


	//   ....[22]....
        /*0150*/ 	.word	0x00002200


	//   ....[23]....
        /*0154*/ 	.word	0x00002210


	//   ....[24]....
        /*0158*/ 	.word	0x00002270


	//   ....[25]....
        /*015c*/ 	.word	0x00002280


	//   ....[26]....
        /*0160*/ 	.word	0x000022d0


	//   ....[27]....
        /*0164*/ 	.word	0x000022f0


	//   ....[28]....
        /*0168*/ 	.word	0x00002350


	//   ....[29]....
        /*016c*/ 	.word	0x00002380


	//----- nvinfo : EIATTR_VRC_CTA_INIT_COUNT
	.align		4
.L_218:
        /*0170*/ 	.byte	0x02, 0x4a
	.zero		1
	.zero		1


	//----- nvinfo : EIATTR_EXIT_INSTR_OFFSETS
	.align		4
        /*0174*/ 	.byte	0x04, 0x1c
        /*0176*/ 	.short	(.L_220 - .L_219)


	//   ....[0]....
.L_219:
        /*0178*/ 	.word	0x000000a0


	//   ....[1]....
        /*017c*/ 	.word	0x000000e0


	//   ....[2]....
        /*0180*/ 	.word	0x000025e0


	//   ....[3]....
        /*0184*/ 	.word	0x00002630


	//----- nvinfo : EIATTR_MAX_THREADS
	.align		4
.L_220:
        /*0188*/ 	.byte	0x04, 0x05
        /*018a*/ 	.short	(.L_222 - .L_221)
.L_221:
        /*018c*/ 	.word	0x00000200
        /*0190*/ 	.word	0x00000001
        /*0194*/ 	.word	0x00000001


	//----- nvinfo : EIATTR_CRS_STACK_SIZE
	.align		4
.L_222:
        /*0198*/ 	.byte	0x04, 0x1e
        /*019a*/ 	.short	(.L_224 - .L_223)
.L_223:
        /*019c*/ 	.word	0x00000000


	//----- nvinfo : EIATTR_CBANK_PARAM_SIZE
	.align		4
.L_224:
        /*01a0*/ 	.byte	0x03, 0x19
        /*01a2*/ 	.short	0x0029


	//----- nvinfo : EIATTR_PARAM_CBANK
	.align		4
        /*01a4*/ 	.byte	0x04, 0x0a
        /*01a6*/ 	.short	(.L_226 - .L_225)
	.align		4
.L_225:
        /*01a8*/ 	.word	index@(.nv.constant0._ZN3cub18CUB_300001_SM_10006detail6reduce28DeviceReduceSingleTileKernelINS2_10policy_hubIdyN4cuda3std3__44plusIdEEE10Policy1000EN6thrust24THRUST_300001_SM_1000_NS6detail15normal_iteratorINSD_10device_ptrIdEEEEPdyS9_ddNS7_10__identityEEEvT0_T1_T2_T3_T4_T6_)
        /*01ac*/ 	.short	0x0380
        /*01ae*/ 	.short	0x0029


	//----- nvinfo : EIATTR_SW_WAR
	.align		4
.L_226:
        /*01b0*/ 	.byte	0x04, 0x36
        /*01b2*/ 	.short	(.L_228 - .L_227)
.L_227:
        /*01b4*/ 	.word	0x00000008
.L_228:


//--------------------- .nv.info._ZN3cub18CUB_300001_SM_10006detail6reduce28DeviceReduceSingleTileKernelINS2_10policy_hubIdjN4cuda3std3__44plusIdEEE10Policy1000EPdSC_iS9_ddNS7_10__identityEEEvT0_T1_T2_T3_T4_T6_ --------------------------
	.section	.nv.info._ZN3cub18CUB_300001_SM_10006detail6reduce28DeviceReduceSingleTileKernelINS2_10policy_hubIdjN4cuda3std3__44plusIdEEE10Policy1000EPdSC_iS9_ddNS7_10__identityEEEvT0_T1_T2_T3_T4_T6_,"",@"SHT_CUDA_INFO"
	.sectionflags	@""
	.align	4


	//----- nvinfo : EIATTR_CUDA_API_VERSION
	.align		4
        /*0000*/ 	.byte	0x04, 0x37
        /*0002*/ 	.short	(.L_230 - .L_229)
.L_229:
        /*0004*/ 	.word	0x00000082


	//----- nvinfo : EIATTR_KPARAM_INFO
	.align		4
.L_230:
        /*0008*/ 	.byte	0x04, 0x17
        /*000a*/ 	.short	(.L_232 - .L_231)
.L_231:
        /*000c*/ 	.word	0x00000000
        /*0010*/ 	.short	0x0005
        /*0012*/ 	.short	0x0020
        /*0014*/ 	.byte	0x00, 0xf0, 0x05, 0x00


	//----- nvinfo : EIATTR_KPARAM_INFO
	.align		4
.L_232:
        /*0018*/ 	.byte	0x04, 0x17
        /*001a*/ 	.short	(.L_234 - .L_233)
.L_233:
        /*001c*/ 	.word	0x00000000
        /*0020*/ 	.short	0x0004
        /*0022*/ 	.short	0x0018
        /*0024*/ 	.byte	0x00, 0xf0, 0x21, 0x00


	//----- nvinfo : EIATTR_KPARAM_INFO
	.align		4
.L_234:
        /*0028*/ 	.byte	0x04, 0x17
        /*002a*/ 	.short	(.L_236 - .L_235)
.L_235:
        /*002c*/ 	.word	0x00000000
        /*0030*/ 	.short	0x0003
        /*0032*/ 	.short	0x0014
        /*0034*/ 	.byte	0x00, 0xf0, 0x05, 0x00


	//----- nvinfo : EIATTR_KPARAM_INFO
	.align		4
.L_236:
        /*0038*/ 	.byte	0x04, 0x17
        /*003a*/ 	.short	(.L_238 - .L_237)
.L_237:
        /*003c*/ 	.word	0x00000000
        /*0040*/ 	.short	0x0002
        /*0042*/ 	.short	0x0010
        /*0044*/ 	.byte	0x00, 0xf0, 0x11, 0x00


	//----- nvinfo : EIATTR_KPARAM_INFO
	.align		4
.L_238:
        /*0048*/ 	.byte	0x04, 0x17
        /*004a*/ 	.short	(.L_240 - .L_239)
.L_239:
        /*004c*/ 	.word	0x00000000
        /*0050*/ 	.short	0x0001
        /*0052*/ 	.short	0x0008
        /*0054*/ 	.byte	0x00, 0xf5, 0x21, 0x00


	//----- nvinfo : EIATTR_KPARAM_INFO
	.align		4
.L_240:
        /*0058*/ 	.byte	0x04, 0x17
        /*005a*/ 	.short	(.L_242 - .L_241)
.L_241:
        /*005c*/ 	.word	0x00000000
        /*0060*/ 	.short	0x0000
        /*0062*/ 	.short	0x0000
        /*0064*/ 	.byte	0x00, 0xf5, 0x21, 0x00


	//----- nvinfo : EIATTR_SPARSE_MMA_MASK
	.align		4
.L_242:
        /*0068*/ 	.byte	0x03, 0x50
        /*006a*/ 	.short	0x0000


	//----- nvinfo : EIATTR_MAXREG_COUNT
	.align		4
        /*006c*/ 	.byte	0x03, 0x1b
        /*006e*/ 	.short	0x0060


	//----- nvinfo : EIATTR_NUM_BARRIERS
	.align		4
        /*0070*/ 	.byte	0x02, 0x4c
        /*0072*/ 	.byte	0x01
	.zero		1


	//----- nvinfo : EIATTR_MERCURY_ISA_VERSION
	.align		4
        /*0074*/ 	.byte	0x03, 0x5f
        /*0076*/ 	.short	0x0101


	//----- nvinfo : EIATTR_COOP_GROUP_MASK_REGIDS
	.align		4
        /*0078*/ 	.byte	0x04, 0x29
        /*007a*/ 	.short	(.L_244 - .L_243)


	//   ....[0]....
.L_243:
        /*007c*/ 	.word	0xffffffff


	//   ....[1]....
        /*0080*/ 	.word	0xffffffff


	//   ....[2]....
        /*0084*/ 	.word	0xffffffff


	//   ....[3]....
        /*0088*/ 	.word	0xffffffff


	//   ....[4]....
        /*008c*/ 	.word	0xffffffff


	//   ....[5]....
        /*0090*/ 	.word	0xffffffff


	//   ....[6]....
        /*0094*/ 	.word	0xffffffff


	//   ....[7]....
        /*0098*/ 	.word	0xffffffff


	//   ....[8]....
        /*009c*/ 	.word	0xffffffff


	//   ....[9]....
        /*00a0*/ 	.word	0xffffffff


	//   ....[10]....
        /*00a4*/ 	.word	0xffffffff


	//   ....[11]....
        /*00a8*/ 	.word	0xffffffff


	//   ....[12]....
        /*00ac*/ 	.word	0xffffffff


	//   ....[13]....
        /*00b0*/ 	.word	0xffffffff


	//   ....[14]....
        /*00b4*/ 	.word	0xffffffff


	//   ....[15]....
        /*00b8*/ 	.word	0xffffffff


	//   ....[16]....
        /*00bc*/ 	.word	0xffffffff


	//   ....[17]....
        /*00c0*/ 	.word	0xffffffff


	//   ....[18]....
        /*00c4*/ 	.word	0xffffffff


	//   ....[19]....
        /*00c8*/ 	.word	0xffffffff


	//   ....[20]....
        /*00cc*/ 	.word	0xffffffff


	//   ....[21]....
        /*00d0*/ 	.word	0xffffffff


	//   ....[22]....
        /*00d4*/ 	.word	0xffffffff


	//   ....[23]....
        /*00d8*/ 	.word	0xffffffff


	//   ....[24]....
        /*00dc*/ 	.word	0xffffffff


	//   ....[25]....
        /*00e0*/ 	.word	0xffffffff


	//   ....[26]....
        /*00e4*/ 	.word	0xffffffff


	//   ....[27]....
        /*00e8*/ 	.word	0xffffffff


	//   ....[28]....
        /*00ec*/ 	.word	0xffffffff


	//   ....[29]....
        /*00f0*/ 	.word	0xffffffff


	//----- nvinfo : EIATTR_COOP_GROUP_INSTR_OFFSETS
	.align		4
.L_244:
        /*00f4*/ 	.byte	0x04, 0x28
        /*00f6*/ 	.short	(.L_246 - .L_245)


	//   ....[0]....
.L_245:
        /*00f8*/ 	.word	0x00000980


	//   ....[1]....
        /*00fc*/ 	.word	0x00000990


	//   ....[2]....
        /*0100*/ 	.word	0x00000a00


	//   ....[3]....
        /*0104*/ 	.word	0x00000a30


	//   ....[4]....
        /*0108*/ 	.word	0x00000aa0


	//   ....[5]....
        /*010c*/ 	.word	0x00000ab0


	//   ....[6]....
        /*0110*/ 	.word	0x00000b00


	//   ....[7]....
        /*0114*/ 	.word	0x00000b10


	//   ....[8]....
        /*0118*/ 	.word	0x00000b60


	//   ....[9]....
        /*011c*/ 	.word	0x00000b80


	//   ....[10]....
        /*0120*/ 	.word	0x00000e90


	//   ....[11]....
        /*0124*/ 	.word	0x00000ea0


	//   ....[12]....
        /*0128*/ 	.word	0x00000f30


	//   ....[13]....
        /*012c*/ 	.word	0x00000f50


	//   ....[14]....
        /*0130*/ 	.word	0x00000fa0


	//   ....[15]....
        /*0134*/ 	.word	0x00000fc0


	//   ....[16]....
        /*0138*/ 	.word	0x00001010


	//   ....[17]....
        /*013c*/ 	.word	0x00001040


	//   ....[18]....
        /*0140*/ 	.word	0x000010a0


	//   ....[19]....
        /*0144*/ 	.word	0x000010d0


	//   ....[20]....
        /*0148*/ 	.word	0x000022b0


	//   ....[21]....
        /*014c*/ 	.word	0x000022c0


	//   ....[22]....
        /*0150*/ 	.word	0x00002330


	//   ....[23]....
        /*0154*/ 	.word	0x00002340


	//   ....[24]....
        /*0158*/ 	.word	0x000023a0


	//   ....[25]....
        /*015c*/ 	.word	0x000023d0


	//   ....[26]....
        /*0160*/ 	.word	0x00002450


	//   ....[27]....
        /*0164*/ 	.word	0x00002460


	//   ....[28]....
        /*0168*/ 	.word	0x000024b0


	//   ....[29]....
        /*016c*/ 	.word	0x000024c0


	//----- nvinfo : EIATTR_VRC_CTA_INIT_COUNT
	.align		4
.L_246:
        /*0170*/ 	.byte	0x02, 0x4a
	.zero		1
	.zero		1


	//----- nvinfo : EIATTR_EXIT_INSTR_OFFSETS
	.align		4
        /*0174*/ 	.byte	0x04, 0x1c
        /*0176*/ 	.short	(.L_248 - .L_247)


	//   ....[0]....
.L_247:
        /*0178*/ 	.word	0x00000080


	//   ....[1]....
        /*017c*/ 	.word	0x000000c0


	//   ....[2]....
        /*0180*/ 	.word	0x00002750


	//   ....[3]....
        /*0184*/ 	.word	0x000027a0


	//----- nvinfo : EIATTR_MAX_THREADS
	.align		4
.L_248:
        /*0188*/ 	.byte	0x04, 0x05
        /*018a*/ 	.short	(.L_250 - .L_249)
.L_249:
        /*018c*/ 	.word	0x00000280
        /*0190*/ 	.word	0x00000001
        /*0194*/ 	.word	0x00000001


	//----- nvinfo : EIATTR_CRS_STACK_SIZE
	.align		4
.L_250:
        /*0198*/ 	.byte	0x04, 0x1e
        /*019a*/ 	.short	(.L_252 - .L_251)
.L_251:
        /*019c*/ 	.word	0x00000000


	//----- nvinfo : EIATTR_CBANK_PARAM_SIZE
	.align		4
.L_252:
        /*01a0*/ 	.byte	0x03, 0x19
        /*01a2*/ 	.short	0x0021


	//----- nvinfo : EIATTR_PARAM_CBANK
	.align		4
        /*01a4*/ 	.byte	0x04, 0x0a
        /*01a6*/ 	.short	(.L_254 - .L_253)
	.align		4
.L_253:
        /*01a8*/ 	.word	index@(.nv.constant0._ZN3cub18CUB_300001_SM_10006detail6reduce28DeviceReduceSingleTileKernelINS2_10policy_hubIdjN4cuda3std3__44plusIdEEE10Policy1000EPdSC_iS9_ddNS7_10__identityEEEvT0_T1_T2_T3_T4_T6_)
        /*01ac*/ 	.short	0x0380
        /*01ae*/ 	.short	0x0021


	//----- nvinfo : EIATTR_SW_WAR
	.align		4
.L_254:
        /*01b0*/ 	.byte	0x04, 0x36
        /*01b2*/ 	.short	(.L_256 - .L_255)
.L_255:
        /*01b4*/ 	.word	0x00000008
.L_256:


//--------------------- .nv.info._ZN3cub18CUB_300001_SM_10006detail6reduce18DeviceReduceKernelINS2_10policy_hubIdjN4cuda3std3__44plusIdEEE10Policy1000EN6thrust24THRUST_300001_SM_1000_NS6detail15normal_iteratorINSD_10device_ptrIdEEEEjS9_dNS7_10__identityEEEvT0_PT3_T1_NS0_13GridEvenShareISN_EET2_T4_ --------------------------
	.section	.nv.info._ZN3cub18CUB_300001_SM_10006detail6reduce18DeviceReduceKernelINS2_10policy_hubIdjN4cuda3std3__44plusIdEEE10Policy1000EN6thrust24THRUST_300001_SM_1000_NS6detail15normal_iteratorINSD_10device_ptrIdEEEEjS9_dNS7_10__identityEEEvT0_PT3_T1_NS0_13GridEvenShareISN_EET2_T4_,"",@"SHT_CUDA_INFO"
	.sectionflags	@""
	.align	4


	//----- nvinfo : EIATTR_CUDA_API_VERSION
	.align		4
        /*0000*/ 	.byte	0x04, 0x37
        /*0002*/ 	.short	(.L_258 - .L_257)
.L_257:
        /*0004*/ 	.word	0x00000082


	//----- nvinfo : EIATTR_KPARAM_INFO
	.align		4
.L_258:
        /*0008*/ 	.byte	0x04, 0x17
        /*000a*/ 	.short	(.L_260 - .L_259)
.L_259:
        /*000c*/ 	.word	0x00000000
        /*0010*/ 	.short	0x0005
        /*0012*/ 	.short	0x003d
        /*0014*/ 	.byte	0x00, 0xf0, 0x05, 0x00


	//----- nvinfo : EIATTR_KPARAM_INFO
	.align		4
.L_260:
        /*0018*/ 	.byte	0x04, 0x17
        /*001a*/ 	.short	(.L_262 - .L_261)
.L_261:
        /*001c*/ 	.word	0x00000000
        /*0020*/ 	.short	0x0004
        /*0022*/ 	.short	0x003c
        /*0024*/ 	.byte	0x00, 0xf0, 0x05, 0x00


	//----- nvinfo : EIATTR_KPARAM_INFO
	.align		4
.L_262:
        /*0028*/ 	.byte	0x04, 0x17
        /*002a*/ 	.short	(.L_264 - .L_263)
.L_263:
        /*002c*/ 	.word	0x00000000
        /*0030*/ 	.short	0x0003
        /*0032*/ 	.short	0x0014
        /*0034*/ 	.byte	0x00, 0xf0, 0xa1, 0x00


	//----- nvinfo : EIATTR_KPARAM_INFO
	.align		4
.L_264:
        /*0038*/ 	.byte	0x04, 0x17
        /*003a*/ 	.short	(.L_266 - .L_265)
.L_265:
        /*003c*/ 	.word	0x00000000
        /*0040*/ 	.short	0x0002
        /*0042*/ 	.short	0x0010
        /*0044*/ 	.byte	0x00, 0xf0, 0x11, 0x00


	//----- nvinfo : EIATTR_KPARAM_INFO
	.align		4
.L_266:
        /*0048*/ 	.byte	0x04, 0x17
        /*004a*/ 	.short	(.L_268 - .L_267)
.L_267:
        /*004c*/ 	.word	0x00000000
        /*0050*/ 	.short	0x0001
        /*0052*/ 	.short	0x0008
        /*0054*/ 	.byte	0x00, 0xf5, 0x21, 0x00


	//----- nvinfo : EIATTR_KPARAM_INFO
	.align		4
.L_268:
        /*0058*/ 	.byte	0x04, 0x17
        /*005a*/ 	.short	(.L_270 - .L_269)
.L_269:
        /*005c*/ 	.word	0x00000000
        /*0060*/ 	.short	0x0000
        /*0062*/ 	.short	0x0000
        /*0064*/ 	.byte	0x00, 0xf0, 0x21, 0x00


	//----- nvinfo : EIATTR_SPARSE_MMA_MASK
	.align		4
.L_270:
        /*0068*/ 	.byte	0x03, 0x50
        /*006a*/ 	.short	0x0000


	//----- nvinfo : EIATTR_MAXREG_COUNT
	.align		4
        /*006c*/ 	.byte	0x03, 0x1b
        /*006e*/ 	.short	0x0060


	//----- nvinfo : EIATTR_NUM_BARRIERS
	.align		4
        /*0070*/ 	.byte	0x02, 0x4c
        /*0072*/ 	.byte	0x01
	.zero		1


	//----- nvinfo : EIATTR_MERCURY_ISA_VERSION
	.align		4
        /*0074*/ 	.byte	0x03, 0x5f
        /*0076*/ 	.short	0x0101


	//----- nvinfo : EIATTR_COOP_GROUP_MASK_REGIDS
	.align		4
        /*0078*/ 	.byte	0x04, 0x29
        /*007a*/ 	.short	(.L_272 - .L_271)


	//   ....[0]....
.L_271:
        /*007c*/ 	.word	0xffffffff


	//   ....[1]....
        /*0080*/ 	.word	0xffffffff


	//   ....[2]....
        /*0084*/ 	.word	0xffffffff


	//   ....[3]....
        /*0088*/ 	.word	0xffffffff


	//   ....[4]....
        /*008c*/ 	.word	0xffffffff


	//   ....[5]....
        /*0090*/ 	.word	0xffffffff


	//   ....[6]....
        /*0094*/ 	.word	0xffffffff


	//   ....[7]....
        /*0098*/ 	.word	0xffffffff


	//   ....[8]....
        /*009c*/ 	.word	0xffffffff


	//   ....[9]....
        /*00a0*/ 	.word	0xffffffff


	//   ....[10]....
        /*00a4*/ 	.word	0xffffffff


	//   ....[11]....
        /*00a8*/ 	.word	0xffffffff


	//   ....[12]....
        /*00ac*/ 	.word	0xffffffff


	//   ....[13]....
        /*00b0*/ 	.word	0xffffffff


	//   ....[14]....
        /*00b4*/ 	.word	0xffffffff


	//   ....[15]....
        /*00b8*/ 	.word	0xffffffff


	//   ....[16]....
        /*00bc*/ 	.word	0xffffffff


	//   ....[17]....
        /*00c0*/ 	.word	0xffffffff


	//   ....[18]....
        /*00c4*/ 	.word	0xffffffff


	//   ....[19]....
        /*00c8*/ 	.word	0xffffffff


	//   ....[20]....
        /*00cc*/ 	.word	0xffffffff


	//   ....[21]....
        /*00d0*/ 	.word	0xffffffff


	//   ....[22]....
        /*00d4*/ 	.word	0xffffffff


	//   ....[23]....
        /*00d8*/ 	.word	0xffffffff


	//   ....[24]....
        /*00dc*/ 	.word	0xffffffff


	//   ....[25]....
        /*00e0*/ 	.word	0xffffffff


	//   ....[26]....
        /*00e4*/ 	.word	0xffffffff


	//   ....[27]....
        /*00e8*/ 	.word	0xffffffff


	//   ....[28]....
        /*00ec*/ 	.word	0xffffffff


	//   ....[29]....
        /*00f0*/ 	.word	0xffffffff


	//----- nvinfo : EIATTR_COOP_GROUP_INSTR_OFFSETS
	.align		4
.L_272:
        /*00f4*/ 	.byte	0x04, 0x28
        /*00f6*/ 	.short	(.L_274 - .L_273)


	//   ....[0]....
.L_273:
        /*00f8*/ 	.word	0x00000c10


	//   ....[1]....
        /*00fc*/ 	.word	0x00000c20


	//   ....[2]....
        /*0100*/ 	.word	0x00000c90


	//   ....[3]....
        /*0104*/ 	.word	0x00000cb0


	//   ....[4]....
        /*0108*/ 	.word	0x00000d20


	//   ....[5]....
        /*010c*/ 	.word	0x00000d30


	//   ....[6]....
        /*0110*/ 	.word	0x00000d80


	//   ....[7]....
        /*0114*/ 	.word	0x00000da0


	//   ....[8]....
        /*0118*/ 	.word	0x00000df0


	//   ....[9]....
        /*011c*/ 	.word	0x00000e10


	//   ....[10]....
        /*0120*/ 	.word	0x00001120


	//   ....[11]....
        /*0124*/ 	.word	0x00001130


	//   ....[12]....
        /*0128*/ 	.word	0x000011a0


	//   ....[13]....
        /*012c*/ 	.word	0x000011c0


	//   ....[14]....
        /*0130*/ 	.word	0x00001210


	//   ....[15]....
        /*0134*/ 	.word	0x00001230


	//   ....[16]....
        /*0138*/ 	.word	0x00001290


	//   ....[17]....
        /*013c*/ 	.word	0x000012b0


	//   ....[18]....
        /*0140*/ 	.word	0x00001330


	//   ....[19]....
        /*0144*/ 	.word	0x00001360


	//   ....[20]....
        /*0148*/ 	.word	0x000028d0


	//   ....[21]....
        /*014c*/ 	.word	0x000028e0


	//   ....[22]....
        /*0150*/ 	.word	0x00002960


	//   ....[23]....
        /*0154*/ 	.word	0x00002970


	//   ....[24]....
        /*0158*/ 	.word	0x000029d0


	//   ....[25]....
        /*015c*/ 	.word	0x000029e0


	//   ....[26]....
        /*0160*/ 	.word	0x00002a30


	//   ....[27]....
        /*0164*/ 	.word	0x00002a60


	//   ....[28]....
        /*0168*/ 	.word	0x00002ae0


	//   ....[29]....
        /*016c*/ 	.word	0x00002af0


	//----- nvinfo : EIATTR_VRC_CTA_INIT_COUNT
	.align		4
.L_274:
        /*0170*/ 	.byte	0x02, 0x4a
	.zero		1
	.zero		1


	//----- nvinfo : EIATTR_EXIT_INSTR_OFFSETS
	.align		4
        /*0174*/ 	.byte	0x04, 0x1c
        /*0176*/ 	.short	(.L_276 - .L_275)


	//   ....[0]....
.L_275:
        /*0178*/ 	.word	0x00002d80


	//   ....[1]....
        /*017c*/ 	.word	0x00002de0


	//----- nvinfo : EIATTR_MAX_THREADS
	.align		4
.L_276:
        /*0180*/ 	.byte	0x04, 0x05
        /*0182*/ 	.short	(.L_278 - .L_277)
.L_277:
        /*0184*/ 	.word	0x00000280
        /*0188*/ 	.word	0x00000001
        /*018c*/ 	.word	0x00000001


	//----- nvinfo : EIATTR_CRS_STACK_SIZE
	.align		4
.L_278:
        /*0190*/ 	.byte	0x04, 0x1e
        /*0192*/ 	.short	(.L_280 - .L_279)
.L_279:
        /*0194*/ 	.word	0x00000000


	//----- nvinfo : EIATTR_CBANK_PARAM_SIZE
	.align		4
.L_280:
        /*0198*/ 	.byte	0x03, 0x19
        /*019a*/ 	.short	0x003e


	//----- nvinfo : EIATTR_PARAM_CBANK
	.align		4
        /*019c*/ 	.byte	0x04, 0x0a
        /*019e*/ 	.short	(.L_282 - .L_281)
	.align		4
.L_281:
        /*01a0*/ 	.word	index@(.nv.constant0._ZN3cub18CUB_300001_SM_10006detail6reduce18DeviceReduceKernelINS2_10policy_hubIdjN4cuda3std3__44plusIdEEE10Policy1000EN6thrust24THRUST_300001_SM_1000_NS6detail15normal_iteratorINSD_10device_ptrIdEEEEjS9_dNS7_10__identityEEEvT0_PT3_T1_NS0_13GridEvenShareISN_EET2_T4_)
        /*01a4*/ 	.short	0x0380
        /*01a6*/ 	.short	0x003e


	//----- nvinfo : EIATTR_SW_WAR
	.align		4
.L_282:
        /*01a8*/ 	.byte	0x04, 0x36
        /*01aa*/ 	.short	(.L_284 - .L_283)
.L_283:
        /*01ac*/ 	.word	0x00000008
.L_284:


//--------------------- .nv.info._ZN3cub18CUB_300001_SM_10006detail6reduce28DeviceReduceSingleTileKernelINS2_10policy_hubIdjN4cuda3std3__44plusIdEEE10Policy1000EN6thrust24THRUST_300001_SM_1000_NS6detail15normal_iteratorINSD_10device_ptrIdEEEEPdjS9_ddNS7_10__identityEEEvT0_T1_T2_T3_T4_T6_ --------------------------
	.section	.nv.info._ZN3cub18CUB_300001_SM_10006detail6reduce28DeviceReduceSingleTileKernelINS2_10policy_hubIdjN4cuda3std3__44plusIdEEE10Policy1000EN6thrust24THRUST_300001_SM_1000_NS6detail15normal_iteratorINSD_10device_ptrIdEEEEPdjS9_ddNS7_10__identityEEEvT0_T1_T2_T3_T4_T6_,"",@"SHT_CUDA_INFO"
	.sectionflags	@""
	.align	4


	//----- nvinfo : EIATTR_CUDA_API_VERSION
	.align		4
        /*0000*/ 	.byte	0x04, 0x37
        /*0002*/ 	.short	(.L_286 - .L_285)
.L_285:
        /*0004*/ 	.word	0x00000082


	//----- nvinfo : EIATTR_KPARAM_INFO
	.align		4
.L_286:
        /*0008*/ 	.byte	0x04, 0x17
        /*000a*/ 	.short	(.L_288 - .L_287)
.L_287:
        /*000c*/ 	.word	0x00000000
        /*0010*/ 	.short	0x0005
        /*0012*/ 	.short	0x0020
        /*0014*/ 	.byte	0x00, 0xf0, 0x05, 0x00


	//----- nvinfo : EIATTR_KPARAM_INFO
	.align		4
.L_288:
        /*0018*/ 	.byte	0x04, 0x17
        /*001a*/ 	.short	(.L_290 - .L_289)
.L_289:
        /*001c*/ 	.word	0x00000000
        /*0020*/ 	.short	0x0004
        /*0022*/ 	.short	0x0018
        /*0024*/ 	.byte	0x00, 0xf0, 0x21, 0x00


	//----- nvinfo : EIATTR_KPARAM_INFO
	.align		4
.L_290:
        /*0028*/ 	.byte	0x04, 0x17
        /*002a*/ 	.short	(.L_292 - .L_291)
.L_291:
        /*002c*/ 	.word	0x00000000
        /*0030*/ 	.short	0x0003
        /*0032*/ 	.short	0x0014
        /*0034*/ 	.byte	0x00, 0xf0, 0x05, 0x00


	//----- nvinfo : EIATTR_KPARAM_INFO
	.align		4
.L_292:
        /*0038*/ 	.byte	0x04, 0x17
        /*003a*/ 	.short	(.L_294 - .L_293)
.L_293:
        /*003c*/ 	.word	0x00000000
        /*0040*/ 	.short	0x0002
        /*0042*/ 	.short	0x0010
        /*0044*/ 	.byte	0x00, 0xf0, 0x11, 0x00


	//----- nvinfo : EIATTR_KPARAM_INFO
	.align		4
.L_294:
        /*0048*/ 	.byte	0x04, 0x17
        /*004a*/ 	.short	(.L_296 - .L_295)
.L_295:
        /*004c*/ 	.word	0x00000000
        /*0050*/ 	.short	0x0001
        /*0052*/ 	.short	0x0008
        /*0054*/ 	.byte	0x00, 0xf5, 0x21, 0x00


	//----- nvinfo : EIATTR_KPARAM_INFO
	.align		4
.L_296:
        /*0058*/ 	.byte	0x04, 0x17
        /*005a*/ 	.short	(.L_298 - .L_297)
.L_297:
        /*005c*/ 	.word	0x00000000
        /*0060*/ 	.short	0x0000
        /*0062*/ 	.short	0x0000
        /*0064*/ 	.byte	0x00, 0xf0, 0x21, 0x00


	//----- nvinfo : EIATTR_SPARSE_MMA_MASK
	.align		4
.L_298:
        /*0068*/ 	.byte	0x03, 0x50
        /*006a*/ 	.short	0x0000


	//----- nvinfo : EIATTR_MAXREG_COUNT
	.align		4
        /*006c*/ 	.byte	0x03, 0x1b
        /*006e*/ 	.short	0x0060


	//----- nvinfo : EIATTR_NUM_BARRIERS
	.align		4
        /*0070*/ 	.byte	0x02, 0x4c
        /*0072*/ 	.byte	0x01
	.zero		1


	//----- nvinfo : EIATTR_MERCURY_ISA_VERSION
	.align		4
        /*0074*/ 	.byte	0x03, 0x5f
        /*0076*/ 	.short	0x0101


	//----- nvinfo : EIATTR_COOP_GROUP_MASK_REGIDS
	.align		4
        /*0078*/ 	.byte	0x04, 0x29
        /*007a*/ 	.short	(.L_300 - .L_299)


	//   ....[0]....
.L_299:
        /*007c*/ 	.word	0xffffffff


	//   ....[1]....
        /*0080*/ 	.word	0xffffffff


	//   ....[2]....
        /*0084*/ 	.word	0xffffffff


	//   ....[3]....
        /*0088*/ 	.word	0xffffffff


	//   ....[4]....
        /*008c*/ 	.word	0xffffffff


	//   ....[5]....
        /*0090*/ 	.word	0xffffffff


	//   ....[6]....
        /*0094*/ 	.word	0xffffffff


	//   ....[7]....
        /*0098*/ 	.word	0xffffffff


	//   ....[8]....
        /*009c*/ 	.word	0xffffffff


	//   ....[9]....
        /*00a0*/ 	.word	0xffffffff


	//   ....[10]....
        /*00a4*/ 	.word	0xffffffff


	//   ....[11]....
        /*00a8*/ 	.word	0xffffffff


	//   ....[12]....
        /*00ac*/ 	.word	0xffffffff


	//   ....[13]....
        /*00b0*/ 	.word	0xffffffff


	//   ....[14]....
        /*00b4*/ 	.word	0xffffffff


	//   ....[15]....
        /*00b8*/ 	.word	0xffffffff


	//   ....[16]....
        /*00bc*/ 	.word	0xffffffff


	//   ....[17]....
        /*00c0*/ 	.word	0xffffffff


	//   ....[18]....
        /*00c4*/ 	.word	0xffffffff


	//   ....[19]....
        /*00c8*/ 	.word	0xffffffff


	//   ....[20]....
        /*00cc*/ 	.word	0xffffffff


	//   ....[21]....
        /*00d0*/ 	.word	0xffffffff


	//   ....[22]....
        /*00d4*/ 	.word	0xffffffff


	//   ....[23]....
        /*00d8*/ 	.word	0xffffffff


	//   ....[24]....
        /*00dc*/ 	.word	0xffffffff


	//   ....[25]....
        /*00e0*/ 	.word	0xffffffff


	//   ....[26]....
        /*00e4*/ 	.word	0xffffffff


	//   ....[27]....
        /*00e8*/ 	.word	0xffffffff


	//   ....[28]....
        /*00ec*/ 	.word	0xffffffff


	//   ....[29]....
        /*00f0*/ 	.word	0xffffffff


	//----- nvinfo : EIATTR_COOP_GROUP_INSTR_OFFSETS
	.align		4
.L_300:
        /*00f4*/ 	.byte	0x04, 0x28
        /*00f6*/ 	.short	(.L_302 - .L_301)


	//   ....[0]....
.L_301:
        /*00f8*/ 	.word	0x00000930


	//   ....[1]....
        /*00fc*/ 	.word	0x00000940


	//   ....[2]....
        /*0100*/ 	.word	0x000009b0


	//   ....[3]....
        /*0104*/ 	.word	0x000009e0


	//   ....[4]....
        /*0108*/ 	.word	0x00000a50


	//   ....[5]....
        /*010c*/ 	.word	0x00000a60


	//   ....[6]....
        /*0110*/ 	.word	0x00000ab0


	//   ....[7]....
        /*0114*/ 	.word	0x00000ad0


	//   ....[8]....
        /*0118*/ 	.word	0x00000b30


	//   ....[9]....
        /*011c*/ 	.word	0x00000b40


	//   ....[10]....
        /*0120*/ 	.word	0x00000e40


	//   ....[11]....
        /*0124*/ 	.word	0x00000e50


	//   ....[12]....
        /*0128*/ 	.word	0x00000ed0


	//   ....[13]....
        /*012c*/ 	.word	0x00000ef0


	//   ....[14]....
        /*0130*/ 	.word	0x00000f40


	//   ....[15]....
        /*0134*/ 	.word	0x00000f60


	//   ....[16]....
        /*0138*/ 	.word	0x00000fd0


	//   ....[17]....
        /*013c*/ 	.word	0x00000fe0


	//   ....[18]....
        /*0140*/ 	.word	0x00001030


	//   ....[19]....
        /*0144*/ 	.word	0x00001060


	//   ....[20]....
        /*0148*/ 	.word	0x00002450


	//   ....[21]....
        /*014c*/ 	.word	0x00002460


	//   ....[22]....
        /*0150*/ 	.word	0x000024d0


	//   ....[23]....
        /*0154*/ 	.word	0x000024e0


	//   ....[24]....
        /*0158*/ 	.word	0x00002540


	//   ....[25]....
        /*015c*/ 	.word	0x00002550


	//   ....[26]....
        /*0160*/ 	.word	0x000025a0


	//   ....[27]....
        /*0164*/ 	.word	0x000025d0


	//   ....[28]....
        /*0168*/ 	.word	0x00002650


	//   ....[29]....
        /*016c*/ 	.word	0x00002660


	//----- nvinfo : EIATTR_VRC_CTA_INIT_COUNT
	.align		4
.L_302:
        /*0170*/ 	.byte	0x02, 0x4a
	.zero		1
	.zero		1


	//----- nvinfo : EIATTR_EXIT_INSTR_OFFSETS
	.align		4
        /*0174*/ 	.byte	0x04, 0x1c
        /*0176*/ 	.short	(.L_304 - .L_303)


	//   ....[0]....
.L_303:
        /*0178*/ 	.word	0x00000080


	//   ....[1]....
        /*017c*/ 	.word	0x000000c0


	//   ....[2]....
        /*0180*/ 	.word	0x000028f0


	//   ....[3]....
        /*0184*/ 	.word	0x00002940


	//----- nvinfo : EIATTR_MAX_THREADS
	.align		4
.L_304:
        /*0188*/ 	.byte	0x04, 0x05
        /*018a*/ 	.short	(.L_306 - .L_305)
.L_305:
        /*018c*/ 	.word	0x00000280
        /*0190*/ 	.word	0x00000001
        /*0194*/ 	.word	0x00000001


	//----- nvinfo : EIATTR_CRS_STACK_SIZE
	.align		4
.L_306:
        /*0198*/ 	.byte	0x04, 0x1e
        /*019a*/ 	.short	(.L_308 - .L_307)
.L_307:
        /*019c*/ 	.word	0x00000000


	//----- nvinfo : EIATTR_CBANK_PARAM_SIZE
	.align		4
.L_308:
        /*01a0*/ 	.byte	0x03, 0x19
        /*01a2*/ 	.short	0x0021


	//----- nvinfo : EIATTR_PARAM_CBANK
	.align		4
        /*01a4*/ 	.byte	0x04, 0x0a
        /*01a6*/ 	.short	(.L_310 - .L_309)
	.align		4
.L_309:
        /*01a8*/ 	.word	index@(.nv.constant0._ZN3cub18CUB_300001_SM_10006detail6reduce28DeviceReduceSingleTileKernelINS2_10policy_hubIdjN4cuda3std3__44plusIdEEE10Policy1000EN6thrust24THRUST_300001_SM_1000_NS6detail15normal_iteratorINSD_10device_ptrIdEEEEPdjS9_ddNS7_10__identityEEEvT0_T1_T2_T3_T4_T6_)
        /*01ac*/ 	.short	0x0380
        /*01ae*/ 	.short	0x0021


	//----- nvinfo : EIATTR_SW_WAR
	.align		4
.L_310:
        /*01b0*/ 	.byte	0x04, 0x36
        /*01b2*/ 	.short	(.L_312 - .L_311)
.L_311:
        /*01b4*/ 	.word	0x00000008
.L_312:


//--------------------- .nv.info._ZN3cub18CUB_300001_SM_10006detail6reduce28DeviceReduceSingleTileKernelINS2_10policy_hubIlyN4cuda3std3__44plusIlEEE10Policy1000EPlSC_iS9_llNS7_10__identityEEEvT0_T1_T2_T3_T4_T6_ --------------------------
	.section	.nv.info._ZN3cub18CUB_300001_SM_10006detail6reduce28DeviceReduceSingleTileKernelINS2_10policy_hubIlyN4cuda3std3__44plusIlEEE10Policy1000EPlSC_iS9_llNS7_10__identityEEEvT0_T1_T2_T3_T4_T6_,"",@"SHT_CUDA_INFO"
	.sectionflags	@""
	.align	4


	//----- nvinfo : EIATTR_CUDA_API_VERSION
	.align		4
        /*0000*/ 	.byte	0x04, 0x37
        /*0002*/ 	.short	(.L_314 - .L_313)
.L_313:
        /*0004*/ 	.word	0x00000082


	//----- nvinfo : EIATTR_KPARAM_INFO
	.align		4
.L_314:
        /*0008*/ 	.byte	0x04, 0x17
        /*000a*/ 	.short	(.L_316 - .L_315)
.L_315:
        /*000c*/ 	.word	0x00000000
        /*0010*/ 	.short	0x0005
        /*0012*/ 	.short	0x0020
        /*0014*/ 	.byte	0x00, 0xf0, 0x05, 0x00


	//----- nvinfo : EIATTR_KPARAM_INFO
	.align		4
.L_316:
        /*0018*/ 	.byte	0x04, 0x17
        /*001a*/ 	.short	(.L_318 - .L_317)
.L_317:
        /*001c*/ 	.word	0x00000000
        /*0020*/ 	.short	0x0004
        /*0022*/ 	.short	0x0018
        /*0024*/ 	.byte	0x00, 0xf0, 0x21, 0x00


	//----- nvinfo : EIATTR_KPARAM_INFO
	.align		4
.L_318:
        /*0028*/ 	.byte	0x04, 0x17
        /*002a*/ 	.short	(.L_320 - .L_319)
.L_319:
        /*002c*/ 	.word	0x00000000
        /*0030*/ 	.short	0x0003
        /*0032*/ 	.short	0x0014
        /*0034*/ 	.byte	0x00, 0xf0, 0x05, 0x00


	//----- nvinfo : EIATTR_KPARAM_INFO
	.align		4
.L_320:
        /*0038*/ 	.byte	0x04, 0x17
        /*003a*/ 	.short	(.L_322 - .L_321)
.L_321:
        /*003c*/ 	.word	0x00000000
        /*0040*/ 	.short	0x0002
        /*0042*/ 	.short	0x0010
        /*0044*/ 	.byte	0x00, 0xf0, 0x11, 0x00


	//----- nvinfo : EIATTR_KPARAM_INFO
	.align		4
.L_322:
        /*0048*/ 	.byte	0x04, 0x17
        /*004a*/ 	.short	(.L_324 - .L_323)
.L_323:
        /*004c*/ 	.word	0x00000000
        /*0050*/ 	.short	0x0001
        /*0052*/ 	.short	0x0008
        /*0054*/ 	.byte	0x00, 0xf5, 0x21, 0x00


	//----- nvinfo : EIATTR_KPARAM_INFO
	.align		4
.L_324:
        /*0058*/ 	.byte	0x04, 0x17
        /*005a*/ 	.short	(.L_326 - .L_325)
.L_325:
        /*005c*/ 	.word	0x00000000
        /*0060*/ 	.short	0x0000
        /*0062*/ 	.short	0x0000
        /*0064*/ 	.byte	0x00, 0xf5, 0x21, 0x00


	//----- nvinfo : EIATTR_SPARSE_MMA_MASK
	.align		4
.L_326:
        /*0068*/ 	.byte	0x03, 0x50
        /*006a*/ 	.short	0x0000


	//----- nvinfo : EIATTR_MAXREG_COUNT
	.align		4
        /*006c*/ 	.byte	0x03, 0x1b
        /*006e*/ 	.short	0x0080


	//----- nvinfo : EIATTR_NUM_BARRIERS
	.align		4
        /*0070*/ 	.byte	0x02, 0x4c
        /*0072*/ 	.byte	0x01
	.zero		1


	//----- nvinfo : EIATTR_MERCURY_ISA_VERSION
	.align		4
        /*0074*/ 	.byte	0x03, 0x5f
        /*0076*/ 	.short	0x0101


	//----- nvinfo : EIATTR_COOP_GROUP_MASK_REGIDS
	.align		4
        /*0078*/ 	.byte	0x04, 0x29
        /*007a*/ 	.short	(.L_328 - .L_327)


	//   ....[0]....
.L_327:
        /*007c*/ 	.word	0xffffffff


	//   ....[1]....
        /*0080*/ 	.word	0xffffffff


	//   ....[2]....
        /*0084*/ 	.word	0xffffffff


	//   ....[3]....
        /*0088*/ 	.word	0xffffffff


	//   ....[4]....
        /*008c*/ 	.word	0xffffffff


	//   ....[5]....
        /*0090*/ 	.word	0xffffffff


	//   ....[6]....
        /*0094*/ 	.word	0xffffffff


	//   ....[7]....
        /*0098*/ 	.word	0xffffffff


	//   ....[8]....
        /*009c*/ 	.word	0xffffffff


	//   ....[9]....
        /*00a0*/ 	.word	0xffffffff


	//   ....[10]....
        /*00a4*/ 	.word	0xffffffff


	//   ....[11]....
        /*00a8*/ 	.word	0xffffffff


	//   ....[12]....
        /*00ac*/ 	.word	0xffffffff


	//   ....[13]....
        /*00b0*/ 	.word	0xffffffff


	//   ....[14]....
        /*00b4*/ 	.word	0xffffffff


	//   ....[15]....
        /*00b8*/ 	.word	0xffffffff


	//   ....[16]....
        /*00bc*/ 	.word	0xffffffff


	//   ....[17]....
        /*00c0*/ 	.word	0xffffffff


	//   ....[18]....
        /*00c4*/ 	.word	0xffffffff


	//   ....[19]....
        /*00c8*/ 	.word	0xffffffff


	//   ....[20]....
        /*00cc*/ 	.word	0xffffffff


	//   ....[21]....
        /*00d0*/ 	.word	0xffffffff


	//   ....[22]....
        /*00d4*/ 	.word	0xffffffff


	//   ....[23]....
        /*00d8*/ 	.word	0xffffffff


	//   ....[24]....
        /*00dc*/ 	.word	0xffffffff


	//   ....[25]....
        /*00e0*/ 	.word	0xffffffff


	//   ....[26]....
        /*00e4*/ 	.word	0xffffffff


	//   ....[27]....
        /*00e8*/ 	.word	0xffffffff


	//   ....[28]....
        /*00ec*/ 	.word	0xffffffff


	//   ....[29]....
        /*00f0*/ 	.word	0xffffffff


	//----- nvinfo : EIATTR_COOP_GROUP_INSTR_OFFSETS
	.align		4
.L_328:
        /*00f4*/ 	.byte	0x04, 0x28
        /*00f6*/ 	.short	(.L_330 - .L_329)


	//   ....[0]....
.L_329:
        /*00f8*/ 	.word	0x00000970


	//   ....[1]....
        /*00fc*/ 	.word	0x00000980


	//   ....[2]....
        /*0100*/ 	.word	0x000009e0


	//   ....[3]....
        /*0104*/ 	.word	0x00000a00


	//   ....[4]....
        /*0108*/ 	.word	0x00000a50


	//   ....[5]....
        /*010c*/ 	.word	0x00000a70


	//   ....[6]....
        /*0110*/ 	.word	0x00000ab0


	//   ....[7]....
        /*0114*/ 	.word	0x00000af0


	//   ....[8]....
        /*0118*/ 	.word	0x00000b40


	//   ....[9]....
        /*011c*/ 	.word	0x00000b80


	//   ....[10]....
        /*0120*/ 	.word	0x00000e80


	//   ....[11]....
        /*0124*/ 	.word	0x00000e90


	//   ....[12]....
        /*0128*/ 	.word	0x00000f10


	//   ....[13]....
        /*012c*/ 	.word	0x00000f30


	//   ....[14]....
        /*0130*/ 	.word	0x00000f70


	//   ....[15]....
        /*0134*/ 	.word	0x00000fb0


	//   ....[16]....
        /*0138*/ 	.word	0x00001010


	//   ....[17]....
        /*013c*/ 	.word	0x00001040


	//   ....[18]....
        /*0140*/ 	.word	0x00001080


	//   ....[19]....
        /*0144*/ 	.word	0x000010c0


	//   ....[20]....
        /*0148*/ 	.word	0x000021b0


	//   ....[21]....
        /*014c*/ 	.word	0x000021c0


	//   ....[22]....
        /*0150*/ 	.word	0x00002240


	//   ....[23]....
        /*0154*/ 	.word	0x00002250


	//   ....[24]....
        /*0158*/ 	.word	0x000022b0


	//   ....[25]....
        /*015c*/ 	.word	0x000022d0


	//   ....[26]....
        /*0160*/ 	.word	0x00002310


	//   ....[27]....
        /*0164*/ 	.word	0x00002340


	//   ....[28]....
        /*0168*/ 	.word	0x00002380


	//   ....[29]....
        /*016c*/ 	.word	0x000023e0


	//----- nvinfo : EIATTR_VRC_CTA_INIT_COUNT
	.align		4
.L_330:
        /*0170*/ 	.byte	0x02, 0x4a
	.zero		1
	.zero		1


	//----- nvinfo : EIATTR_EXIT_INSTR_OFFSETS
	.align		4
        /*0174*/ 	.byte	0x04, 0x1c
        /*0176*/ 	.short	(.L_332 - .L_331)


	//   ....[0]....
.L_331:
        /*0178*/ 	.word	0x00000080


	//   ....[1]....
        /*017c*/ 	.word	0x000000c0


	//   ....[2]....
        /*0180*/ 	.word	0x00002650


	//   ....[3]....
        /*0184*/ 	.word	0x000026b0


	//----- nvinfo : EIATTR_MAX_THREADS
	.align		4
.L_332:
        /*0188*/ 	.byte	0x04, 0x05
        /*018a*/ 	.short	(.L_334 - .L_333)
.L_333:
        /*018c*/ 	.word	0x00000200
        /*0190*/ 	.word	0x00000001
        /*0194*/ 	.word	0x00000001


	//----- nvinfo : EIATTR_CRS_STACK_SIZE
	.align		4
.L_334:
        /*0198*/ 	.byte	0x04, 0x1e
        /*019a*/ 	.short	(.L_336 - .L_335)
.L_335:
        /*019c*/ 	.word	0x00000000


	//----- nvinfo : EIATTR_CBANK_PARAM_SIZE
	.align		4
.L_336:
        /*01a0*/ 	.byte	0x03, 0x19
        /*01a2*/ 	.short	0x0021


	//----- nvinfo : EIATTR_PARAM_CBANK
	.align		4
        /*01a4*/ 	.byte	0x04, 0x0a
        /*01a6*/ 	.short	(.L_338 - .L_337)
	.align		4
.L_337:
        /*01a8*/ 	.word	index@(.nv.constant0._ZN3cub18CUB_300001_SM_10006detail6reduce28DeviceReduceSingleTileKernelINS2_10policy_hubIlyN4cuda3std3__44plusIlEEE10Policy1000EPlSC_iS9_llNS7_10__identityEEEvT0_T1_T2_T3_T4_T6_)
        /*01ac*/ 	.short	0x0380
        /*01ae*/ 	.short	0x0021


	//----- nvinfo : EIATTR_SW_WAR
	.align		4
.L_338:
        /*01b0*/ 	.byte	0x04, 0x36
        /*01b2*/ 	.short	(.L_340 - .L_339)
.L_339:
        /*01b4*/ 	.word	0x00000008
.L_340:


//--------------------- .nv.info._ZN3cub18CUB_300001_SM_10006detail6reduce18DeviceReduceKernelINS2_10policy_hubIlyN4cuda3std3__44plusIlEEE10Policy1000EN6thrust24THRUST_300001_SM_1000_NS18transform_iteratorINSD_6detail10functional5actorINSG_9compositeIJNSG_16operator_adaptorINS7_7greaterIvEEEENSH_INSG_8argumentILj0EEEEENSH_INSG_5valueIdEEEEEEEEENSF_15normal_iteratorINSD_10device_ptrIdEEEEllEEyS9_lNS7_10__identityEEEvT0_PT3_T1_NS0_13GridEvenShareIS14_EET2_T4_ --------------------------
	.section	.nv.info._ZN3cub18CUB_300001_SM_10006detail6reduce18DeviceReduceKernelINS2_10policy_hubIlyN4cuda3std3__44plusIlEEE10Policy1000EN6thrust24THRUST_300001_SM_1000_NS18transform_iteratorINSD_6detail10functional5actorINSG_9compositeIJNSG_16operator_adaptorINS7_7greaterIvEEEENSH_INSG_8argumentILj0EEEEENSH_INSG_5valueIdEEEEEEEEENSF_15normal_iteratorINSD_10device_ptrIdEEEEllEEyS9_lNS7_10__identityEEEvT0_PT3_T1_NS0_13GridEvenShareIS14_EET2_T4_,"",@"SHT_CUDA_INFO"
	.sectionflags	@""
	.align	4


	//----- nvinfo : EIATTR_CUDA_API_VERSION
	.align		4
        /*0000*/ 	.byte	0x04, 0x37
        /*0002*/ 	.short	(.L_342 - .L_341)
.L_341:
        /*0004*/ 	.word	0x00000082


	//----- nvinfo : EIATTR_KPARAM_INFO
	.align		4
.L_342:
        /*0008*/ 	.byte	0x04, 0x17
        /*000a*/ 	.short	(.L_344 - .L_343)
.L_343:
        /*000c*/ 	.word	0x00000000
        /*0010*/ 	.short	0x0005
        /*0012*/ 	.short	0x0071
        /*0014*/ 	.byte	0x00, 0xf0, 0x05, 0x00


	//----- nvinfo : EIATTR_KPARAM_INFO
	.align		4
.L_344:
        /*0018*/ 	.byte	0x04, 0x17
        /*001a*/ 	.short	(.L_346 - .L_345)
.L_345:
        /*001c*/ 	.word	0x00000000
        /*0020*/ 	.short	0x0004
        /*0022*/ 	.short	0x0070
        /*0024*/ 	.byte	0x00, 0xf0, 0x05, 0x00


	//----- nvinfo : EIATTR_KPARAM_INFO
	.align		4
.L_346:
        /*0028*/ 	.byte	0x04, 0x17
        /*002a*/ 	.short	(.L_348 - .L_347)
.L_347:
        /*002c*/ 	.word	0x00000000
        /*0030*/ 	.short	0x0003
        /*0032*/ 	.short	0x0028
        /*0034*/ 	.byte	0x00, 0xf0, 0x21, 0x01


	//----- nvinfo : EIATTR_KPARAM_INFO
	.align		4
.L_348:
        /*0038*/ 	.byte	0x04, 0x17
        /*003a*/ 	.short	(.L_350 - .L_349)
.L_349:
        /*003c*/ 	.word	0x00000000
        /*0040*/ 	.short	0x0002
        /*0042*/ 	.short	0x0020
        /*0044*/ 	.byte	0x00, 0xf0, 0x21, 0x00


	//----- nvinfo : EIATTR_KPARAM_INFO
	.align		4
.L_350:
        /*0048*/ 	.byte	0x04, 0x17
        /*004a*/ 	.short	(.L_352 - .L_351)
.L_351:
        /*004c*/ 	.word	0x00000000
        /*0050*/ 	.short	0x0001
        /*0052*/ 	.short	0x0018
        /*0054*/ 	.byte	0x00, 0xf5, 0x21, 0x00


	//----- nvinfo : EIATTR_KPARAM_INFO
	.align		4
.L_352:
        /*0058*/ 	.byte	0x04, 0x17
        /*005a*/ 	.short	(.L_354 - .L_353)
.L_353:
        /*005c*/ 	.word	0x00000000
        /*0060*/ 	.short	0x0000
        /*0062*/ 	.short	0x0000
        /*0064*/ 	.byte	0x00, 0xf0, 0x61, 0x00


	//----- nvinfo : EIATTR_SPARSE_MMA_MASK
	.align		4
.L_354:
        /*0068*/ 	.byte	0x03, 0x50
        /*006a*/ 	.short	0x0000


	//----- nvinfo : EIATTR_MAXREG_COUNT
	.align		4
        /*006c*/ 	.byte	0x03, 0x1b
        /*006e*/ 	.short	0x0080


	//----- nvinfo : EIATTR_NUM_BARRIERS
	.align		4
        /*0070*/ 	.byte	0x02, 0x4c
        /*0072*/ 	.byte	0x01
	.zero		1


	//----- nvinfo : EIATTR_MERCURY_ISA_VERSION
	.align		4
        /*0074*/ 	.byte	0x03, 0x5f
        /*0076*/ 	.short	0x0101


	//----- nvinfo : EIATTR_COOP_GROUP_MASK_REGIDS
	.align		4
        /*0078*/ 	.byte	0x04, 0x29
        /*007a*/ 	.short	(.L_356 - .L_355)


	//   ....[0]....
.L_355:
        /*007c*/ 	.word	0xffffffff


	//   ....[1]....
        /*0080*/ 	.word	0xffffffff


	//   ....[2]....
        /*0084*/ 	.word	0xffffffff


	//   ....[3]....
        /*0088*/ 	.word	0xffffffff


	//   ....[4]....
        /*008c*/ 	.word	0xffffffff


	//   ....[5]....
        /*0090*/ 	.word	0xffffffff


	//   ....[6]....
        /*0094*/ 	.word	0xffffffff


	//   ....[7]....
        /*0098*/ 	.word	0xffffffff


	//   ....[8]....
        /*009c*/ 	.word	0xffffffff


	//   ....[9]....
        /*00a0*/ 	.word	0xffffffff


	//   ....[10]....
        /*00a4*/ 	.word	0xffffffff


	//   ....[11]....
        /*00a8*/ 	.word	0xffffffff


	//   ....[12]....
        /*00ac*/ 	.word	0xffffffff


	//   ....[13]....
        /*00b0*/ 	.word	0xffffffff


	//   ....[14]....
        /*00b4*/ 	.word	0xffffffff


	//   ....[15]....
        /*00b8*/ 	.word	0xffffffff


	//   ....[16]....
        /*00bc*/ 	.word	0xffffffff


	//   ....[17]....
        /*00c0*/ 	.word	0xffffffff


	//   ....[18]....
        /*00c4*/ 	.word	0xffffffff


	//   ....[19]....
        /*00c8*/ 	.word	0xffffffff


	//   ....[20]....
        /*00cc*/ 	.word	0xffffffff


	//   ....[21]....
        /*00d0*/ 	.word	0xffffffff


	//   ....[22]....
        /*00d4*/ 	.word	0xffffffff


	//   ....[23]....
        /*00d8*/ 	.word	0xffffffff


	//   ....[24]....
        /*00dc*/ 	.word	0xffffffff


	//   ....[25]....
        /*00e0*/ 	.word	0xffffffff


	//   ....[26]....
        /*00e4*/ 	.word	0xffffffff


	//   ....[27]....
        /*00e8*/ 	.word	0xffffffff


	//   ....[28]....
        /*00ec*/ 	.word	0xffffffff


	//   ....[29]....
        /*00f0*/ 	.word	0xffffffff


	//----- nvinfo : EIATTR_COOP_GROUP_INSTR_OFFSETS
	.align		4
.L_356:
        /*00f4*/ 	.byte	0x04, 0x28
        /*00f6*/ 	.short	(.L_358 - .L_357)


	//   ....[0]....
.L_357:
        /*00f8*/ 	.word	0x00000de0


	//   ....[1]....
        /*00fc*/ 	.word	0x00000df0


	//   ....[2]....
        /*0100*/ 	.word	0x00000e50


	//   ....[3]....
        /*0104*/ 	.word	0x00000e70


	//   ....[4]....
        /*0108*/ 	.word	0x00000ec0


	//   ....[5]....
        /*010c*/ 	.word	0x00000ee0


	//   ....[6]....
        /*0110*/ 	.word	0x00000f20


	//   ....[7]....
        /*0114*/ 	.word	0x00000f60


	//   ....[8]....
        /*0118*/ 	.word	0x00000fc0


	//   ....[9]....
        /*011c*/ 	.word	0x00001000


	//   ....[10]....
        /*0120*/ 	.word	0x00001300


	//   ....[11]....
        /*0124*/ 	.word	0x00001310


	//   ....[12]....
        /*0128*/ 	.word	0x000013a0


	//   ....[13]....
        /*012c*/ 	.word	0x000013c0


	//   ....[14]....
        /*0130*/ 	.word	0x00001420


	//   ....[15]....
        /*0134*/ 	.word	0x00001460


	//   ....[16]....
        /*0138*/ 	.word	0x000014a0


	//   ....[17]....
        /*013c*/ 	.word	0x000014d0


	//   ....[18]....
        /*0140*/ 	.word	0x00001520


	//   ....[19]....
        /*0144*/ 	.word	0x00001580


	//   ....[20]....
        /*0148*/ 	.word	0x00002e00


	//   ....[21]....
        /*014c*/ 	.word	0x00002e10


	//   ....[22]....
        /*0150*/ 	.word	0x00002e90


	//   ....[23]....
        /*0154*/ 	.word	0x00002ea0


	//   ....[24]....
        /*0158*/ 	.word	0x00002f00


	//   ....[25]....
        /*015c*/ 	.word	0x00002f20


	//   ....[26]....
        /*0160*/ 	.word	0x00002f60


	//   ....[27]....
        /*0164*/ 	.word	0x00002f90


	//   ....[28]....
        /*0168*/ 	.word	0x00002fe0


	//   ....[29]....
        /*016c*/ 	.word	0x00003030


	//----- nvinfo : EIATTR_VRC_CTA_INIT_COUNT
	.align		4
.L_358:
        /*0170*/ 	.byte	0x02, 0x4a
	.zero		1
	.zero		1


	//----- nvinfo : EIATTR_EXIT_INSTR_OFFSETS
	.align		4
        /*0174*/ 	.byte	0x04, 0x1c
        /*0176*/ 	.short	(.L_360 - .L_359)


	//   ....[0]....
.L_359:
        /*0178*/ 	.word	0x000032c0


	//   ....[1]....
        /*017c*/ 	.word	0x00003330


	//----- nvinfo : EIATTR_MAX_THREADS
	.align		4
.L_360:
        /*0180*/ 	.byte	0x04, 0x05
        /*0182*/ 	.short	(.L_362 - .L_361)
.L_361:
        /*0184*/ 	.word	0x00000200
        /*0188*/ 	.word	0x00000001
        /*018c*/ 	.word	0x00000001


	//----- nvinfo : EIATTR_CRS_STACK_SIZE
	.align		4
.L_362:
        /*0190*/ 	.byte	0x04, 0x1e
        /*0192*/ 	.short	(.L_364 - .L_363)
.L_363:
        /*0194*/ 	.word	0x00000000


	//----- nvinfo : EIATTR_CBANK_PARAM_SIZE
	.align		4
.L_364:
        /*0198*/ 	.byte	0x03, 0x19
        /*019a*/ 	.short	0x0072


	//----- nvinfo : EIATTR_PARAM_CBANK
	.align		4
        /*019c*/ 	.byte	0x04, 0x0a
        /*019e*/ 	.short	(.L_366 - .L_365)
	.align		4
.L_365:
        /*01a0*/ 	.word	index@(.nv.constant0._ZN3cub18CUB_300001_SM_10006detail6reduce18DeviceReduceKernelINS2_10policy_hubIlyN4cuda3std3__44plusIlEEE10Policy1000EN6thrust24THRUST_300001_SM_1000_NS18transform_iteratorINSD_6detail10functional5actorINSG_9compositeIJNSG_16operator_adaptorINS7_7greaterIvEEEENSH_INSG_8argumentILj0EEEEENSH_INSG_5valueIdEEEEEEEEENSF_15normal_iteratorINSD_10device_ptrIdEEEEllEEyS9_lNS7_10__identityEEEvT0_PT3_T1_NS0_13GridEvenShareIS14_EET2_T4_)
        /*01a4*/ 	.short	0x0380
        /*01a6*/ 	.short	0x0072


	//----- nvinfo : EIATTR_SW_WAR
	.align		4
.L_366:
        /*01a8*/ 	.byte	0x04, 0x36
        /*01aa*/ 	.short	(.L_368 - .L_367)
.L_367:
        /*01ac*/ 	.word	0x00000008
.L_368:


//--------------------- .nv.info._ZN3cub18CUB_300001_SM_10006detail6reduce28DeviceReduceSingleTileKernelINS2_10policy_hubIlyN4cuda3std3__44plusIlEEE10Policy1000EN6thrust24THRUST_300001_SM_1000_NS18transform_iteratorINSD_6detail10functional5actorINSG_9compositeIJNSG_16operator_adaptorINS7_7greaterIvEEEENSH_INSG_8argumentILj0EEEEENSH_INSG_5valueIdEEEEEEEEENSF_15normal_iteratorINSD_10device_ptrIdEEEEllEEPlyS9_llNS7_10__identityEEEvT0_T1_T2_T3_T4_T6_ --------------------------
	.section	.nv.info._ZN3cub18CUB_300001_SM_10006detail6reduce28DeviceReduceSingleTileKernelINS2_10policy_hubIlyN4cuda3std3__44plusIlEEE10Policy1000EN6thrust24THRUST_300001_SM_1000_NS18transform_iteratorINSD_6detail10functional5actorINSG_9compositeIJNSG_16operator_adaptorINS7_7greaterIvEEEENSH_INSG_8argumentILj0EEEEENSH_INSG_5valueIdEEEEEEEEENSF_15normal_iteratorINSD_10device_ptrIdEEEEllEEPlyS9_llNS7_10__identityEEEvT0_T1_T2_T3_T4_T6_,"",@"SHT_CUDA_INFO"
	.sectionflags	@""
	.align	4


	//----- nvinfo : EIATTR_CUDA_API_VERSION
	.align		4
        /*0000*/ 	.byte	0x04, 0x37
        /*0002*/ 	.short	(.L_370 - .L_369)
.L_369:
        /*0004*/ 	.word	0x00000082


	//----- nvinfo : EIATTR_KPARAM_INFO
	.align		4
.L_370:
        /*0008*/ 	.byte	0x04, 0x17
        /*000a*/ 	.short	(.L_372 - .L_371)
.L_371:
        /*000c*/ 	.word	0x00000000
        /*0010*/ 	.short	0x0005
        /*0012*/ 	.short	0x0038
        /*0014*/ 	.byte	0x00, 0xf0, 0x05, 0x00


	//----- nvinfo : EIATTR_KPARAM_INFO
	.align		4
.L_372:
        /*0018*/ 	.byte	0x04, 0x17
        /*001a*/ 	.short	(.L_374 - .L_373)
.L_373:
        /*001c*/ 	.word	0x00000000
        /*0020*/ 	.short	0x0004
        /*0022*/ 	.short	0x0030
        /*0024*/ 	.byte	0x00, 0xf0, 0x21, 0x00


	//----- nvinfo : EIATTR_KPARAM_INFO
	.align		4
.L_374:
        /*0028*/ 	.byte	0x04, 0x17
        /*002a*/ 	.short	(.L_376 - .L_375)
.L_375:
        /*002c*/ 	.word	0x00000000
        /*0030*/ 	.short	0x0003
        /*0032*/ 	.short	0x0028
        /*0034*/ 	.byte	0x00, 0xf0, 0x05, 0x00


	//----- nvinfo : EIATTR_KPARAM_INFO
	.align		4
.L_376:
        /*0038*/ 	.byte	0x04, 0x17
        /*003a*/ 	.short	(.L_378 - .L_377)
.L_377:
        /*003c*/ 	.word	0x00000000
        /*0040*/ 	.short	0x0002
        /*0042*/ 	.short	0x0020
        /*0044*/ 	.byte	0x00, 0xf0, 0x21, 0x00


	//----- nvinfo : EIATTR_KPARAM_INFO
	.align		4
.L_378:
        /*0048*/ 	.byte	0x04, 0x17
        /*004a*/ 	.short	(.L_380 - .L_379)
.L_379:
        /*004c*/ 	.word	0x00000000
        /*0050*/ 	.short	0x0001
        /*0052*/ 	.short	0x0018
        /*0054*/ 	.byte	0x00, 0xf5, 0x21, 0x00


	//----- nvinfo : EIATTR_KPARAM_INFO
	.align		4
.L_380:
        /*0058*/ 	.byte	0x04, 0x17
        /*005a*/ 	.short	(.L_382 - .L_381)
.L_381:
        /*005c*/ 	.word	0x00000000
        /*0060*/ 	.short	0x0000
        /*0062*/ 	.short	0x0000
        /*0064*/ 	.byte	0x00, 0xf0, 0x61, 0x00


	//----- nvinfo : EIATTR_SPARSE_MMA_MASK
	.align		4
.L_382:
        /*0068*/ 	.byte	0x03, 0x50
        /*006a*/ 	.short	0x0000


	//----- nvinfo : EIATTR_MAXREG_COUNT
	.align		4
        /*006c*/ 	.byte	0x03, 0x1b
        /*006e*/ 	.short	0x0080


	//----- nvinfo : EIATTR_NUM_BARRIERS
	.align		4
        /*0070*/ 	.byte	0x02, 0x4c
        /*0072*/ 	.byte	0x01
	.zero		1


	//----- nvinfo : EIATTR_MERCURY_ISA_VERSION
	.align		4
        /*0074*/ 	.byte	0x03, 0x5f
        /*0076*/ 	.short	0x0101


	//----- nvinfo : EIATTR_COOP_GROUP_MASK_REGIDS
	.align		4
        /*0078*/ 	.byte	0x04, 0x29
        /*007a*/ 	.short	(.L_384 - .L_383)


	//   ....[0]....
.L_383:
        /*007c*/ 	.word	0xffffffff


	//   ....[1]....
        /*0080*/ 	.word	0xffffffff


	//   ....[2]....
        /*0084*/ 	.word	0xffffffff


	//   ....[3]....
        /*0088*/ 	.word	0xffffffff


	//   ....[4]....
        /*008c*/ 	.word	0xffffffff


	//   ....[5]....
        /*0090*/ 	.word	0xffffffff


	//   ....[6]....
        /*0094*/ 	.word	0xffffffff


	//   ....[7]....
        /*0098*/ 	.word	0xffffffff


	//   ....[8]....
        /*009c*/ 	.word	0xffffffff


	//   ....[9]....
        /*00a0*/ 	.word	0xffffffff


	//   ....[10]....
        /*00a4*/ 	.word	0xffffffff


	//   ....[11]....
        /*00a8*/ 	.word	0xffffffff


	//   ....[12]....
        /*00ac*/ 	.word	0xffffffff


	//   ....[13]....
        /*00b0*/ 	.word	0xffffffff


	//   ....[14]....
        /*00b4*/ 	.word	0xffffffff


	//   ....[15]....
        /*00b8*/ 	.word	0xffffffff


	//   ....[16]....
        /*00bc*/ 	.word	0xffffffff


	//   ....[17]....
        /*00c0*/ 	.word	0xffffffff


	//   ....[18]....
        /*00c4*/ 	.word	0xffffffff


	//   ....[19]....
        /*00c8*/ 	.word	0xffffffff


	//   ....[20]....
        /*00cc*/ 	.word	0xffffffff


	//   ....[21]....
        /*00d0*/ 	.word	0xffffffff


	//   ....[22]....
        /*00d4*/ 	.word	0xffffffff


	//   ....[23]....
        /*00d8*/ 	.word	0xffffffff


	//   ....[24]....
        /*00dc*/ 	.word	0xffffffff


	//   ....[25]....
        /*00e0*/ 	.word	0xffffffff


	//   ....[26]....
        /*00e4*/ 	.word	0xffffffff


	//   ....[27]....
        /*00e8*/ 	.word	0xffffffff


	//   ....[28]....
        /*00ec*/ 	.word	0xffffffff


	//   ....[29]....
        /*00f0*/ 	.word	0xffffffff


	//----- nvinfo : EIATTR_COOP_GROUP_INSTR_OFFSETS
	.align		4
.L_384:
        /*00f4*/ 	.byte	0x04, 0x28
        /*00f6*/ 	.short	(.L_386 - .L_385)


	//   ....[0]....
.L_385:
        /*00f8*/ 	.word	0x00000d50


	//   ....[1]....
        /*00fc*/ 	.word	0x00000d60


	//   ....[2]....
        /*0100*/ 	.word	0x00000dc0


	//   ....[3]....
        /*0104*/ 	.word	0x00000de0


	//   ....[4]....
        /*0108*/ 	.word	0x00000e30


	//   ....[5]....
        /*010c*/ 	.word	0x00000e50


	//   ....[6]....
        /*0110*/ 	.word	0x00000e90


	//   ....[7]....
        /*0114*/ 	.word	0x00000ed0


	//   ....[8]....
        /*0118*/ 	.word	0x00000f30


	//   ....[9]....
        /*011c*/ 	.word	0x00000f60


	//   ....[10]....
        /*0120*/ 	.word	0x00001270


	//   ....[11]....
        /*0124*/ 	.word	0x00001280


	//   ....[12]....
        /*0128*/ 	.word	0x00001310


	//   ....[13]....
        /*012c*/ 	.word	0x00001340


	//   ....[14]....
        /*0130*/ 	.word	0x00001390


	//   ....[15]....
        /*0134*/ 	.word	0x000013c0


	//   ....[16]....
        /*0138*/ 	.word	0x00001400


	//   ....[17]....
        /*013c*/ 	.word	0x00001430


	//   ....[18]....
        /*0140*/ 	.word	0x00001470


	//   ....[19]....
        /*0144*/ 	.word	0x000014b0


	//   ....[20]....
        /*0148*/ 	.word	0x00002c30


	//   ....[21]....
        /*014c*/ 	.word	0x00002c40


	//   ....[22]....
        /*0150*/ 	.word	0x00002cc0


	//   ....[23]....
        /*0154*/ 	.word	0x00002cd0


	//   ....[24]....
        /*0158*/ 	.word	0x00002d30


	//   ....[25]....
        /*015c*/ 	.word	0x00002d50


	//   ....[26]....
        /*0160*/ 	.word	0x00002d90


	//   ....[27]....
        /*0164*/ 	.word	0x00002dc0


	//   ....[28]....
        /*0168*/ 	.word	0x00002e10


	//   ....[29]....
        /*016c*/ 	.word	0x00002e60


	//----- nvinfo : EIATTR_VRC_CTA_INIT_COUNT
	.align		4
.L_386:
        /*0170*/ 	.byte	0x02, 0x4a
	.zero		1
	.zero		1


	//----- nvinfo : EIATTR_EXIT_INSTR_OFFSETS
	.align		4
        /*0174*/ 	.byte	0x04, 0x1c
        /*0176*/ 	.short	(.L_388 - .L_387)


	//   ....[0]....
.L_387:
        /*0178*/ 	.word	0x000000a0


	//   ....[1]....
        /*017c*/ 	.word	0x000000e0


	//   ....[2]....
        /*0180*/ 	.word	0x000030d0


	//   ....[3]....
        /*0184*/ 	.word	0x00003130


	//----- nvinfo : EIATTR_MAX_THREADS
	.align		4
.L_388:
        /*0188*/ 	.byte	0x04, 0x05
        /*018a*/ 	.short	(.L_390 - .L_389)
.L_389:
        /*018c*/ 	.word	0x00000200
        /*0190*/ 	.word	0x00000001
        /*0194*/ 	.word	0x00000001


	//----- nvinfo : EIATTR_CRS_STACK_SIZE
	.align		4
.L_390:
        /*0198*/ 	.byte	0x04, 0x1e
        /*019a*/ 	.short	(.L_392 - .L_391)
.L_391:
        /*019c*/ 	.word	0x00000000


	//----- nvinfo : EIATTR_CBANK_PARAM_SIZE
	.align		4
.L_392:
        /*01a0*/ 	.byte	0x03, 0x19
        /*01a2*/ 	.short	0x0039


	//----- nvinfo : EIATTR_PARAM_CBANK
	.align		4
        /*01a4*/ 	.byte	0x04, 0x0a
        /*01a6*/ 	.short	(.L_394 - .L_393)
	.align		4
.L_393:
        /*01a8*/ 	.word	index@(.nv.constant0._ZN3cub18CUB_300001_SM_10006detail6reduce28DeviceReduceSingleTileKernelINS2_10policy_hubIlyN4cuda3std3__44plusIlEEE10Policy1000EN6thrust24THRUST_300001_SM_1000_NS18transform_iteratorINSD_6detail10functional5actorINSG_9compositeIJNSG_16operator_adaptorINS7_7greaterIvEEEENSH_INSG_8argumentILj0EEEEENSH_INSG_5valueIdEEEEEEEEENSF_15normal_iteratorINSD_10device_ptrIdEEEEllEEPlyS9_llNS7_10__identityEEEvT0_T1_T2_T3_T4_T6_)
        /*01ac*/ 	.short	0x0380
        /*01ae*/ 	.short	0x0039


	//----- nvinfo : EIATTR_SW_WAR
	.align		4
.L_394:
        /*01b0*/ 	.byte	0x04, 0x36
        /*01b2*/ 	.short	(.L_396 - .L_395)
.L_395:
        /*01b4*/ 	.word	0x00000008
.L_396:


//--------------------- .nv.info._ZN3cub18CUB_300001_SM_10006detail6reduce28DeviceReduceSingleTileKernelINS2_10policy_hubIljN4cuda3std3__44plusIlEEE10Policy1000EPlSC_iS9_llNS7_10__identityEEEvT0_T1_T2_T3_T4_T6_ --------------------------
	.section	.nv.info._ZN3cub18CUB_300001_SM_10006detail6reduce28DeviceReduceSingleTileKernelINS2_10policy_hubIljN4cuda3std3__44plusIlEEE10Policy1000EPlSC_iS9_llNS7_10__identityEEEvT0_T1_T2_T3_T4_T6_,"",@"SHT_CUDA_INFO"
	.sectionflags	@""
	.align	4


	//----- nvinfo : EIATTR_CUDA_API_VERSION
	.align		4
        /*0000*/ 	.byte	0x04, 0x37
        /*0002*/ 	.short	(.L_398 - .L_397)
.L_397:
        /*0004*/ 	.word	0x00000082


	//----- nvinfo : EIATTR_KPARAM_INFO
	.align		4
.L_398:
        /*0008*/ 	.byte	0x04, 0x17
        /*000a*/ 	.short	(.L_400 - .L_399)
.L_399:
        /*000c*/ 	.word	0x00000000
        /*0010*/ 	.short	0x0005
        /*0012*/ 	.short	0x0020
        /*0014*/ 	.byte	0x00, 0xf0, 0x05, 0x00


	//----- nvinfo : EIATTR_KPARAM_INFO
	.align		4
.L_400:
        /*0018*/ 	.byte	0x04, 0x17
        /*001a*/ 	.short	(.L_402 - .L_401)
.L_401:
        /*001c*/ 	.word	0x00000000
        /*0020*/ 	.short	0x0004
        /*0022*/ 	.short	0x0018
        /*0024*/ 	.byte	0x00, 0xf0, 0x21, 0x00


	//----- nvinfo : EIATTR_KPARAM_INFO
	.align		4
.L_402:
        /*0028*/ 	.byte	0x04, 0x17
        /*002a*/ 	.short	(.L_404 - .L_403)
.L_403:
        /*002c*/ 	.word	0x00000000
        /*0030*/ 	.short	0x0003
        /*0032*/ 	.short	0x0014
        /*0034*/ 	.byte	0x00, 0xf0, 0x05, 0x00


	//----- nvinfo : EIATTR_KPARAM_INFO
	.align		4
.L_404:
        /*0038*/ 	.byte	0x04, 0x17
        /*003a*/ 	.short	(.L_406 - .L_405)
.L_405:
        /*003c*/ 	.word	0x00000000
        /*0040*/ 	.short	0x0002
        /*0042*/ 	.short	0x0010
        /*0044*/ 	.byte	0x00, 0xf0, 0x11, 0x00


	//----- nvinfo : EIATTR_KPARAM_INFO
	.align		4
.L_406:
        /*0048*/ 	.byte	0x04, 0x17
        /*004a*/ 	.short	(.L_408 - .L_407)
.L_407:
        /*004c*/ 	.word	0x00000000
        /*0050*/ 	.short	0x0001
        /*0052*/ 	.short	0x0008
        /*0054*/ 	.byte	0x00, 0xf5, 0x21, 0x00


	//----- nvinfo : EIATTR_KPARAM_INFO
	.align		4
.L_408:
        /*0058*/ 	.byte	0x04, 0x17
        /*005a*/ 	.short	(.L_410 - .L_409)
.L_409:
        /*005c*/ 	.word	0x00000000
        /*0060*/ 	.short	0x0000
        /*0062*/ 	.short	0x0000
        /*0064*/ 	.byte	0x00, 0xf5, 0x21, 0x00


	//----- nvinfo : EIATTR_SPARSE_MMA_MASK
	.align		4
.L_410:
        /*0068*/ 	.byte	0x03, 0x50
        /*006a*/ 	.short	0x0000


	//----- nvinfo : EIATTR_MAXREG_COUNT
	.align		4
        /*006c*/ 	.byte	0x03, 0x1b
        /*006e*/ 	.short	0x0080


	//----- nvinfo : EIATTR_NUM_BARRIERS
	.align		4
        /*0070*/ 	.byte	0x02, 0x4c
        /*0072*/ 	.byte	0x01
	.zero		1


	//----- nvinfo : EIATTR_MERCURY_ISA_VERSION
	.align		4
        /*0074*/ 	.byte	0x03, 0x5f
        /*0076*/ 	.short	0x0101


	//----- nvinfo : EIATTR_COOP_GROUP_MASK_REGIDS
	.align		4
        /*0078*/ 	.byte	0x04, 0x29
        /*007a*/ 	.short	(.L_412 - .L_411)


	//   ....[0]....
.L_411:
        /*007c*/ 	.word	0xffffffff


	//   ....[1]....
        /*0080*/ 	.word	0xffffffff


	//   ....[2]....
        /*0084*/ 	.word	0xffffffff


	//   ....[3]....
        /*0088*/ 	.word	0xffffffff


	//   ....[4]....
        /*008c*/ 	.word	0xffffffff


	//   ....[5]....
        /*0090*/ 	.word	0xffffffff


	//   ....[6]....
        /*0094*/ 	.word	0xffffffff


	//   ....[7]....
        /*0098*/ 	.word	0xffffffff


	//   ....[8]....
        /*009c*/ 	.word	0xffffffff


	//   ....[9]....
        /*00a0*/ 	.word	0xffffffff


	//   ....[10]....
        /*00a4*/ 	.word	0xffffffff


	//   ....[11]....
        /*00a8*/ 	.word	0xffffffff


	//   ....[12]....
        /*00ac*/ 	.word	0xffffffff


	//   ....[13]....
        /*00b0*/ 	.word	0xffffffff


	//   ....[14]....
        /*00b4*/ 	.word	0xffffffff


	//   ....[15]....
        /*00b8*/ 	.word	0xffffffff


	//   ....[16]....
        /*00bc*/ 	.word	0xffffffff


	//   ....[17]....
        /*00c0*/ 	.word	0xffffffff


	//   ....[18]....
        /*00c4*/ 	.word	0xffffffff


	//   ....[19]....
        /*00c8*/ 	.word	0xffffffff


	//   ....[20]....
        /*00cc*/ 	.word	0xffffffff


	//   ....[21]....
        /*00d0*/ 	.word	0xffffffff


	//   ....[22]....
        /*00d4*/ 	.word	0xffffffff


	//   ....[23]....
        /*00d8*/ 	.word	0xffffffff


	//   ....[24]....
        /*00dc*/ 	.word	0xffffffff


	//   ....[25]....
        /*00e0*/ 	.word	0xffffffff


	//   ....[26]....
        /*00e4*/ 	.word	0xffffffff


	//   ....[27]....
        /*00e8*/ 	.word	0xffffffff


	//   ....[28]....
        /*00ec*/ 	.word	0xffffffff


	//   ....[29]....
        /*00f0*/ 	.word	0xffffffff


	//----- nvinfo : EIATTR_COOP_GROUP_INSTR_OFFSETS
	.align		4
.L_412:
        /*00f4*/ 	.byte	0x04, 0x28
        /*00f6*/ 	.short	(.L_414 - .L_413)


	//   ....[0]....
.L_413:
        /*00f8*/ 	.word	0x00000970


	//   ....[1]....
        /*00fc*/ 	.word	0x00000980


	//   ....[2]....
        /*0100*/ 	.word	0x000009e0


	//   ....[3]....
        /*0104*/ 	.word	0x00000a00


	//   ....[4]....
        /*0108*/ 	.word	0x00000a50


	//   ....[5]....
        /*010c*/ 	.word	0x00000a70


	//   ....[6]....
        /*0110*/ 	.word	0x00000ab0


	//   ....[7]....
        /*0114*/ 	.word	0x00000af0


	//   ....[8]....
        /*0118*/ 	.word	0x00000b40


	//   ....[9]....
        /*011c*/ 	.word	0x00000b80


	//   ....[10]....
        /*0120*/ 	.word	0x00000e80


	//   ....[11]....
        /*0124*/ 	.word	0x00000e90


	//   ....[12]....
        /*0128*/ 	.word	0x00000f10


	//   ....[13]....
        /*012c*/ 	.word	0x00000f30


	//   ....[14]....
        /*0130*/ 	.word	0x00000f70


	//   ....[15]....
        /*0134*/ 	.word	0x00000fb0


	//   ....[16]....
        /*0138*/ 	.word	0x00001010


	//   ....[17]....
        /*013c*/ 	.word	0x00001040


	//   ....[18]....
        /*0140*/ 	.word	0x00001080


	//   ....[19]....
        /*0144*/ 	.word	0x000010c0


	//   ....[20]....
        /*0148*/ 	.word	0x000021b0


	//   ....[21]....
        /*014c*/ 	.word	0x000021c0


	//   ....[22]....
        /*0150*/ 	.word	0x00002240


	//   ....[23]....
        /*0154*/ 	.word	0x00002250


	//   ....[24]....
        /*0158*/ 	.word	0x000022b0


	//   ....[25]....
        /*015c*/ 	.word	0x000022d0


	//   ....[26]....
        /*0160*/ 	.word	0x00002310


	//   ....[27]....
        /*0164*/ 	.word	0x00002340


	//   ....[28]....
        /*0168*/ 	.word	0x00002380


	//   ....[29]....
        /*016c*/ 	.word	0x000023e0


	//----- nvinfo : EIATTR_VRC_CTA_INIT_COUNT
	.align		4
.L_414:
        /*0170*/ 	.byte	0x02, 0x4a
	.zero		1
	.zero		1


	//----- nvinfo : EIATTR_EXIT_INSTR_OFFSETS
	.align		4
        /*0174*/ 	.byte	0x04, 0x1c
        /*0176*/ 	.short	(.L_416 - .L_415)


	//   ....[0]....
.L_415:
        /*0178*/ 	.word	0x00000080


	//   ....[1]....
        /*017c*/ 	.word	0x000000c0


	//   ....[2]....
        /*0180*/ 	.word	0x00002650


	//   ....[3]....
        /*0184*/ 	.word	0x000026b0


	//----- nvinfo : EIATTR_MAX_THREADS
	.align		4
.L_416:
        /*0188*/ 	.byte	0x04, 0x05
        /*018a*/ 	.short	(.L_418 - .L_417)
.L_417:
        /*018c*/ 	.word	0x00000200
        /*0190*/ 	.word	0x00000001
        /*0194*/ 	.word	0x00000001


	//----- nvinfo : EIATTR_CRS_STACK_SIZE
	.align		4
.L_418:
        /*0198*/ 	.byte	0x04, 0x1e
        /*019a*/ 	.short	(.L_420 - .L_419)
.L_419:
        /*019c*/ 	.word	0x00000000


	//----- nvinfo : EIATTR_CBANK_PARAM_SIZE
	.align		4
.L_420:
        /*01a0*/ 	.byte	0x03, 0x19
        /*01a2*/ 	.short	0x0021


	//----- nvinfo : EIATTR_PARAM_CBANK
	.align		4
        /*01a4*/ 	.byte	0x04, 0x0a
        /*01a6*/ 	.short	(.L_422 - .L_421)
	.align		4
.L_421:
        /*01a8*/ 	.word	index@(.nv.constant0._ZN3cub18CUB_300001_SM_10006detail6reduce28DeviceReduceSingleTileKernelINS2_10policy_hubIljN4cuda3std3__44plusIlEEE10Policy1000EPlSC_iS9_llNS7_10__identityEEEvT0_T1_T2_T3_T4_T6_)
        /*01ac*/ 	.short	0x0380
        /*01ae*/ 	.short	0x0021


	//----- nvinfo : EIATTR_SW_WAR
	.align		4
.L_422:
        /*01b0*/ 	.byte	0x04, 0x36
        /*01b2*/ 	.short	(.L_424 - .L_423)
.L_423:
        /*01b4*/ 	.word	0x00000008
.L_424:


//--------------------- .nv.info._ZN3cub18CUB_300001_SM_10006detail6reduce18DeviceReduceKernelINS2_10policy_hubIljN4cuda3std3__44plusIlEEE10Policy1000EN6thrust24THRUST_300001_SM_1000_NS18transform_iteratorINSD_6detail10functional5actorINSG_9compositeIJNSG_16operator_adaptorINS7_7greaterIvEEEENSH_INSG_8argumentILj0EEEEENSH_INSG_5valueIdEEEEEEEEENSF_15normal_iteratorINSD_10device_ptrIdEEEEllEEjS9_lNS7_10__identityEEEvT0_PT3_T1_NS0_13GridEvenShareIS14_EET2_T4_ --------------------------
	.section	.nv.info._ZN3cub18CUB_300001_SM_10006detail6reduce18DeviceReduceKernelINS2_10policy_hubIljN4cuda3std3__44plusIlEEE10Policy1000EN6thrust24THRUST_300001_SM_1000_NS18transform_iteratorINSD_6detail10functional5actorINSG_9compositeIJNSG_16operator_adaptorINS7_7greaterIvEEEENSH_INSG_8argumentILj0EEEEENSH_INSG_5valueIdEEEEEEEEENSF_15normal_iteratorINSD_10device_ptrIdEEEEllEEjS9_lNS7_10__identityEEEvT0_PT3_T1_NS0_13GridEvenShareIS14_EET2_T4_,"",@"SHT_CUDA_INFO"
	.sectionflags	@""
	.align	4


	//----- nvinfo : EIATTR_CUDA_API_VERSION
	.align		4
        /*0000*/ 	.byte	0x04, 0x37
        /*0002*/ 	.short	(.L_426 - .L_425)
.L_425:
        /*0004*/ 	.word	0x00000082


	//----- nvinfo : EIATTR_KPARAM_INFO
	.align		4
.L_426:
        /*0008*/ 	.byte	0x04, 0x17
        /*000a*/ 	.short	(.L_428 - .L_427)
.L_427:
        /*000c*/ 	.word	0x00000000
        /*0010*/ 	.short	0x0005
        /*0012*/ 	.short	0x004d
        /*0014*/ 	.byte	0x00, 0xf0, 0x05, 0x00


	//----- nvinfo : EIATTR_KPARAM_INFO
	.align		4
.L_428:
        /*0018*/ 	.byte	0x04, 0x17
        /*001a*/ 	.short	(.L_430 - .L_429)
.L_429:
        /*001c*/ 	.word	0x00000000
        /*0020*/ 	.short	0x0004
        /*0022*/ 	.short	0x004c
        /*0024*/ 	.byte	0x00, 0xf0, 0x05, 0x00


	//----- nvinfo : EIATTR_KPARAM_INFO
	.align		4
.L_430:
        /*0028*/ 	.byte	0x04, 0x17
        /*002a*/ 	.short	(.L_432 - .L_431)
.L_431:
        /*002c*/ 	.word	0x00000000
        /*0030*/ 	.short	0x0003
        /*0032*/ 	.short	0x0024
        /*0034*/ 	.byte	0x00, 0xf0, 0xa1, 0x00


	//----- nvinfo : EIATTR_KPARAM_INFO
	.align		4
.L_432:
        /*0038*/ 	.byte	0x04, 0x17
        /*003a*/ 	.short	(.L_434 - .L_433)
.L_433:
        /*003c*/ 	.word	0x00000000
        /*0040*/ 	.short	0x0002
        /*0042*/ 	.short	0x0020
        /*0044*/ 	.byte	0x00, 0xf0, 0x11, 0x00


	//----- nvinfo : EIATTR_KPARAM_INFO
	.align		4
.L_434:
        /*0048*/ 	.byte	0x04, 0x17
        /*004a*/ 	.short	(.L_436 - .L_435)
.L_435:
        /*004c*/ 	.word	0x00000000
        /*0050*/ 	.short	0x0001
        /*0052*/ 	.short	0x0018
        /*0054*/ 	.byte	0x00, 0xf5, 0x21, 0x00


	//----- nvinfo : EIATTR_KPARAM_INFO
	.align		4
.L_436:
        /*0058*/ 	.byte	0x04, 0x17
        /*005a*/ 	.short	(.L_438 - .L_437)
.L_437:
        /*005c*/ 	.word	0x00000000
        /*0060*/ 	.short	0x0000
        /*0062*/ 	.short	0x0000
        /*0064*/ 	.byte	0x00, 0xf0, 0x61, 0x00


	//----- nvinfo : EIATTR_SPARSE_MMA_MASK
	.align		4
.L_438:
        /*0068*/ 	.byte	0x03, 0x50
        /*006a*/ 	.short	0x0000


	//----- nvinfo : EIATTR_MAXREG_COUNT
	.align		4
        /*006c*/ 	.byte	0x03, 0x1b
        /*006e*/ 	.short	0x0080


	//----- nvinfo : EIATTR_NUM_BARRIERS
	.align		4
        /*0070*/ 	.byte	0x02, 0x4c
        /*0072*/ 	.byte	0x01
	.zero		1


	//----- nvinfo : EIATTR_MERCURY_ISA_VERSION
	.align		4
        /*0074*/ 	.byte	0x03, 0x5f
        /*0076*/ 	.short	0x0101


	//----- nvinfo : EIATTR_COOP_GROUP_MASK_REGIDS
	.align		4
        /*0078*/ 	.byte	0x04, 0x29
        /*007a*/ 	.short	(.L_440 - .L_439)


	//   ....[0]....
.L_439:
        /*007c*/ 	.word	0xffffffff


	//   ....[1]....
        /*0080*/ 	.word	0xffffffff


	//   ....[2]....
        /*0084*/ 	.word	0xffffffff


	//   ....[3]....
        /*0088*/ 	.word	0xffffffff


	//   ....[4]....
        /*008c*/ 	.word	0xffffffff


	//   ....[5]....
        /*0090*/ 	.word	0xffffffff


	//   ....[6]....
        /*0094*/ 	.word	0xffffffff


	//   ....[7]....
        /*0098*/ 	.word	0xffffffff


	//   ....[8]....
        /*009c*/ 	.word	0xffffffff


	//   ....[9]....
        /*00a0*/ 	.word	0xffffffff


	//   ....[10]....
        /*00a4*/ 	.word	0xffffffff


	//   ....[11]....
        /*00a8*/ 	.word	0xffffffff


	//   ....[12]....
        /*00ac*/ 	.word	0xffffffff


	//   ....[13]....
        /*00b0*/ 	.word	0xffffffff


	//   ....[14]....
        /*00b4*/ 	.word	0xffffffff


	//   ....[15]....
        /*00b8*/ 	.word	0xffffffff


	//   ....[16]....
        /*00bc*/ 	.word	0xffffffff


	//   ....[17]....
        /*00c0*/ 	.word	0xffffffff


	//   ....[18]....
        /*00c4*/ 	.word	0xffffffff


	//   ....[19]....
        /*00c8*/ 	.word	0xffffffff


	//   ....[20]....
        /*00cc*/ 	.word	0xffffffff


	//   ....[21]....
        /*00d0*/ 	.word	0xffffffff


	//   ....[22]....
        /*00d4*/ 	.word	0xffffffff


	//   ....[23]....
        /*00d8*/ 	.word	0xffffffff


	//   ....[24]....
        /*00dc*/ 	.word	0xffffffff


	//   ....[25]....
        /*00e0*/ 	.word	0xffffffff


	//   ....[26]....
        /*00e4*/ 	.word	0xffffffff


	//   ....[27]....
        /*00e8*/ 	.word	0xffffffff


	//   ....[28]....
        /*00ec*/ 	.word	0xffffffff


	//   ....[29]....
        /*00f0*/ 	.word	0xffffffff


	//----- nvinfo : EIATTR_COOP_GROUP_INSTR_OFFSETS
	.align		4
.L_440:
        /*00f4*/ 	.byte	0x04, 0x28
        /*00f6*/ 	.short	(.L_442 - .L_441)


	//   ....[0]....
.L_441:
        /*00f8*/ 	.word	0x00001020


	//   ....[1]....
        /*00fc*/ 	.word	0x00001030


	//   ....[2]....
        /*0100*/ 	.word	0x00001090


	//   ....[3]....
        /*0104*/ 	.word	0x000010b0


	//   ....[4]....
        /*0108*/ 	.word	0x00001100


	//   ....[5]....
        /*010c*/ 	.word	0x00001120


	//   ....[6]....
        /*0110*/ 	.word	0x00001160


	//   ....[7]....
        /*0114*/ 	.word	0x000011a0


	//   ....[8]....
        /*0118*/ 	.word	0x00001200


	//   ....[9]....
        /*011c*/ 	.word	0x00001240


	//   ....[10]....
        /*0120*/ 	.word	0x00001530


	//   ....[11]....
        /*0124*/ 	.word	0x00001540


	//   ....[12]....
        /*0128*/ 	.word	0x000015c0


	//   ....[13]....
        /*012c*/ 	.word	0x000015f0


	//   ....[14]....
        /*0130*/ 	.word	0x00001640


	//   ....[15]....
        /*0134*/ 	.word	0x00001680


	//   ....[16]....
        /*0138*/ 	.word	0x000016c0


	//   ....[17]....
        /*013c*/ 	.word	0x00001700


	//   ....[18]....
        /*0140*/ 	.word	0x00001730


	//   ....[19]....
        /*0144*/ 	.word	0x000017a0


	//   ....[20]....
        /*0148*/ 	.word	0x00003170


	//   ....[21]....
        /*014c*/ 	.word	0x00003180


	//   ....[22]....
        /*0150*/ 	.word	0x00003200


	//   ....[23]....
        /*0154*/ 	.word	0x00003210


	//   ....[24]....
        /*0158*/ 	.word	0x00003270


	//   ....[25]....
        /*015c*/ 	.word	0x00003290


	//   ....[26]....
        /*0160*/ 	.word	0x000032d0


	//   ....[27]....
        /*0164*/ 	.word	0x00003300


	//   ....[28]....
        /*0168*/ 	.word	0x00003340


	//   ....[29]....
        /*016c*/ 	.word	0x000033a0


	//----- nvinfo : EIATTR_VRC_CTA_INIT_COUNT
	.align		4
.L_442:
        /*0170*/ 	.byte	0x02, 0x4a
	.zero		1
	.zero		1


	//----- nvinfo : EIATTR_EXIT_INSTR_OFFSETS
	.align		4
        /*0174*/ 	.byte	0x04, 0x1c
        /*0176*/ 	.short	(.L_444 - .L_443)


	//   ....[0]....
.L_443:
        /*0178*/ 	.word	0x00003610


	//   ....[1]....
        /*017c*/ 	.word	0x00003650


	//----- nvinfo : EIATTR_MAX_THREADS
	.align		4
.L_444:
        /*0180*/ 	.byte	0x04, 0x05
        /*0182*/ 	.short	(.L_446 - .L_445)
.L_445:
        /*0184*/ 	.word	0x00000200
        /*0188*/ 	.word	0x00000001
        /*018c*/ 	.word	0x00000001


	//----- nvinfo : EIATTR_CRS_STACK_SIZE
	.align		4
.L_446:
        /*0190*/ 	.byte	0x04, 0x1e
        /*0192*/ 	.short	(.L_448 - .L_447)
.L_447:
        /*0194*/ 	.word	0x00000000


	//----- nvinfo : EIATTR_CBANK_PARAM_SIZE
	.align		4
.L_448:
        /*0198*/ 	.byte	0x03, 0x19
        /*019a*/ 	.short	0x004e


	//----- nvinfo : EIATTR_PARAM_CBANK
	.align		4
        /*019c*/ 	.byte	0x04, 0x0a
        /*019e*/ 	.short	(.L_450 - .L_449)
	.align		4
.L_449:
        /*01a0*/ 	.word	index@(.nv.constant0._ZN3cub18CUB_300001_SM_10006detail6reduce18DeviceReduceKernelINS2_10policy_hubIljN4cuda3std3__44plusIlEEE10Policy1000EN6thrust24THRUST_300001_SM_1000_NS18transform_iteratorINSD_6detail10functional5actorINSG_9compositeIJNSG_16operator_adaptorINS7_7greaterIvEEEENSH_INSG_8argumentILj0EEEEENSH_INSG_5valueIdEEEEEEEEENSF_15normal_iteratorINSD_10device_ptrIdEEEEllEEjS9_lNS7_10__identityEEEvT0_PT3_T1_NS0_13GridEvenShareIS14_EET2_T4_)
        /*01a4*/ 	.short	0x0380
        /*01a6*/ 	.short	0x004e


	//----- nvinfo : EIATTR_SW_WAR
	.align		4
.L_450:
        /*01a8*/ 	.byte	0x04, 0x36
        /*01aa*/ 	.short	(.L_452 - .L_451)
.L_451:
        /*01ac*/ 	.word	0x00000008
.L_452:


//--------------------- .nv.info._ZN3cub18CUB_300001_SM_10006detail6reduce28DeviceReduceSingleTileKernelINS2_10policy_hubIljN4cuda3std3__44plusIlEEE10Policy1000EN6thrust24THRUST_300001_SM_1000_NS18transform_iteratorINSD_6detail10functional5actorINSG_9compositeIJNSG_16operator_adaptorINS7_7greaterIvEEEENSH_INSG_8argumentILj0EEEEENSH_INSG_5valueIdEEEEEEEEENSF_15normal_iteratorINSD_10device_ptrIdEEEEllEEPljS9_llNS7_10__identityEEEvT0_T1_T2_T3_T4_T6_ --------------------------
	.section	.nv.info._ZN3cub18CUB_300001_SM_10006detail6reduce28DeviceReduceSingleTileKernelINS2_10policy_hubIljN4cuda3std3__44plusIlEEE10Policy1000EN6thrust24THRUST_300001_SM_1000_NS18transform_iteratorINSD_6detail10functional5actorINSG_9compositeIJNSG_16operator_adaptorINS7_7greaterIvEEEENSH_INSG_8argumentILj0EEEEENSH_INSG_5valueIdEEEEEEEEENSF_15normal_iteratorINSD_10device_ptrIdEEEEllEEPljS9_llNS7_10__identityEEEvT0_T1_T2_T3_T4_T6_,"",@"SHT_CUDA_INFO"
	.sectionflags	@""
	.align	4


	//----- nvinfo : EIATTR_CUDA_API_VERSION
	.align		4
        /*0000*/ 	.byte	0x04, 0x37
        /*0002*/ 	.short	(.L_454 - .L_453)
.L_453:
        /*0004*/ 	.word	0x00000082


	//----- nvinfo : EIATTR_KPARAM_INFO
	.align		4
.L_454:
        /*0008*/ 	.byte	0x04, 0x17
        /*000a*/ 	.short	(.L_456 - .L_455)
.L_455:
        /*000c*/ 	.word	0x00000000
        /*0010*/ 	.short	0x0005
        /*0012*/ 	.short	0x0030
        /*0014*/ 	.byte	0x00, 0xf0, 0x05, 0x00


	//----- nvinfo : EIATTR_KPARAM_INFO
	.align		4
.L_456:
        /*0018*/ 	.byte	0x04, 0x17
        /*001a*/ 	.short	(.L_458 - .L_457)
.L_457:
        /*001c*/ 	.word	0x00000000
        /*0020*/ 	.short	0x0004
        /*0022*/ 	.short	0x0028
        /*0024*/ 	.byte	0x00, 0xf0, 0x21, 0x00


	//----- nvinfo : EIATTR_KPARAM_INFO
	.align		4
.L_458:
        /*0028*/ 	.byte	0x04, 0x17
        /*002a*/ 	.short	(.L_460 - .L_459)
.L_459:
        /*002c*/ 	.word	0x00000000
        /*0030*/ 	.short	0x0003
        /*0032*/ 	.short	0x0024
        /*0034*/ 	.byte	0x00, 0xf0, 0x05, 0x00


	//----- nvinfo : EIATTR_KPARAM_INFO
	.align		4
.L_460:
        /*0038*/ 	.byte	0x04, 0x17
        /*003a*/ 	.short	(.L_462 - .L_461)
.L_461:
        /*003c*/ 	.word	0x00000000
        /*0040*/ 	.short	0x0002
        /*0042*/ 	.short	0x0020
        /*0044*/ 	.byte	0x00, 0xf0, 0x11, 0x00


	//----- nvinfo : EIATTR_KPARAM_INFO
	.align		4
.L_462:
        /*0048*/ 	.byte	0x04, 0x17
        /*004a*/ 	.short	(.L_464 - .L_463)
.L_463:
        /*004c*/ 	.word	0x00000000
        /*0050*/ 	.short	0x0001
        /*0052*/ 	.short	0x0018
        /*0054*/ 	.byte	0x00, 0xf5, 0x21, 0x00


	//----- nvinfo : EIATTR_KPARAM_INFO
	.align		4
.L_464:
        /*0058*/ 	.byte	0x04, 0x17
        /*005a*/ 	.short	(.L_466 - .L_465)
.L_465:
        /*005c*/ 	.word	0x00000000
        /*0060*/ 	.short	0x0000
        /*0062*/ 	.short	0x0000
        /*0064*/ 	.byte	0x00, 0xf0, 0x61, 0x00


	//----- nvinfo : EIATTR_SPARSE_MMA_MASK
	.align		4
.L_466:
        /*0068*/ 	.byte	0x03, 0x50
        /*006a*/ 	.short	0x0000


	//----- nvinfo : EIATTR_MAXREG_COUNT
	.align		4
        /*006c*/ 	.byte	0x03, 0x1b
        /*006e*/ 	.short	0x0080


	//----- nvinfo : EIATTR_NUM_BARRIERS
	.align		4
        /*0070*/ 	.byte	0x02, 0x4c
        /*0072*/ 	.byte	0x01
	.zero		1


	//----- nvinfo : EIATTR_MERCURY_ISA_VERSION
	.align		4
        /*0074*/ 	.byte	0x03, 0x5f
        /*0076*/ 	.short	0x0101


	//----- nvinfo : EIATTR_COOP_GROUP_MASK_REGIDS
	.align		4
        /*0078*/ 	.byte	0x04, 0x29
        /*007a*/ 	.short	(.L_468 - .L_467)


	//   ....[0]....
.L_467:
        /*007c*/ 	.word	0xffffffff


	//   ....[1]....
        /*0080*/ 	.word	0xffffffff


	//   ....[2]....
        /*0084*/ 	.word	0xffffffff


	//   ....[3]....
        /*0088*/ 	.word	0xffffffff


	//   ....[4]....
        /*008c*/ 	.word	0xffffffff


	//   ....[5]....
        /*0090*/ 	.word	0xffffffff


	//   ....[6]....
        /*0094*/ 	.word	0xffffffff


	//   ....[7]....
        /*0098*/ 	.word	0xffffffff


	//   ....[8]....
        /*009c*/ 	.word	0xffffffff


	//   ....[9]....
        /*00a0*/ 	.word	0xffffffff


	//   ....[10]....
        /*00a4*/ 	.word	0xffffffff


	//   ....[11]....
        /*00a8*/ 	.word	0xffffffff


	//   ....[12]....
        /*00ac*/ 	.word	0xffffffff


	//   ....[13]....
        /*00b0*/ 	.word	0xffffffff


	//   ....[14]....
        /*00b4*/ 	.word	0xffffffff


	//   ....[15]....
        /*00b8*/ 	.word	0xffffffff


	//   ....[16]....
        /*00bc*/ 	.word	0xffffffff


	//   ....[17]....
        /*00c0*/ 	.word	0xffffffff


	//   ....[18]....
        /*00c4*/ 	.word	0xffffffff


	//   ....[19]....
        /*00c8*/ 	.word	0xffffffff


	//   ....[20]....
        /*00cc*/ 	.word	0xffffffff


	//   ....[21]....
        /*00d0*/ 	.word	0xffffffff


	//   ....[22]....
        /*00d4*/ 	.word	0xffffffff


	//   ....[23]....
        /*00d8*/ 	.word	0xffffffff


	//   ....[24]....
        /*00dc*/ 	.word	0xffffffff


	//   ....[25]....
        /*00e0*/ 	.word	0xffffffff


	//   ....[26]....
        /*00e4*/ 	.word	0xffffffff


	//   ....[27]....
        /*00e8*/ 	.word	0xffffffff


	//   ....[28]....
        /*00ec*/ 	.word	0xffffffff


	//   ....[29]....
        /*00f0*/ 	.word	0xffffffff


	//----- nvinfo : EIATTR_COOP_GROUP_INSTR_OFFSETS
	.align		4
.L_468:
        /*00f4*/ 	.byte	0x04, 0x28
        /*00f6*/ 	.short	(.L_470 - .L_469)


	//   ....[0]....
.L_469:
        /*00f8*/ 	.word	0x00000d20


	//   ....[1]....
        /*00fc*/ 	.word	0x00000d30


	//   ....[2]....
        /*0100*/ 	.word	0x00000d90


	//   ....[3]....
        /*0104*/ 	.word	0x00000db0


	//   ....[4]....
        /*0108*/ 	.word	0x00000e00


	//   ....[5]....
        /*010c*/ 	.word	0x00000e20


	//   ....[6]....
        /*0110*/ 	.word	0x00000e60


	//   ....[7]....
        /*0114*/ 	.word	0x00000ea0


	//   ....[8]....
        /*0118*/ 	.word	0x00000f00


	//   ....[9]....
        /*011c*/ 	.word	0x00000f30


	//   ....[10]....
        /*0120*/ 	.word	0x00001240


	//   ....[11]....
        /*0124*/ 	.word	0x00001250


	//   ....[12]....
        /*0128*/ 	.word	0x000012e0


	//   ....[13]....
        /*012c*/ 	.word	0x00001300


	//   ....[14]....
        /*0130*/ 	.word	0x00001350


	//   ....[15]....
        /*0134*/ 	.word	0x00001390


	//   ....[16]....
        /*0138*/ 	.word	0x000013d0


	//   ....[17]....
        /*013c*/ 	.word	0x00001410


	//   ....[18]....
        /*0140*/ 	.word	0x00001460


	//   ....[19]....
        /*0144*/ 	.word	0x000014c0


	//   ....[20]....
        /*0148*/ 	.word	0x00002d10


	//   ....[21]....
        /*014c*/ 	.word	0x00002d20


	//   ....[22]....
        /*0150*/ 	.word	0x00002da0


	//   ....[23]....
        /*0154*/ 	.word	0x00002db0


	//   ....[24]....
        /*0158*/ 	.word	0x00002e10


	//   ....[25]....
        /*015c*/ 	.word	0x00002e30


	//   ....[26]....
        /*0160*/ 	.word	0x00002e70


	//   ....[27]....
        /*0164*/ 	.word	0x00002ea0


	//   ....[28]....
        /*0168*/ 	.word	0x00002ef0


	//   ....[29]....
        /*016c*/ 	.word	0x00002f40


	//----- nvinfo : EIATTR_VRC_CTA_INIT_COUNT
	.align		4
.L_470:
        /*0170*/ 	.byte	0x02, 0x4a
	.zero		1
	.zero		1


	//----- nvinfo : EIATTR_EXIT_INSTR_OFFSETS
	.align		4
        /*0174*/ 	.byte	0x04, 0x1c
        /*0176*/ 	.short	(.L_472 - .L_471)


	//   ....[0]....
.L_471:
        /*0178*/ 	.word	0x00000080


	//   ....[1]....
        /*017c*/ 	.word	0x000000c0


	//   ....[2]....
        /*0180*/ 	.word	0x000031c0


	//   ....[3]....
        /*0184*/ 	.word	0x00003220


	//----- nvinfo : EIATTR_MAX_THREADS
	.align		4
.L_472:
        /*0188*/ 	.byte	0x04, 0x05
        /*018a*/ 	.short	(.L_474 - .L_473)
.L_473:
        /*018c*/ 	.word	0x00000200
        /*0190*/ 	.word	0x00000001
        /*0194*/ 	.word	0x00000001


	//----- nvinfo : EIATTR_CRS_STACK_SIZE
	.align		4
.L_474:
        /*0198*/ 	.byte	0x04, 0x1e
        /*019a*/ 	.short	(.L_476 - .L_475)
.L_475:
        /*019c*/ 	.word	0x00000000


	//----- nvinfo : EIATTR_CBANK_PARAM_SIZE
	.align		4
.L_476:
        /*01a0*/ 	.byte	0x03, 0x19
        /*01a2*/ 	.short	0x0031


	//----- nvinfo : EIATTR_PARAM_CBANK
	.align		4
        /*01a4*/ 	.byte	0x04, 0x0a
        /*01a6*/ 	.short	(.L_478 - .L_477)
	.align		4
.L_477:
        /*01a8*/ 	.word	index@(.nv.constant0._ZN3cub18CUB_300001_SM_10006detail6reduce28DeviceReduceSingleTileKernelINS2_10policy_hubIljN4cuda3std3__44plusIlEEE10Policy1000EN6thrust24THRUST_300001_SM_1000_NS18transform_iteratorINSD_6detail10functional5actorINSG_9compositeIJNSG_16operator_adaptorINS7_7greaterIvEEEENSH_INSG_8argumentILj0EEEEENSH_INSG_5valueIdEEEEEEEEENSF_15normal_iteratorINSD_10device_ptrIdEEEEllEEPljS9_llNS7_10__identityEEEvT0_T1_T2_T3_T4_T6_)
        /*01ac*/ 	.short	0x0380
        /*01ae*/ 	.short	0x0031


	//----- nvinfo : EIATTR_SW_WAR
	.align		4
.L_478:
        /*01b0*/ 	.byte	0x04, 0x36
        /*01b2*/ 	.short	(.L_480 - .L_479)
.L_479:
        /*01b4*/ 	.word	0x00000008
.L_480:


//--------------------- .nv.info._ZN3cub18CUB_300001_SM_10006detail9transform16transform_kernelINS2_10policy_hubILb1EN4cuda3std3__45tupleIJN6thrust24THRUST_300001_SM_1000_NS6detail15normal_iteratorINSA_10device_ptrIdEEEESF_EEEE10policy1000El13difference_opSF_JPdSK_EEEvT0_iT1_T2_DpNS2_10kernel_argIT3_EE --------------------------
	.section	.nv.info._ZN3cub18CUB_300001_SM_10006detail9transform16transform_kernelINS2_10policy_hubILb1EN4cuda3std3__45tupleIJN6thrust24THRUST_300001_SM_1000_NS6detail15normal_iteratorINSA_10device_ptrIdEEEESF_EEEE10policy1000El13difference_opSF_JPdSK_EEEvT0_iT1_T2_DpNS2_10kernel_argIT3_EE,"",@"SHT_CUDA_INFO"
	.sectionflags	@""
	.align	4


	//----- nvinfo : EIATTR_CUDA_API_VERSION
	.align		4
        /*0000*/ 	.byte	0x04, 0x37
        /*0002*/ 	.short	(.L_482 - .L_481)
.L_481:
        /*0004*/ 	.word	0x00000082


	//----- nvinfo : EIATTR_KPARAM_INFO
	.align		4
.L_482:
        /*0008*/ 	.byte	0x04, 0x17
        /*000a*/ 	.short	(.L_484 - .L_483)
.L_483:
        /*000c*/ 	.word	0x00000000
        /*0010*/ 	.short	0x0005
        /*0012*/ 	.short	0x0028
        /*0014*/ 	.byte	0x00, 0xf0, 0x41, 0x00


	//----- nvinfo : EIATTR_KPARAM_INFO
	.align		4
.L_484:
        /*0018*/ 	.byte	0x04, 0x17
        /*001a*/ 	.short	(.L_486 - .L_485)
.L_485:
        /*001c*/ 	.word	0x00000000
        /*0020*/ 	.short	0x0004
        /*0022*/ 	.short	0x0018
        /*0024*/ 	.byte	0x00, 0xf0, 0x41, 0x00


	//----- nvinfo : EIATTR_KPARAM_INFO
	.align		4
.L_486:
        /*0028*/ 	.byte	0x04, 0x17
        /*002a*/ 	.short	(.L_488 - .L_487)
.L_487:
        /*002c*/ 	.word	0x00000000
        /*0030*/ 	.short	0x0003
        /*0032*/ 	.short	0x0010
        /*0034*/ 	.byte	0x00, 0xf0, 0x21, 0x00


	//----- nvinfo : EIATTR_KPARAM_INFO
	.align		4
.L_488:
        /*0038*/ 	.byte	0x04, 0x17
        /*003a*/ 	.short	(.L_490 - .L_489)
.L_489:
        /*003c*/ 	.word	0x00000000
        /*0040*/ 	.short	0x0002
        /*0042*/ 	.short	0x000c
        /*0044*/ 	.byte	0x00, 0xf0, 0x05, 0x00


	//----- nvinfo : EIATTR_KPARAM_INFO
	.align		4
.L_490:
        /*0048*/ 	.byte	0x04, 0x17
        /*004a*/ 	.short	(.L_492 - .L_491)
.L_491:
        /*004c*/ 	.word	0x00000000
        /*0050*/ 	.short	0x0001
        /*0052*/ 	.short	0x0008
        /*0054*/ 	.byte	0x00, 0xf0, 0x11, 0x00


	//----- nvinfo : EIATTR_KPARAM_INFO
	.align		4
.L_492:
        /*0058*/ 	.byte	0x04, 0x17
        /*005a*/ 	.short	(.L_494 - .L_493)
.L_493:
        /*005c*/ 	.word	0x00000000
        /*0060*/ 	.short	0x0000
        /*0062*/ 	.short	0x0000
        /*0064*/ 	.byte	0x00, 0xf0, 0x21, 0x00


	//----- nvinfo : EIATTR_SPARSE_MMA_MASK
	.align		4
.L_494:
        /*0068*/ 	.byte	0x03, 0x50
        /*006a*/ 	.short	0x0000


	//----- nvinfo : EIATTR_MAXREG_COUNT
	.align		4
        /*006c*/ 	.byte	0x03, 0x1b
        /*006e*/ 	.short	0x00ff


	//----- nvinfo : EIATTR_MERCURY_ISA_VERSION
	.align		4
        /*0070*/ 	.byte	0x03, 0x5f
        /*0072*/ 	.short	0x0101


	//----- nvinfo : EIATTR_VRC_CTA_INIT_COUNT
	.align		4
        /*0074*/ 	.byte	0x02, 0x4a
	.zero		1
	.zero		1


	//----- nvinfo : EIATTR_EXIT_INSTR_OFFSETS
	.align		4
        /*0078*/ 	.byte	0x04, 0x1c
        /*007a*/ 	.short	(.L_496 - .L_495)


	//   ....[0]....
.L_495:
        /*007c*/ 	.word	0x00000470


	//   ....[1]....
        /*0080*/ 	.word	0x00000d50


	//   ....[2]....
        /*0084*/ 	.word	0x00001000


	//   ....[3]....
        /*0088*/ 	.word	0x00001180


	//   ....[4]....
        /*008c*/ 	.word	0x000011b0


	//   ....[5]....
        /*0090*/ 	.word	0x00001230


	//   ....[6]....
        /*0094*/ 	.word	0x00001260


	//   ....[7]....
        /*0098*/ 	.word	0x00001960


	//   ....[8]....
        /*009c*/ 	.word	0x00001ce0


	//   ....[9]....
        /*00a0*/ 	.word	0x00001e90


	//   ....[10]....
        /*00a4*/ 	.word	0x00001fc0


	//----- nvinfo : EIATTR_MAX_THREADS
	.align		4
.L_496:
        /*00a8*/ 	.byte	0x04, 0x05
        /*00aa*/ 	.short	(.L_498 - .L_497)
.L_497:
        /*00ac*/ 	.word	0x00000080
        /*00b0*/ 	.word	0x00000001
        /*00b4*/ 	.word	0x00000001


	//----- nvinfo : EIATTR_CRS_STACK_SIZE
	.align		4
.L_498:
        /*00b8*/ 	.byte	0x04, 0x1e
        /*00ba*/ 	.short	(.L_500 - .L_499)
.L_499:
        /*00bc*/ 	.word	0x00000000


	//----- nvinfo : EIATTR_CBANK_PARAM_SIZE
	.align		4
.L_500:
        /*00c0*/ 	.byte	0x03, 0x19
        /*00c2*/ 	.short	0x0038


	//----- nvinfo : EIATTR_PARAM_CBANK
	.align		4
        /*00c4*/ 	.byte	0x04, 0x0a
        /*00c6*/ 	.short	(.L_502 - .L_501)
	.align		4
.L_501:
        /*00c8*/ 	.word	index@(.nv.constant0._ZN3cub18CUB_300001_SM_10006detail9transform16transform_kernelINS2_10policy_hubILb1EN4cuda3std3__45tupleIJN6thrust24THRUST_300001_SM_1000_NS6detail15normal_iteratorINSA_10device_ptrIdEEEESF_EEEE10policy1000El13difference_opSF_JPdSK_EEEvT0_iT1_T2_DpNS2_10kernel_argIT3_EE)
        /*00cc*/ 	.short	0x0380
        /*00ce*/ 	.short	0x0038


	//----- nvinfo : EIATTR_SW_WAR
	.align		4
.L_502:
        /*00d0*/ 	.byte	0x04, 0x36
        /*00d2*/ 	.short	(.L_504 - .L_503)
.L_503:
        /*00d4*/ 	.word	0x00000008
.L_504:


//--------------------- .nv.info._ZN3cub18CUB_300001_SM_10006detail9transform16transform_kernelINS2_10policy_hubILb1EN4cuda3std3__45tupleIJN6thrust24THRUST_300001_SM_1000_NS6detail15normal_iteratorINSA_10device_ptrIdEEEESF_EEEE10policy1000Ei13difference_opSF_JPdSK_EEEvT0_iT1_T2_DpNS2_10kernel_argIT3_EE --------------------------
	.section	.nv.info._ZN3cub18CUB_300001_SM_10006detail9transform16transform_kernelINS2_10policy_hubILb1EN4cuda3std3__45tupleIJN6thrust24THRUST_300001_SM_1000_NS6detail15normal_iteratorINSA_10device_ptrIdEEEESF_EEEE10policy1000Ei13difference_opSF_JPdSK_EEEvT0_iT1_T2_DpNS2_10kernel_argIT3_EE,"",@"SHT_CUDA_INFO"
	.sectionflags	@""
	.align	4


	//----- nvinfo : EIATTR_CUDA_API_VERSION
	.align		4
        /*0000*/ 	.byte	0x04, 0x37
        /*0002*/ 	.short	(.L_506 - .L_505)
.L_505:
        /*0004*/ 	.word	0x00000082


	//----- nvinfo : EIATTR_KPARAM_INFO
	.align		4
.L_506:
        /*0008*/ 	.byte	0x04, 0x17
        /*000a*/ 	.short	(.L_508 - .L_507)
.L_507:
        /*000c*/ 	.word	0x00000000
        /*0010*/ 	.short	0x0005
        /*0012*/ 	.short	0x0028
        /*0014*/ 	.byte	0x00, 0xf0, 0x41, 0x00


	//----- nvinfo : EIATTR_KPARAM_INFO
	.align		4
.L_508:
        /*0018*/ 	.byte	0x04, 0x17
        /*001a*/ 	.short	(.L_510 - .L_509)
.L_509:
        /*001c*/ 	.word	0x00000000
        /*0020*/ 	.short	0x0004
        /*0022*/ 	.short	0x0018
        /*0024*/ 	.byte	0x00, 0xf0, 0x41, 0x00


	//----- nvinfo : EIATTR_KPARAM_INFO
	.align		4
.L_510:
        /*0028*/ 	.byte	0x04, 0x17
        /*002a*/ 	.short	(.L_512 - .L_511)
.L_511:
        /*002c*/ 	.word	0x00000000
        /*0030*/ 	.short	0x0003
        /*0032*/ 	.short	0x0010
        /*0034*/ 	.byte	0x00, 0xf0, 0x21, 0x00


	//----- nvinfo : EIATTR_KPARAM_INFO
	.align		4
.L_512:
        /*0038*/ 	.byte	0x04, 0x17
        /*003a*/ 	.short	(.L_514 - .L_513)
.L_513:
        /*003c*/ 	.word	0x00000000
        /*0040*/ 	.short	0x0002
        /*0042*/ 	.short	0x0008
        /*0044*/ 	.byte	0x00, 0xf0, 0x05, 0x00


	//----- nvinfo : EIATTR_KPARAM_INFO
	.align		4
.L_514:
        /*0048*/ 	.byte	0x04, 0x17
        /*004a*/ 	.short	(.L_516 - .L_515)
.L_515:
        /*004c*/ 	.word	0x00000000
        /*0050*/ 	.short	0x0001
        /*0052*/ 	.short	0x0004
        /*0054*/ 	.byte	0x00, 0xf0, 0x11, 0x00


	//----- nvinfo : EIATTR_KPARAM_INFO
	.align		4
.L_516:
        /*0058*/ 	.byte	0x04, 0x17
        /*005a*/ 	.short	(.L_518 - .L_517)
.L_517:
        /*005c*/ 	.word	0x00000000
        /*0060*/ 	.short	0x0000
        /*0062*/ 	.short	0x0000
        /*0064*/ 	.byte	0x00, 0xf0, 0x11, 0x00


	//----- nvinfo : EIATTR_SPARSE_MMA_MASK
	.align		4
.L_518:
        /*0068*/ 	.byte	0x03, 0x50
        /*006a*/ 	.short	0x0000


	//----- nvinfo : EIATTR_MAXREG_COUNT
	.align		4
        /*006c*/ 	.byte	0x03, 0x1b
        /*006e*/ 	.short	0x00ff


	//----- nvinfo : EIATTR_MERCURY_ISA_VERSION
	.align		4
        /*0070*/ 	.byte	0x03, 0x5f
        /*0072*/ 	.short	0x0101


	//----- nvinfo : EIATTR_VRC_CTA_INIT_COUNT
	.align		4
        /*0074*/ 	.byte	0x02, 0x4a
	.zero		1
	.zero		1


	//----- nvinfo : EIATTR_EXIT_INSTR_OFFSETS
	.align		4
        /*0078*/ 	.byte	0x04, 0x1c
        /*007a*/ 	.short	(.L_520 - .L_519)


	//   ....[0]....
.L_519:
        /*007c*/ 	.word	0x000002e0


	//   ....[1]....
        /*0080*/ 	.word	0x000009c0


	//   ....[2]....
        /*0084*/ 	.word	0x00000d90


	//   ....[3]....
        /*0088*/ 	.word	0x00000f40


	//   ....[4]....
        /*008c*/ 	.word	0x000010e0


	//   ....[5]....
        /*0090*/ 	.word	0x00001110


	//   ....[6]....
        /*0094*/ 	.word	0x00001680


	//   ....[7]....
        /*0098*/ 	.word	0x00001930


	//   ....[8]....
        /*009c*/ 	.word	0x00001ab0


	//   ....[9]....
        /*00a0*/ 	.word	0x00001ae0


	//   ....[10]....
        /*00a4*/ 	.word	0x00001b60


	//----- nvinfo : EIATTR_MAX_THREADS
	.align		4
.L_520:
        /*00a8*/ 	.byte	0x04, 0x05
        /*00aa*/ 	.short	(.L_522 - .L_521)
.L_521:
        /*00ac*/ 	.word	0x00000080
        /*00b0*/ 	.word	0x00000001
        /*00b4*/ 	.word	0x00000001


	//----- nvinfo : EIATTR_CRS_STACK_SIZE
	.align		4
.L_522:
        /*00b8*/ 	.byte	0x04, 0x1e
        /*00ba*/ 	.short	(.L_524 - .L_523)
.L_523:
        /*00bc*/ 	.word	0x00000000


	//----- nvinfo : EIATTR_CBANK_PARAM_SIZE
	.align		4
.L_524:
        /*00c0*/ 	.byte	0x03, 0x19
        /*00c2*/ 	.short	0x0038


	//----- nvinfo : EIATTR_PARAM_CBANK
	.align		4
        /*00c4*/ 	.byte	0x04, 0x0a
        /*00c6*/ 	.short	(.L_526 - .L_525)
	.align		4
.L_525:
        /*00c8*/ 	.word	index@(.nv.constant0._ZN3cub18CUB_300001_SM_10006detail9transform16transform_kernelINS2_10policy_hubILb1EN4cuda3std3__45tupleIJN6thrust24THRUST_300001_SM_1000_NS6detail15normal_iteratorINSA_10device_ptrIdEEEESF_EEEE10policy1000Ei13difference_opSF_JPdSK_EEEvT0_iT1_T2_DpNS2_10kernel_argIT3_EE)
        /*00cc*/ 	.short	0x0380
        /*00ce*/ 	.short	0x0038


	//----- nvinfo : EIATTR_SW_WAR
	.align		4
.L_526:
        /*00d0*/ 	.byte	0x04, 0x36
        /*00d2*/ 	.short	(.L_528 - .L_527)
.L_527:
        /*00d4*/ 	.word	0x00000008
.L_528:


//--------------------- .nv.info._ZN3cub18CUB_300001_SM_10006detail8for_each13static_kernelINS2_12policy_hub_t12policy_500_tElN6thrust24THRUST_300001_SM_1000_NS8cuda_cub11__transform17unary_transform_fINS7_6detail15normal_iteratorINS7_10device_ptrIdEEEESF_NS9_14no_stencil_tagENS8_9__replace10constant_fIdEE15is_non_positiveEEEEvT0_T1_ --------------------------
	.section	.nv.info._ZN3cub18CUB_300001_SM_10006detail8for_each13static_kernelINS2_12policy_hub_t12policy_500_tElN6thrust24THRUST_300001_SM_1000_NS8cuda_cub11__transform17unary_transform_fINS7_6detail15normal_iteratorINS7_10device_ptrIdEEEESF_NS9_14no_stencil_tagENS8_9__replace10constant_fIdEE15is_non_positiveEEEEvT0_T1_,"",@"SHT_CUDA_INFO"
	.sectionflags	@""
	.align	4


	//----- nvinfo : EIATTR_CUDA_API_VERSION
	.align		4
        /*0000*/ 	.byte	0x04, 0x37
        /*0002*/ 	.short	(.L_530 - .L_529)
.L_529:
        /*0004*/ 	.word	0x00000082


	//----- nvinfo : EIATTR_KPARAM_INFO
	.align		4
.L_530:
        /*0008*/ 	.byte	0x04, 0x17
        /*000a*/ 	.short	(.L_532 - .L_531)
.L_531:
        /*000c*/ 	.word	0x00000000
        /*0010*/ 	.short	0x0001
        /*0012*/ 	.short	0x0008
        /*0014*/ 	.byte	0x00, 0xf0, 0x81, 0x00


	//----- nvinfo : EIATTR_KPARAM_INFO
	.align		4
.L_532:
        /*0018*/ 	.byte	0x04, 0x17
        /*001a*/ 	.short	(.L_534 - .L_533)
.L_533:
        /*001c*/ 	.word	0x00000000
        /*0020*/ 	.short	0x0000
        /*0022*/ 	.short	0x0000
        /*0024*/ 	.byte	0x00, 0xf0, 0x21, 0x00


	//----- nvinfo : EIATTR_SPARSE_MMA_MASK
	.align		4
.L_534:
        /*0028*/ 	.byte	0x03, 0x50
        /*002a*/ 	.short	0x0000


	//----- nvinfo : EIATTR_MAXREG_COUNT
	.align		4
        /*002c*/ 	.byte	0x03, 0x1b
        /*002e*/ 	.short	0x00ff


	//----- nvinfo : EIATTR_MERCURY_ISA_VERSION
	.align		4
        /*0030*/ 	.byte	0x03, 0x5f
        /*0032*/ 	.short	0x0101


	//----- nvinfo : EIATTR_VRC_CTA_INIT_COUNT
	.align		4
        /*0034*/ 	.byte	0x02, 0x4a
	.zero		1
	.zero		1


	//----- nvinfo : EIATTR_EXIT_INSTR_OFFSETS
	.align		4
        /*0038*/ 	.byte	0x04, 0x1c
        /*003a*/ 	.short	(.L_536 - .L_535)


	//   ....[0]....
.L_535:
        /*003c*/ 	.word	0x000001b0


	//   ....[1]....
        /*0040*/ 	.word	0x000001e0


	//   ....[2]....
        /*0044*/ 	.word	0x00000390


	//   ....[3]....
        /*0048*/ 	.word	0x00000430


	//   ....[4]....
        /*004c*/ 	.word	0x00000490


	//----- nvinfo : EIATTR_MAX_THREADS
	.align		4
.L_536:
        /*0050*/ 	.byte	0x04, 0x05
        /*0052*/ 	.short	(.L_538 - .L_537)
.L_537:
        /*0054*/ 	.word	0x00000100
        /*0058*/ 	.word	0x00000001
        /*005c*/ 	.word	0x00000001


	//----- nvinfo : EIATTR_CRS_STACK_SIZE
	.align		4
.L_538:
        /*0060*/ 	.byte	0x04, 0x1e
        /*0062*/ 	.short	(.L_540 - .L_539)
.L_539:
        /*0064*/ 	.word	0x00000000


	//----- nvinfo : EIATTR_CBANK_PARAM_SIZE
	.align		4
.L_540:
        /*0068*/ 	.byte	0x03, 0x19
        /*006a*/ 	.short	0x0028


	//----- nvinfo : EIATTR_PARAM_CBANK
	.align		4
        /*006c*/ 	.byte	0x04, 0x0a
        /*006e*/ 	.short	(.L_542 - .L_541)
	.align		4
.L_541:
        /*0070*/ 	.word	index@(.nv.constant0._ZN3cub18CUB_300001_SM_10006detail8for_each13static_kernelINS2_12policy_hub_t12policy_500_tElN6thrust24THRUST_300001_SM_1000_NS8cuda_cub11__transform17unary_transform_fINS7_6detail15normal_iteratorINS7_10device_ptrIdEEEESF_NS9_14no_stencil_tagENS8_9__replace10constant_fIdEE15is_non_positiveEEEEvT0_T1_)
        /*0074*/ 	.short	0x0380
        /*0076*/ 	.short	0x0028


	//----- nvinfo : EIATTR_SW_WAR
	.align		4
.L_542:
        /*0078*/ 	.byte	0x04, 0x36
        /*007a*/ 	.short	(.L_544 - .L_543)
.L_543:
        /*007c*/ 	.word	0x00000008
.L_544:


//--------------------- .nv.info._ZN3cub18CUB_300001_SM_10006detail8for_each13static_kernelINS2_12policy_hub_t12policy_500_tEmN6thrust24THRUST_300001_SM_1000_NS8cuda_cub20__uninitialized_fill7functorINS7_10device_ptrIdEEdEEEEvT0_T1_ --------------------------
	.section	.nv.info._ZN3cub18CUB_300001_SM_10006detail8for_each13static_kernelINS2_12policy_hub_t12policy_500_tEmN6thrust24THRUST_300001_SM_1000_NS8cuda_cub20__uninitialized_fill7functorINS7_10device_ptrIdEEdEEEEvT0_T1_,"",@"SHT_CUDA_INFO"
	.sectionflags	@""
	.align	4


	//----- nvinfo : EIATTR_CUDA_API_VERSION
	.align		4
        /*0000*/ 	.byte	0x04, 0x37
        /*0002*/ 	.short	(.L_546 - .L_545)
.L_545:
        /*0004*/ 	.word	0x00000082


	//----- nvinfo : EIATTR_KPARAM_INFO
	.align		4
.L_546:
        /*0008*/ 	.byte	0x04, 0x17
        /*000a*/ 	.short	(.L_548 - .L_547)
.L_547:
        /*000c*/ 	.word	0x00000000
        /*0010*/ 	.short	0x0001
        /*0012*/ 	.short	0x0008
        /*0014*/ 	.byte	0x00, 0xf0, 0x41, 0x00


	//----- nvinfo : EIATTR_KPARAM_INFO
	.align		4
.L_548:
        /*0018*/ 	.byte	0x04, 0x17
        /*001a*/ 	.short	(.L_550 - .L_549)
.L_549:
        /*001c*/ 	.word	0x00000000
        /*0020*/ 	.short	0x0000
        /*0022*/ 	.short	0x0000
        /*0024*/ 	.byte	0x00, 0xf0, 0x21, 0x00


	//----- nvinfo : EIATTR_SPARSE_MMA_MASK
	.align		4
.L_550:
        /*0028*/ 	.byte	0x03, 0x50
        /*002a*/ 	.short	0x0000


	//----- nvinfo : EIATTR_MAXREG_COUNT
	.align		4
        /*002c*/ 	.byte	0x03, 0x1b
        /*002e*/ 	.short	0x00ff


	//----- nvinfo : EIATTR_MERCURY_ISA_VERSION
	.align		4
        /*0030*/ 	.byte	0x03, 0x5f
        /*0032*/ 	.short	0x0101


	//----- nvinfo : EIATTR_VRC_CTA_INIT_COUNT
	.align		4
        /*0034*/ 	.byte	0x02, 0x4a
	.zero		1
	.zero		1


	//----- nvinfo : EIATTR_EXIT_INSTR_OFFSETS
	.align		4
        /*0038*/ 	.byte	0x04, 0x1c
        /*003a*/ 	.short	(.L_552 - .L_551)


	//   ....[0]....
.L_551:
        /*003c*/ 	.word	0x00000130


	//   ....[1]....
        /*0040*/ 	.word	0x00000230


	//   ....[2]....
        /*0044*/ 	.word	0x00000260


	//----- nvinfo : EIATTR_MAX_THREADS
	.align		4
.L_552:
        /*0048*/ 	.byte	0x04, 0x05
        /*004a*/ 	.short	(.L_554 - .L_553)
.L_553:
        /*004c*/ 	.word	0x00000100
        /*0050*/ 	.word	0x00000001
        /*0054*/ 	.word	0x00000001


	//----- nvinfo : EIATTR_CBANK_PARAM_SIZE
	.align		4
.L_554:
        /*0058*/ 	.byte	0x03, 0x19
        /*005a*/ 	.short	0x0018


	//----- nvinfo : EIATTR_PARAM_CBANK
	.align		4
        /*005c*/ 	.byte	0x04, 0x0a
        /*005e*/ 	.short	(.L_556 - .L_555)
	.align		4
.L_555:
        /*0060*/ 	.word	index@(.nv.constant0._ZN3cub18CUB_300001_SM_10006detail8for_each13static_kernelINS2_12policy_hub_t12policy_500_tEmN6thrust24THRUST_300001_SM_1000_NS8cuda_cub20__uninitialized_fill7functorINS7_10device_ptrIdEEdEEEEvT0_T1_)
        /*0064*/ 	.short	0x0380
        /*0066*/ 	.short	0x0018


	//----- nvinfo : EIATTR_SW_WAR
	.align		4
.L_556:
        /*0068*/ 	.byte	0x04, 0x36
        /*006a*/ 	.short	(.L_558 - .L_557)
.L_557:
        /*006c*/ 	.word	0x00000008
.L_558:


//--------------------- .nv.info._ZN3cub18CUB_300001_SM_10006detail11EmptyKernelIvEEvv --------------------------
	.section	.nv.info._ZN3cub18CUB_300001_SM_10006detail11EmptyKernelIvEEvv,"",@"SHT_CUDA_INFO"
	.sectionflags	@""
	.align	4


	//----- nvinfo : EIATTR_CUDA_API_VERSION
	.align		4
        /*0000*/ 	.byte	0x04, 0x37
        /*0002*/ 	.short	(.L_560 - .L_559)
.L_559:
        /*0004*/ 	.word	0x00000082


	//----- nvinfo : EIATTR_SPARSE_MMA_MASK
	.align		4
.L_560:
        /*0008*/ 	.byte	0x03, 0x50
        /*000a*/ 	.short	0x0000


	//----- nvinfo : EIATTR_MAXREG_COUNT
	.align		4
        /*000c*/ 	.byte	0x03, 0x1b
        /*000e*/ 	.short	0x00ff


	//----- nvinfo : EIATTR_MERCURY_ISA_VERSION
	.align		4
        /*0010*/ 	.byte	0x03, 0x5f
        /*0012*/ 	.short	0x0101


	//----- nvinfo : EIATTR_VRC_CTA_INIT_COUNT
	.align		4
        /*0014*/ 	.byte	0x02, 0x4a
	.zero		1
	.zero		1


	//----- nvinfo : EIATTR_EXIT_INSTR_OFFSETS
	.align		4
        /*0018*/ 	.byte	0x04, 0x1c
        /*001a*/ 	.short	(.L_562 - .L_561)


	//   ....[0]....
.L_561:
        /*001c*/ 	.word	0x00000010


	//----- nvinfo : EIATTR_SW_WAR
	.align		4
.L_562:
        /*0020*/ 	.byte	0x04, 0x36
        /*0022*/ 	.short	(.L_564 - .L_563)
.L_563:
        /*0024*/ 	.word	0x00000008
.L_564:


//--------------------- .nv.callgraph             --------------------------
	.section	.nv.callgraph,"",@"SHT_CUDA_CALLGRAPH"
	.align	4
	.sectionentsize	8
	.align		4
        /*0000*/ 	.word	0x00000000
	.align		4
        /*0004*/ 	.word	0xffffffff
	.align		4
        /*0008*/ 	.word	0x00000000
	.align		4
        /*000c*/ 	.word	0xfffffffe
	.align		4
        /*0010*/ 	.word	0x00000000
	.align		4
        /*0014*/ 	.word	0xfffffffd
	.align		4
        /*0018*/ 	.word	0x00000000
	.align		4
        /*001c*/ 	.word	0xfffffffc


//--------------------- .nv.constant4             --------------------------
	.section	.nv.constant4,"a",@progbits
	.align	8
	.align		8
.nv.constant4:
        /*0000*/ 	.dword	_ZN30_INTERNAL_6b1032be_4_k_cu_main4cuda3std3__45__cpo5beginE
	.align		8
        /*0008*/ 	.dword	_ZN30_INTERNAL_6b1032be_4_k_cu_main4cuda3std3__45__cpo3endE
	.align		8
        /*0010*/ 	.dword	_ZN30_INTERNAL_6b1032be_4_k_cu_main4cuda3std3__45__cpo6cbeginE
	.align		8
        /*0018*/ 	.dword	_ZN30_INTERNAL_6b1032be_4_k_cu_main4cuda3std3__45__cpo4cendE
	.align		8
        /*0020*/ 	.dword	_ZN30_INTERNAL_6b1032be_4_k_cu_main4cuda3std3__45__cpo6rbeginE
	.align		8
        /*0028*/ 	.dword	_ZN30_INTERNAL_6b1032be_4_k_cu_main4cuda3std3__45__cpo4rendE
	.align		8
        /*0030*/ 	.dword	_ZN30_INTERNAL_6b1032be_4_k_cu_main4cuda3std3__45__cpo7crbeginE
	.align		8
        /*0038*/ 	.dword	_ZN30_INTERNAL_6b1032be_4_k_cu_main4cuda3std3__45__cpo5crendE
	.align		8
        /*0040*/ 	.dword	_ZN30_INTERNAL_6b1032be_4_k_cu_main4cuda3std3__432_GLOBAL__N__6b1032be_4_k_cu_main6ignoreE
	.align		8
        /*0048*/ 	.dword	_ZN30_INTERNAL_6b1032be_4_k_cu_main4cuda3std3__419piecewise_constructE
	.align		8
        /*0050*/ 	.dword	_ZN30_INTERNAL_6b1032be_4_k_cu_main4cuda3std3__48in_placeE
	.align		8
        /*0058*/ 	.dword	_ZN30_INTERNAL_6b1032be_4_k_cu_main4cuda3std3__420unreachable_sentinelE
	.align		8
        /*0060*/ 	.dword	_ZN30_INTERNAL_6b1032be_4_k_cu_main4cuda3std3__47nulloptE
	.align		8
        /*0068*/ 	.dword	_ZN30_INTERNAL_6b1032be_4_k_cu_main4cuda3std3__48unexpectE
	.align		8
        /*0070*/ 	.dword	_ZN30_INTERNAL_6b1032be_4_k_cu_main4cuda3std6ranges3__45__cpo4swapE
	.align		8
        /*0078*/ 	.dword	_ZN30_INTERNAL_6b1032be_4_k_cu_main4cuda3std6ranges3__45__cpo9iter_moveE
	.align		8
        /*0080*/ 	.dword	_ZN30_INTERNAL_6b1032be_4_k_cu_main4cuda3std6ranges3__45__cpo5beginE
	.align		8
        /*0088*/ 	.dword	_ZN30_INTERNAL_6b1032be_4_k_cu_main4cuda3std6ranges3__45__cpo3endE
	.align		8
        /*0090*/ 	.dword	_ZN30_INTERNAL_6b1032be_4_k_cu_main4cuda3std6ranges3__45__cpo6cbeginE
	.align		8
        /*0098*/ 	.dword	_ZN30_INTERNAL_6b1032be_4_k_cu_main4cuda3std6ranges3__45__cpo4cendE
	.align		8
        /*00a0*/ 	.dword	_ZN30_INTERNAL_6b1032be_4_k_cu_main4cuda3std6ranges3__45__cpo7advanceE
	.align		8
        /*00a8*/ 	.dword	_ZN30_INTERNAL_6b1032be_4_k_cu_main4cuda3std6ranges3__45__cpo9iter_swapE
	.align		8
        /*00b0*/ 	.dword	_ZN30_INTERNAL_6b1032be_4_k_cu_main4cuda3std6ranges3__45__cpo4nextE
	.align		8
        /*00b8*/ 	.dword	_ZN30_INTERNAL_6b1032be_4_k_cu_main4cuda3std6ranges3__45__cpo4prevE
	.align		8
        /*00c0*/ 	.dword	_ZN30_INTERNAL_6b1032be_4_k_cu_main4cuda3std6ranges3__45__cpo4dataE
	.align		8
        /*00c8*/ 	.dword	_ZN30_INTERNAL_6b1032be_4_k_cu_main4cuda3std6ranges3__45__cpo5cdataE
	.align		8
        /*00d0*/ 	.dword	_ZN30_INTERNAL_6b1032be_4_k_cu_main4cuda3std6ranges3__45__cpo4sizeE
	.align		8
        /*00d8*/ 	.dword	_ZN30_INTERNAL_6b1032be_4_k_cu_main4cuda3std6ranges3__45__cpo5ssizeE
	.align		8
        /*00e0*/ 	.dword	_ZN30_INTERNAL_6b1032be_4_k_cu_main4cuda3std6ranges3__45__cpo8distanceE
	.align		8
        /*00e8*/ 	.dword	_ZN30_INTERNAL_6b1032be_4_k_cu_main6thrust24THRUST_300001_SM_1000_NS8cuda_cub3parE
	.align		8
        /*00f0*/ 	.dword	_ZN30_INTERNAL_6b1032be_4_k_cu_main6thrust24THRUST_300001_SM_1000_NS8cuda_cub10par_nosyncE
	.align		8
        /*00f8*/ 	.dword	_ZN30_INTERNAL_6b1032be_4_k_cu_main6thrust24THRUST_300001_SM_1000_NS6system6detail10sequential3seqE
	.align		8
        /*0100*/ 	.dword	_ZN30_INTERNAL_6b1032be_4_k_cu_main6thrust24THRUST_300001_SM_1000_NS12placeholders2_1E
	.align		8
        /*0108*/ 	.dword	_ZN30_INTERNAL_6b1032be_4_k_cu_main6thrust24THRUST_300001_SM_1000_NS12placeholders2_2E
	.align		8
        /*0110*/ 	.dword	_ZN30_INTERNAL_6b1032be_4_k_cu_main6thrust24THRUST_300001_SM_1000_NS12placeholders2_3E
	.align		8
        /*0118*/ 	.dword	_ZN30_INTERNAL_6b1032be_4_k_cu_main6thrust24THRUST_300001_SM_1000_NS12placeholders2_4E
	.align		8
        /*0120*/ 	.dword	_ZN30_INTERNAL_6b1032be_4_k_cu_main6thrust24THRUST_300001_SM_1000_NS12placeholders2_5E
	.align		8
        /*0128*/ 	.dword	_ZN30_INTERNAL_6b1032be_4_k_cu_main6thrust24THRUST_300001_SM_1000_NS12placeholders2_6E
	.align		8
        /*0130*/ 	.dword	_ZN30_INTERNAL_6b1032be_4_k_cu_main6thrust24THRUST_300001_SM_1000_NS12placeholders2_7E
	.align		8
        /*0138*/ 	.dword	_ZN30_INTERNAL_6b1032be_4_k_cu_main6thrust24THRUST_300001_SM_1000_NS12placeholders2_8E
	.align		8
        /*0140*/ 	.dword	_ZN30_INTERNAL_6b1032be_4_k_cu_main6thrust24THRUST_300001_SM_1000_NS12placeholders2_9E
	.align		8
        /*0148*/ 	.dword	_ZN30_INTERNAL_6b1032be_4_k_cu_main6thrust24THRUST_300001_SM_1000_NS12placeholders3_10E
	.align		8
        /*0150*/ 	.dword	_ZN30_INTERNAL_6b1032be_4_k_cu_main6thrust24THRUST_300001_SM_1000_NS3seqE


//--------------------- .text._ZN3cub18CUB_300001_SM_10006detail6reduce28DeviceReduceSingleTileKernelINS2_10policy_hubIdyN4cuda3std3__44plusIdEEE10Policy1000EPdSC_iS9_ddNS7_10__identityEEEvT0_T1_T2_T3_T4_T6_ --------------------------
	.section	.text._ZN3cub18CUB_300001_SM_10006detail6reduce28DeviceReduceSingleTileKernelINS2_10policy_hubIdyN4cuda3std3__44plusIdEEE10Policy1000EPdSC_iS9_ddNS7_10__identityEEEvT0_T1_T2_T3_T4_T6_,"ax",@progbits
	.align	128
        .global         _ZN3cub18CUB_300001_SM_10006detail6reduce28DeviceReduceSingleTileKernelINS2_10policy_hubIdyN4cuda3std3__44plusIdEEE10Policy1000EPdSC_iS9_ddNS7_10__identityEEEvT0_T1_T2_T3_T4_T6_
        .type           _ZN3cub18CUB_300001_SM_10006detail6reduce28DeviceReduceSingleTileKernelINS2_10policy_hubIdyN4cuda3std3__44plusIdEEE10Policy1000EPdSC_iS9_ddNS7_10__identityEEEvT0_T1_T2_T3_T4_T6_,@function
        .size           _ZN3cub18CUB_300001_SM_10006detail6reduce28DeviceReduceSingleTileKernelINS2_10policy_hubIdyN4cuda3std3__44plusIdEEE10Policy1000EPdSC_iS9_ddNS7_10__identityEEEvT0_T1_T2_T3_T4_T6_,(.L_x_417 - _ZN3cub18CUB_300001_SM_10006detail6reduce28DeviceReduceSingleTileKernelINS2_10policy_hubIdyN4cuda3std3__44plusIdEEE10Policy1000EPdSC_iS9_ddNS7_10__identityEEEvT0_T1_T2_T3_T4_T6_)
        .other          _ZN3cub18CUB_300001_SM_10006detail6reduce28DeviceReduceSingleTileKernelINS2_10policy_hubIdyN4cuda3std3__44plusIdEEE10Policy1000EPdSC_iS9_ddNS7_10__identityEEEvT0_T1_T2_T3_T4_T6_,@"STO_CUDA_ENTRY STV_DEFAULT"
_ZN3cub18CUB_300001_SM_10006detail6reduce28DeviceReduceSingleTileKernelINS2_10policy_hubIdyN4cuda3std3__44plusIdEEE10Policy1000EPdSC_iS9_ddNS7_10__identityEEEvT0_T1_T2_T3_T4_T6_:
.text._ZN3cub18CUB_300001_SM_10006detail6reduce28DeviceReduceSingleTileKernelINS2_10policy_hubIdyN4cuda3std3__44plusIdEEE10Policy1000EPdSC_iS9_ddNS7_10__identityEEEvT0_T1_T2_T3_T4_T6_:
[----:B------:R-:W-:Y:S01]  /*0000*/  LDC R1, c[0x0][0x37c] ;  /* 0x0000df00ff017b82 */ /* 0x000fe20000000800 */
[----:B------:R-:W0:Y:S01]  /*0010*/  LDCU UR4, c[0x0][0x390] ;  /* 0x00007200ff0477ac */ /* 0x000e220008000800 */
[----:B------:R-:W1:Y:S01]  /*0020*/  LDCU.64 UR6, c[0x0][0x358] ;  /* 0x00006b00ff0677ac */ /* 0x000e620008000a00 */
[----:B0-----:R-:W-:-:S05]  /*0030*/  IMAD.U32 R4, RZ, RZ, UR4 ;  /* 0x00000004ff047e24 */ /* 0x001fca000f8e00ff */
[----:B------:R-:W-:-:S13]  /*0040*/  ISETP.NE.AND P0, PT, R4, RZ, PT ;  /* 0x000000ff0400720c */ /* 0x000fda0003f05270 */
[----:B-1----:R-:W-:Y:S05]  /*0050*/  @P0 BRA `(.L_x_0) ;  /* 0x00000000001c0947 */ /* 0x002fea0003800000 */
[----:B------:R-:W0:Y:S02]  /*0060*/  S2R R0, SR_TID.X ;  /* 0x0000000000007919 */ /* 0x000e240000002100 */
[----:B0-----:R-:W-:-:S13]  /*0070*/  ISETP.NE.AND P0, PT, R0, RZ, PT ;  /* 0x000000ff0000720c */ /* 0x001fda0003f05270 */
[----:B------:R-:W-:Y:S05]  /*0080*/  @P0 EXIT ;  /* 0x000000000000094d */ /* 0x000fea0003800000 */
[----:B------:R-:W0:Y:S08]  /*0090*/  LDC.64 R2, c[0x0][0x388] ;  /* 0x0000e200ff027b82 */ /* 0x000e300000000a00 */
[----:B------:R-:W0:Y:S02]  /*00a0*/  LDC.64 R4, c[0x0][0x398] ;  /* 0x0000e600ff047b82 */ /* 0x000e240000000a00 */
[----:B0-----:R-:W-:Y:S01]  /*00b0*/  STG.E.64 desc[UR6][R2.64], R4 ;  /* 0x0000000402007986 */ /* 0x001fe2000c101b06 */
[----:B------:R-:W-:Y:S05]  /*00c0*/  EXIT ;  /* 0x000000000000794d */ /* 0x000fea0003800000 */
.L_x_0:
[----:B------:R-:W-:Y:S01]  /*00d0*/  ISETP.GT.AND P0, PT, R4, 0xdff, PT ;  /* 0x00000dff0400780c */ /* 0x000fe20003f04270 */
[----:B------:R-:W-:-:S12]  /*00e0*/  BSSY.RECONVERGENT B0, `(.L_x_1) ;  /* 0x0000242000007945 */ /* 0x000fd80003800200 */
[----:B------:R-:W-:Y:S05]  /*00f0*/  @P0 BRA `(.L_x_2) ;  /* 0x0000001400180947 */ /* 0x000fea0003800000 */
[----:B------:R-:W0:Y:S01]  /*0100*/  S2R R5, SR_TID.X ;  /* 0x0000000000057919 */ /* 0x000e220000002100 */
[----:B------:R-:W-:Y:S01]  /*0110*/  BSSY.RECONVERGENT B1, `(.L_x_3) ;  /* 0x0000009000017945 */ /* 0x000fe20003800200 */
[----:B------:R-:W-:Y:S02]  /*0120*/  CS2R R2, SRZ ;  /* 0x0000000000027805 */ /* 0x000fe4000001ff00 */
[----:B0-----:R-:W-:Y:S01]  /*0130*/  ISETP.GE.AND P0, PT, R5, R4, PT ;  /* 0x000000040500720c */ /* 0x001fe20003f06270 */
[----:B------:R-:W-:-:S12]  /*0140*/  IMAD.MOV.U32 R7, RZ, RZ, R5 ;  /* 0x000000ffff077224 */ /* 0x000fd800078e0005 */
[----:B------:R-:W-:Y:S05]  /*0150*/  @P0 BRA `(.L_x_4) ;  /* 0x0000000000100947 */ /* 0x000fea0003800000 */
[----:B------:R-:W0:Y:S02]  /*0160*/  LDC.64 R2, c[0x0][0x380] ;  /* 0x0000e000ff027b82 */ /* 0x000e240000000a00 */
[----:B0-----:R-:W-:-:S06]  /*0170*/  IMAD.WIDE.U32 R2, R5, 0x8, R2 ;  /* 0x0000000805027825 */ /* 0x001fcc00078e0002 */
[----:B------:R-:W5:Y:S01]  /*0180*/  LDG.E.64.CONSTANT R2, desc[UR6][R2.64] ;  /* 0x0000000602027981 */ /* 0x000f62000c1e9b00 */
[----:B------:R-:W-:-:S07]  /*0190*/  VIADD R7, R5, 0x200 ;  /* 0x0000020005077836 */ /* 0x000fce0000000000 */
.L_x_4:
[----:B------:R-:W-:Y:S05]  /*01a0*/  BSYNC.RECONVERGENT B1 ;  /* 0x0000000000017941 */ /* 0x000fea0003800200 */
.L_x_3:
[----:B------:R-:W-:Y:S01]  /*01b0*/  ISETP.GE.AND P0, PT, R7, R4, PT ;  /* 0x000000040700720c */ /* 0x000fe20003f06270 */
[----:B------:R-:W-:-:S12]  /*01c0*/  BSSY.RECONVERGENT B1, `(.L_x_5) ;  /* 0x0000076000017945 */ /* 0x000fd80003800200 */
[----:B------:R-:W-:Y:S05]  /*01d0*/  @P0 BRA `(.L_x_6) ;  /* 0x0000000400d00947 */ /* 0x000fea0003800000 */
[----:B------:R-:W-:Y:S01]  /*01e0*/  LOP3.LUT R9, RZ, R7, RZ, 0x33, !PT ;  /* 0x00000007ff097212 */ /* 0x000fe200078e33ff */
[----:B------:R-:W-:Y:S04]  /*01f0*/  BSSY.RECONVERGENT B2, `(.L_x_7) ;  /* 0x0000017000027945 */ /* 0x000fe80003800200 */
[----:B------:R-:W-:-:S05]  /*0200*/  IMAD.IADD R0, R9, 0x1, R4 ;  /* 0x0000000109007824 */ /* 0x000fca00078e0204 */
[C---:B------:R-:W-:Y:S02]  /*0210*/  LOP3.LUT R6, R0.reuse, 0x600, RZ, 0xc0, !PT ;  /* 0x0000060000067812 */ /* 0x040fe400078ec0ff */
[----:B------:R-:W-:Y:S02]  /*0220*/  ISETP.GE.U32.AND P0, PT, R0, 0x600, PT ;  /* 0x000006000000780c */ /* 0x000fe40003f06070 */
[----:B------:R-:W-:-:S13]  /*0230*/  ISETP.NE.AND P1, PT, R6, 0x600, PT ;  /* 0x000006000600780c */ /* 0x000fda0003f25270 */
[----:B------:R-:W-:Y:S05]  /*0240*/  @!P1 BRA `(.L_x_8) ;  /* 0x0000000000449947 */ /* 0x000fea0003800000 */
[----:B------:R-:W0:Y:S01]  /*0250*/  LDC.64 R8, c[0x0][0x380] ;  /* 0x0000e000ff087b82 */ /* 0x000e220000000a00 */
[----:B------:R-:W-:-:S04]  /*0260*/  LEA.HI R0, R0, 0x1, RZ, 0x17 ;  /* 0x0000000100007811 */ /* 0x000fc800078fb8ff */
[----:B------:R-:W-:-:S05]  /*0270*/  LOP3.LUT R0, R0, 0x3, RZ, 0xc0, !PT ;  /* 0x0000000300007812 */ /* 0x000fca00078ec0ff */
[----:B------:R-:W-:Y:S02]  /*0280*/  IMAD.MOV R0, RZ, RZ, -R0 ;  /* 0x000000ffff007224 */ /* 0x000fe400078e0a00 */
[----:B0-----:R-:W-:-:S04]  /*0290*/  IMAD.WIDE.U32 R8, R7, 0x8, R8 ;  /* 0x0000000807087825 */ /* 0x001fc800078e0008 */
[----:B------:R-:W-:Y:S02]  /*02a0*/  IMAD.MOV.U32 R6, RZ, RZ, R8 ;  /* 0x000000ffff067224 */ /* 0x000fe400078e0008 */
[----:B------:R-:W-:-:S07]  /*02b0*/  IMAD.MOV.U32 R11, RZ, RZ, R9 ;  /* 0x000000ffff0b7224 */ /* 0x000fce00078e0009 */
.L_x_9:
[----:B------:R-:W-:Y:S02]  /*02c0*/  IMAD.MOV.U32 R8, RZ, RZ, R6 ;  /* 0x000000ffff087224 */ /* 0x000fe400078e0006 */
[----:B------:R-:W-:-:S06]  /*02d0*/  IMAD.MOV.U32 R9, RZ, RZ, R11 ;  /* 0x000000ffff097224 */ /* 0x000fcc00078e000b */
[----:B------:R-:W2:Y:S01]  /*02e0*/  LDG.E.64.CONSTANT R8, desc[UR6][R8.64] ;  /* 0x0000000608087981 */ /* 0x000ea2000c1e9b00 */
[----:B------:R-:W-:Y:S01]  /*02f0*/  VIADD R0, R0, 0x1 ;  /* 0x0000000100007836 */ /* 0x000fe20000000000 */
[----:B------:R-:W-:Y:S01]  /*0300*/  IADD3 R6, P2, PT, R6, 0x1000, RZ ;  /* 0x0000100006067810 */ /* 0x000fe20007f5e0ff */
[----:B------:R-:W-:-:S03]  /*0310*/  VIADD R7, R7, 0x200 ;  /* 0x0000020007077836 */ /* 0x000fc60000000000 */
[----:B------:R-:W-:Y:S01]  /*0320*/  ISETP.NE.AND P1, PT, R0, RZ, PT ;  /* 0x000000ff0000720c */ /* 0x000fe20003f25270 */
[----:B------:R-:W-:Y:S01]  /*0330*/  IMAD.X R11, RZ, RZ, R11, P2 ;  /* 0x000000ffff0b7224 */ /* 0x000fe200010e060b */
[----:B--2--5:R-:W-:-:S11]  /*0340*/  DADD R2, R8, R2 ;  /* 0x0000000008027229 */ /* 0x024fd60000000002 */
[----:B------:R-:W-:Y:S05]  /*0350*/  @P1 BRA `(.L_x_9) ;  /* 0xfffffffc00d81947 */ /* 0x000fea000383ffff */
.L_x_8:
[----:B------:R-:W-:Y:S05]  /*0360*/  BSYNC.RECONVERGENT B2 ;  /* 0x0000000000027941 */ /* 0x000fea0003800200 */
.L_x_7:
[----:B------:R-:W-:Y:S05]  /*0370*/  @!P0 BRA `(.L_x_6) ;  /* 0x0000000400688947 */ /* 0x000fea0003800000 */
[----:B------:R-:W-:Y:S01]  /*0380*/  IMAD.IADD R0, R4, 0x1, -R7 ;  /* 0x0000000104007824 */ /* 0x000fe200078e0a07 */
[----:B------:R-:W-:Y:S01]  /*0390*/  BSSY.RECONVERGENT B2, `(.L_x_10) ;  /* 0x0000031000027945 */ /* 0x000fe20003800200 */
[----:B------:R-:W-:-:S03]  /*03a0*/  PLOP3.LUT P0, PT, PT, PT, PT, 0x80, 0x8 ;  /* 0x000000000008781c */ /* 0x000fc60003f0f070 */
[----:B------:R-:W-:-:S13]  /*03b0*/  ISETP.GT.AND P1, PT, R0, 0x1800, PT ;  /* 0x000018000000780c */ /* 0x000fda0003f24270 */
[----:B------:R-:W-:Y:S05]  /*03c0*/  @!P1 BRA `(.L_x_11) ;  /* 0x0000000000b49947 */ /* 0x000fea0003800000 */
[----:B------:R-:W-:Y:S01]  /*03d0*/  PLOP3.LUT P0, PT, PT, PT, PT, 0x8, 0x80 ;  /* 0x000000000080781c */ /* 0x000fe20003f0e170 */
[----:B------:R-:W-:-:S12]  /*03e0*/  VIADD R0, R4, 0xffffe800 ;  /* 0xffffe80004007836 */ /* 0x000fd80000000000 */
.L_x_12:
[----:B------:R-:W0:Y:S02]  /*03f0*/  LDC.64 R32, c[0x0][0x380] ;  /* 0x0000e000ff207b82 */ /* 0x000e240000000a00 */
[----:B0-----:R-:W-:-:S05]  /*0400*/  IMAD.WIDE R14, R7, 0x8, R32 ;  /* 0x00000008070e7825 */ /* 0x001fca00078e0220 */
[----:B------:R-:W2:Y:S04]  /*0410*/  LDG.E.64.CONSTANT R8, desc[UR6][R14.64] ;  /* 0x000000060e087981 */ /* 0x000ea8000c1e9b00 */
[----:B------:R-:W3:Y:S04]  /*0420*/  LDG.E.64.CONSTANT R10, desc[UR6][R14.64+0x1000] ;  /* 0x001000060e0a7981 */ /* 0x000ee8000c1e9b00 */
[----:B------:R-:W4:Y:S01]  /*0430*/  LDG.E.64.CONSTANT R12, desc[UR6][R14.64+0x2000] ;  /* 0x002000060e0c7981 */ /* 0x000f22000c1e9b00 */
[----:B------:R-:W-:-:S03]  /*0440*/  VIADD R41, R7, 0x800 ;  /* 0x0000080007297836 */ /* 0x000fc60000000000 */
[----:B------:R-:W4:Y:S01]  /*0450*/  LDG.E.64.CONSTANT R30, desc[UR6][R14.64+0x3000] ;  /* 0x003000060e1e7981 */ /* 0x000f22000c1e9b00 */
[----:B------:R-:W-:-:S05]  /*0460*/  IMAD.WIDE R40, R41, 0x8, R32 ;  /* 0x0000000829287825 */ /* 0x000fca00078e0220 */
[----:B------:R-:W4:Y:S04]  /*0470*/  LDG.E.64.CONSTANT R28, desc[UR6][R40.64] ;  /* 0x00000006281c7981 */ /* 0x000f28000c1e9b00 */
[----:B------:R-:W4:Y:S04]  /*0480*/  LDG.E.64.CONSTANT R26, desc[UR6][R40.64+0x1000] ;  /* 0x00100006281a7981 */ /* 0x000f28000c1e9b00 */
        /* <DEDUP_REMOVED lines=12> */
[----:B------:R-:W4:Y:S04]  /*0550*/  LDG.E.64.CONSTANT R34, desc[UR6][R44.64+0x2000] ;  /* 0x002000062c227981 */ /* 0x000f28000c1e9b00 */
[----:B------:R-:W4:Y:S01]  /*0560*/  LDG.E.64.CONSTANT R32, desc[UR6][R44.64+0x3000] ;  /* 0x003000062c207981 */ /* 0x000f22000c1e9b00 */
[----:B------:R-:W-:-:S05]  /*0570*/  VIADD R7, R7, 0x2000 ;  /* 0x0000200007077836 */ /* 0x000fca0000000000 */
[----:B------:R-:W-:Y:S01]  /*0580*/  ISETP.GE.AND P1, PT, R7, R0, PT ;  /* 0x000000000700720c */ /* 0x000fe20003f26270 */
[----:B--2--5:R-:W-:-:S08]  /*0590*/  DADD R8, R8, R2 ;  /* 0x0000000008087229 */ /* 0x024fd00000000002 */
[----:B---3--:R-:W-:-:S08]  /*05a0*/  DADD R8, R8, R10 ;  /* 0x0000000008087229 */ /* 0x008fd0000000000a */
[----:B----4-:R-:W-:-:S08]  /*05b0*/  DADD R8, R8, R12 ;  /* 0x0000000008087229 */ /* 0x010fd0000000000c */
[----:B------:R-:W-:-:S08]  /*05c0*/  DADD R8, R8, R30 ;  /* 0x0000000008087229 */ /* 0x000fd0000000001e */
        /* <DEDUP_REMOVED lines=11> */
[----:B------:R-:W-:Y:S01]  /*0680*/  DADD R2, R8, R32 ;  /* 0x0000000008027229 */ /* 0x000fe20000000020 */
[----:B------:R-:W-:Y:S10]  /*0690*/  @!P1 BRA `(.L_x_12) ;  /* 0xfffffffc00549947 */ /* 0x000ff4000383ffff */
.L_x_11:
[----:B------:R-:W-:Y:S05]  /*06a0*/  BSYNC.RECONVERGENT B2 ;  /* 0x0000000000027941 */ /* 0x000fea0003800200 */
.L_x_10:
[----:B------:R-:W-:Y:S01]  /*06b0*/  IMAD.IADD R0, R4, 0x1, -R7 ;  /* 0x0000000104007824 */ /* 0x000fe200078e0a07 */
[----:B------:R-:W-:Y:S04]  /*06c0*/  BSSY.RECONVERGENT B2, `(.L_x_13) ;  /* 0x0000019000027945 */ /* 0x000fe80003800200 */
[----:B------:R-:W-:-:S13]  /*06d0*/  ISETP.GT.AND P1, PT, R0, 0x800, PT ;  /* 0x000008000000780c */ /* 0x000fda0003f24270 */
[----:B------:R-:W-:Y:S05]  /*06e0*/  @!P1 BRA `(.L_x_14) ;  /* 0x0000000000589947 */ /* 0x000fea0003800000 */
        /* <DEDUP_REMOVED lines=12> */
[----:B------:R-:W-:Y:S01]  /*07b0*/  PLOP3.LUT P0, PT, PT, PT, PT, 0x8, 0x80 ;  /* 0x000000000080781c */ /* 0x000fe20003f0e170 */
[----:B------:R-:W-:Y:S01]  /*07c0*/  VIADD R7, R7, 0x1000 ;  /* 0x0000100007077836 */ /* 0x000fe20000000000 */
[----:B--2--5:R-:W-:-:S08]  /*07d0*/  DADD R10, R2, R10 ;  /* 0x00000000020a7229 */ /* 0x024fd0000000000a */
[----:B---3--:R-:W-:-:S08]  /*07e0*/  DADD R10, R10, R12 ;  /* 0x000000000a0a7229 */ /* 0x008fd0000000000c */
[----:B----4-:R-:W-:-:S08]  /*07f0*/  DADD R10, R10, R14 ;  /* 0x000000000a0a7229 */ /* 0x010fd0000000000e */
[----:B------:R-:W-:-:S08]  /*0800*/  DADD R10, R10, R16 ;  /* 0x000000000a0a7229 */ /* 0x000fd00000000010 */
[----:B------:R-:W-:-:S08]  /*0810*/  DADD R10, R10, R20 ;  /* 0x000000000a0a7229 */ /* 0x000fd00000000014 */
[----:B------:R-:W-:-:S08]  /*0820*/  DADD R10, R10, R22 ;  /* 0x000000000a0a7229 */ /* 0x000fd00000000016 */
[----:B------:R-:W-:-:S08]  /*0830*/  DADD R10, R10, R24 ;  /* 0x000000000a0a7229 */ /* 0x000fd00000000018 */
[----:B------:R-:W-:-:S11]  /*0840*/  DADD R2, R10, R26 ;  /* 0x000000000a027229 */ /* 0x000fd6000000001a */
.L_x_14:
[----:B------:R-:W-:Y:S05]  /*0850*/  BSYNC.RECONVERGENT B2 ;  /* 0x0000000000027941 */ /* 0x000fea0003800200 */
.L_x_13:
[----:B------:R-:W-:-:S13]  /*0860*/  ISETP.LT.OR P0, PT, R7, R4, P0 ;  /* 0x000000040700720c */ /* 0x000fda0000701670 */
[----:B------:R-:W-:Y:S05]  /*0870*/  @!P0 BRA `(.L_x_6) ;  /* 0x0000000000288947 */ /* 0x000fea0003800000 */
[----:B------:R-:W0:Y:S02]  /*0880*/  LDC.64 R8, c[0x0][0x380] ;  /* 0x0000e000ff087b82 */ /* 0x000e240000000a00 */
[----:B0-----:R-:W-:-:S05]  /*0890*/  IMAD.WIDE R6, R7, 0x8, R8 ;  /* 0x0000000807067825 */ /* 0x001fca00078e0208 */
[----:B------:R-:W2:Y:S04]  /*08a0*/  LDG.E.64.CONSTANT R8, desc[UR6][R6.64] ;  /* 0x0000000606087981 */ /* 0x000ea8000c1e9b00 */
[----:B------:R-:W3:Y:S04]  /*08b0*/  LDG.E.64.CONSTANT R10, desc[UR6][R6.64+0x1000] ;  /* 0x00100006060a7981 */ /* 0x000ee8000c1e9b00 */
[----:B------:R-:W4:Y:S04]  /*08c0*/  LDG.E.64.CONSTANT R12, desc[UR6][R6.64+0x2000] ;  /* 0x00200006060c7981 */ /* 0x000f28000c1e9b00 */
[----:B------:R-:W4:Y:S01]  /*08d0*/  LDG.E.64.CONSTANT R14, desc[UR6][R6.64+0x3000] ;  /* 0x00300006060e7981 */ /* 0x000f22000c1e9b00 */
[----:B--2--5:R-:W-:-:S08]  /*08e0*/  DADD R8, R2, R8 ;  /* 0x0000000002087229 */ /* 0x024fd00000000008 */
[----:B---3--:R-:W-:-:S08]  /*08f0*/  DADD R8, R8, R10 ;  /* 0x0000000008087229 */ /* 0x008fd0000000000a */
[----:B----4-:R-:W-:-:S08]  /*0900*/  DADD R8, R8, R12 ;  /* 0x0000000008087229 */ /* 0x010fd0000000000c */
[----:B------:R-:W-:-:S11]  /*0910*/  DADD R2, R8, R14 ;  /* 0x0000000008027229 */ /* 0x000fd6000000000e */
.L_x_6:
[----:B------:R-:W-:Y:S05]  /*0920*/  BSYNC.RECONVERGENT B1 ;  /* 0x0000000000017941 */ /* 0x000fea0003800200 */
.L_x_5:
[----:B------:R-:W-:-:S13]  /*0930*/  ISETP.GE.AND P0, PT, R4, 0x200, PT ;  /* 0x000002000400780c */ /* 0x000fda0003f06270 */
[----:B------:R-:W-:Y:S05]  /*0940*/  @!P0 BRA `(.L_x_15) ;  /* 0x0000000400148947 */ /* 0x000fea0003800000 */
[----:B------:R-:W0:Y:S01]  /*0950*/  S2R R12, SR_LANEID ;  /* 0x00000000000c7919 */ /* 0x000e220000000000 */
[----:B-----5:R-:W-:Y:S04]  /*0960*/  SHFL.DOWN PT, R6, R2, 0x1, 0x1f ;  /* 0x08201f0002067f89 */ /* 0x020fe800000e0000 */
[----:B------:R-:W1:Y:S02]  /*0970*/  SHFL.DOWN PT, R7, R3, 0x1, 0x1f ;  /* 0x08201f0003077f89 */ /* 0x000e6400000e0000 */
[----:B-1----:R-:W-:Y:S01]  /*0980*/  DADD R6, R6, R2 ;  /* 0x0000000006067229 */ /* 0x002fe20000000002 */
[C---:B0-----:R-:W-:Y:S02]  /*0990*/  ISETP.GT.AND P0, PT, R12.reuse, 0x1e, PT ;  /* 0x0000001e0c00780c */ /* 0x041fe40003f04270 */
[----:B------:R-:W-:-:S07]  /*09a0*/  ISETP.NE.AND P1, PT, R12, RZ, PT ;  /* 0x000000ff0c00720c */ /* 0x000fce0003f25270 */
[----:B------:R-:W-:Y:S02]  /*09b0*/  FSEL R8, R2, R6, P0 ;  /* 0x0000000602087208 */ /* 0x000fe40000000000 */
[----:B------:R-:W-:Y:S02]  /*09c0*/  FSEL R9, R3, R7, P0 ;  /* 0x0000000703097208 */ /* 0x000fe40000000000 */
[----:B------:R-:W-:Y:S01]  /*09d0*/  ISETP.GT.AND P0, PT, R12, 0x1d, PT ;  /* 0x0000001d0c00780c */ /* 0x000fe20003f04270 */
[----:B------:R-:W-:Y:S01]  /*09e0*/  SHFL.DOWN PT, R6, R8, 0x2, 0x1f ;  /* 0x08401f0008067f89 */ /* 0x000fe200000e0000 */
[----:B------:R-:W-:Y:S02]  /*09f0*/  @!P1 MOV R4, 0x400 ;  /* 0x0000040000049802 */ /* 0x000fe40000000f00 */
[----:B------:R-:W-:Y:S01]  /*0a00*/  @!P1 SHF.R.U32.HI R0, RZ, 0x2, R5 ;  /* 0x00000002ff009819 */ /* 0x000fe20000011605 */
[----:B------:R-:W0:Y:S03]  /*0a10*/  SHFL.DOWN PT, R7, R9, 0x2, 0x1f ;  /* 0x08401f0009077f89 */ /* 0x000e2600000e0000 */
[----:B------:R-:W-:Y:S01]  /*0a20*/  @!P1 LOP3.LUT R0, R0, 0xf8, RZ, 0xc0, !PT ;  /* 0x000000f800009812 */ /* 0x000fe200078ec0ff */
[----:B0-----:R-:W-:-:S10]  /*0a30*/  DADD R6, R6, R8 ;  /* 0x0000000006067229 */ /* 0x001fd40000000008 */
[----:B------:R-:W-:Y:S02]  /*0a40*/  FSEL R6, R8, R6, P0 ;  /* 0x0000000608067208 */ /* 0x000fe40000000000 */
[----:B------:R-:W-:Y:S02]  /*0a50*/  FSEL R7, R9, R7, P0 ;  /* 0x0000000709077208 */ /* 0x000fe40000000000 */
[----:B------:R-:W-:Y:S01]  /*0a60*/  ISETP.GT.AND P0, PT, R12, 0x1b, PT ;  /* 0x0000001b0c00780c */ /* 0x000fe20003f04270 */
[----:B------:R-:W-:Y:S04]  /*0a70*/  SHFL.DOWN PT, R2, R6, 0x4, 0x1f ;  /* 0x08801f0006027f89 */ /* 0x000fe800000e0000 */
[----:B------:R-:W0:Y:S01]  /*0a80*/  SHFL.DOWN PT, R3, R7, 0x4, 0x1f ;  /* 0x08801f0007037f89 */ /* 0x000e2200000e0000 */
[----:B------:R-:W1:Y:S01]  /*0a90*/  @!P1 S2R R9, SR_CgaCtaId ;  /* 0x0000000000099919 */ /* 0x000e620000008800 */
[----:B0-----:R-:W-:-:S10]  /*0aa0*/  DADD R2, R2, R6 ;  /* 0x0000000002027229 */ /* 0x001fd40000000006 */
[----:B------:R-:W-:Y:S02]  /*0ab0*/  FSEL R10, R6, R2, P0 ;  /* 0x00000002060a7208 */ /* 0x000fe40000000000 */
[----:B------:R-:W-:Y:S02]  /*0ac0*/  FSEL R11, R7, R3, P0 ;  /* 0x00000003070b7208 */ /* 0x000fe40000000000 */
[----:B------:R-:W-:Y:S01]  /*0ad0*/  ISETP.GT.AND P0, PT, R12, 0x17, PT ;  /* 0x000000170c00780c */ /* 0x000fe20003f04270 */
[----:B------:R-:W-:Y:S04]  /*0ae0*/  SHFL.DOWN PT, R2, R10, 0x8, 0x1f ;  /* 0x09001f000a027f89 */ /* 0x000fe800000e0000 */
[----:B------:R-:W0:Y:S02]  /*0af0*/  SHFL.DOWN PT, R3, R11, 0x8, 0x1f ;  /* 0x09001f000b037f89 */ /* 0x000e2400000e0000 */
[----:B0-----:R-:W-:-:S10]  /*0b00*/  DADD R2, R2, R10 ;  /* 0x0000000002027229 */ /* 0x001fd4000000000a */
[----:B------:R-:W-:Y:S02]  /*0b10*/  FSEL R6, R10, R2, P0 ;  /* 0x000000020a067208 */ /* 0x000fe40000000000 */
[----:B------:R-:W-:Y:S02]  /*0b20*/  FSEL R7, R11, R3, P0 ;  /* 0x000000030b077208 */ /* 0x000fe40000000000 */
[----:B-1----:R-:W-:Y:S01]  /*0b30*/  @!P1 LEA R11, R9, R4, 0x18 ;  /* 0x00000004090b9211 */ /* 0x002fe200078ec0ff */
[----:B------:R-:W-:Y:S01]  /*0b40*/  SHFL.DOWN PT, R2, R6, 0x10, 0x1f ;  /* 0x0a001f0006027f89 */ /* 0x000fe200000e0000 */
[----:B------:R-:W-:-:S03]  /*0b50*/  ISETP.NE.AND P0, PT, R5, RZ, PT ;  /* 0x000000ff0500720c */ /* 0x000fc60003f05270 */
[----:B------:R-:W0:Y:S01]  /*0b60*/  SHFL.DOWN PT, R3, R7, 0x10, 0x1f ;  /* 0x0a001f0007037f89 */ /* 0x000e2200000e0000 */
[----:B------:R-:W-:Y:S01]  /*0b70*/  @!P1 IMAD.IADD R11, R0, 0x1, R11 ;  /* 0x00000001000b9824 */ /* 0x000fe200078e020b */
[----:B0-----:R-:W-:-:S07]  /*0b80*/  DADD R8, R2, R6 ;  /* 0x0000000002087229 */ /* 0x001fce0000000006 */
[----:B------:R1:W-:Y:S01]  /*0b90*/  @!P1 STS.64 [R11+0x10], R8 ;  /* 0x000010080b009388 */ /* 0x0003e20000000a00 */
[----:B------:R-:W-:Y:S01]  /*0ba0*/  BAR.SYNC.DEFER_BLOCKING 0x0 ;  /* 0x0000000000007b1d */ /* 0x000fe20000010000 */
[----:B------:R-:W-:-:S04]  /*0bb0*/  ISETP.GT.AND P1, PT, R12, 0xf, PT ;  /* 0x0000000f0c00780c */ /* 0x000fc80003f24270 */
[----:B------:R-:W-:Y:S02]  /*0bc0*/  FSEL R2, R6, R8, P1 ;  /* 0x0000000806027208 */ /* 0x000fe40000800000 */
[----:B------:R-:W-:Y:S01]  /*0bd0*/  FSEL R3, R7, R9, P1 ;  /* 0x0000000907037208 */ /* 0x000fe20000800000 */
[----:B------:R-:W-:Y:S06]  /*0be0*/  @P0 BRA `(.L_x_16) ;  /* 0x0000001800440947 */ /* 0x000fec0003800000 */
[----:B------:R-:W0:Y:S01]  /*0bf0*/  S2UR UR5, SR_CgaCtaId ;  /* 0x00000000000579c3 */ /* 0x000e220000008800 */
[----:B------:R-:W-:Y:S02]  /*0c00*/  UMOV UR4, 0x400 ;  /* 0x0000040000047882 */ /* 0x000fe40000000000 */
[----:B0-----:R-:W-:-:S09]  /*0c10*/  ULEA UR4, UR5, UR4, 0x18 ;  /* 0x0000000405047291 */ /* 0x001fd2000f8ec0ff */
[----:B------:R-:W0:Y:S04]  /*0c20*/  LDS.64 R4, [UR4+0x18] ;  /* 0x00001804ff047984 */ /* 0x000e280008000a00 */
[----:B-1----:R-:W1:Y:S04]  /*0c30*/  LDS.128 R8, [UR4+0x20] ;  /* 0x00002004ff087984 */ /* 0x002e680008000c00 */
[----:B------:R-:W2:Y:S01]  /*0c40*/  LDS.128 R12, [UR4+0x30] ;  /* 0x00003004ff0c7984 */ /* 0x000ea20008000c00 */
[----:B0-----:R-:W-:-:S03]  /*0c50*/  DADD R2, R2, R4 ;  /* 0x0000000002027229 */ /* 0x001fc60000000004 */
[----:B------:R-:W0:Y:S05]  /*0c60*/  LDS.128 R4, [UR4+0x40] ;  /* 0x00004004ff047984 */ /* 0x000e2a0008000c00 */
[----:B-1----:R-:W-:-:S08]  /*0c70*/  DADD R2, R2, R8 ;  /* 0x0000000002027229 */ /* 0x002fd00000000008 */
[----:B------:R-:W-:Y:S01]  /*0c80*/  DADD R2, R2, R10 ;  /* 0x0000000002027229 */ /* 0x000fe2000000000a */
[----:B------:R-:W1:Y:S07]  /*0c90*/  LDS.128 R8, [UR4+0x50] ;  /* 0x00005004ff087984 */ /* 0x000e6e0008000c00 */
[----:B--2---:R-:W-:-:S08]  /*0ca0*/  DADD R2, R2, R12 ;  /* 0x0000000002027229 */ /* 0x004fd0000000000c */
[----:B------:R-:W-:Y:S01]  /*0cb0*/  DADD R2, R2, R14 ;  /* 0x0000000002027229 */ /* 0x000fe2000000000e */
[----:B------:R-:W2:Y:S07]  /*0cc0*/  LDS.128 R12, [UR4+0x60] ;  /* 0x00006004ff0c7984 */ /* 0x000eae0008000c00 */
[----:B0-----:R-:W-:-:S08]  /*0cd0*/  DADD R2, R2, R4 ;  /* 0x0000000002027229 */ /* 0x001fd00000000004 */
[----:B------:R-:W-:Y:S01]  /*0ce0*/  DADD R2, R2, R6 ;  /* 0x0000000002027229 */ /* 0x000fe20000000006 */
[----:B------:R-:W0:Y:S07]  /*0cf0*/  LDS.128 R4, [UR4+0x70] ;  /* 0x00007004ff047984 */ /* 0x000e2e0008000c00 */
[----:B-1----:R-:W-:-:S08]  /*0d00*/  DADD R2, R2, R8 ;  /* 0x0000000002027229 */ /* 0x002fd00000000008 */
[----:B------:R-:W-:Y:S01]  /*0d10*/  DADD R2, R2, R10 ;  /* 0x0000000002027229 */ /* 0x000fe2000000000a */
[----:B------:R-:W1:Y:S07]  /*0d20*/  LDS.128 R8, [UR4+0x80] ;  /* 0x00008004ff087984 */ /* 0x000e6e0008000c00 */
[----:B--2---:R-:W-:-:S08]  /*0d30*/  DADD R2, R2, R12 ;  /* 0x0000000002027229 */ /* 0x004fd0000000000c */
[----:B------:R-:W-:-:S08]  /*0d40*/  DADD R2, R2, R14 ;  /* 0x0000000002027229 */ /* 0x000fd0000000000e */
[----:B0-----:R-:W-:-:S08]  /*0d50*/  DADD R2, R2, R4 ;  /* 0x0000000002027229 */ /* 0x001fd00000000004 */
[----:B------:R-:W-:-:S08]  /*0d60*/  DADD R2, R2, R6 ;  /* 0x0000000002027229 */ /* 0x000fd00000000006 */
[----:B-1----:R-:W-:-:S08]  /*0d70*/  DADD R2, R2, R8 ;  /* 0x0000000002027229 */ /* 0x002fd00000000008 */
[----:B------:R-:W-:Y:S01]  /*0d80*/  DADD R2, R2, R10 ;  /* 0x0000000002027229 */ /* 0x000fe2000000000a */
[----:B------:R-:W-:Y:S10]  /*0d90*/  BRA `(.L_x_16) ;  /* 0x0000001400d87947 */ /* 0x000ff40003800000 */
.L_x_15:
[----:B------:R-:W-:Y:S01]  /*0da0*/  LOP3.LUT R0, R5, 0x3e0, RZ, 0xc0, !PT ;  /* 0x000003e005007812 */ /* 0x000fe200078ec0ff */
[----:B------:R-:W0:Y:S03]  /*0db0*/  S2R R10, SR_LANEID ;  /* 0x00000000000a7919 */ /* 0x000e260000000000 */
[----:B------:R-:W-:Y:S01]  /*0dc0*/  LOP3.LUT R9, RZ, R0, RZ, 0x33, !PT ;  /* 0x00000000ff097212 */ /* 0x000fe200078e33ff */
[----:B------:R-:W-:-:S04]  /*0dd0*/  VIADD R7, R0, 0x20 ;  /* 0x0000002000077836 */ /* 0x000fc80000000000 */
[----:B------:R-:W-:Y:S01]  /*0de0*/  IMAD.IADD R9, R9, 0x1, R4 ;  /* 0x0000000109097824 */ /* 0x000fe200078e0204 */
[----:B------:R-:W-:-:S04]  /*0df0*/  ISETP.GT.AND P0, PT, R7, R4, PT ;  /* 0x000000040700720c */ /* 0x000fc80003f04270 */
[----:B------:R-:W-:-:S05]  /*0e00*/  SEL R11, R9, 0x1f, P0 ;  /* 0x0000001f090b7807 */ /* 0x000fca0000000000 */
[----:B-----5:R-:W-:Y:S04]  /*0e10*/  SHFL.DOWN PT, R6, R2, 0x1, R11 ;  /* 0x0820000002067989 */ /* 0x020fe800000e000b */
[----:B------:R-:W1:Y:S01]  /*0e20*/  SHFL.DOWN PT, R7, R3, 0x1, R11 ;  /* 0x0820000003077989 */ /* 0x000e6200000e000b */
[C---:B0-----:R-:W-:Y:S01]  /*0e30*/  ISETP.GE.AND P0, PT, R10.reuse, R11, PT ;  /* 0x0000000b0a00720c */ /* 0x041fe20003f06270 */
[C---:B------:R-:W-:Y:S01]  /*0e40*/  VIADD R0, R10.reuse, 0x2 ;  /* 0x000000020a007836 */ /* 0x040fe20000000000 */
[----:B------:R-:W-:Y:S01]  /*0e50*/  ISETP.NE.AND P1, PT, R10, RZ, PT ;  /* 0x000000ff0a00720c */ /* 0x000fe20003f25270 */
[----:B-1----:R-:W-:-:S12]  /*0e60*/  DADD R6, R6, R2 ;  /* 0x0000000006067229 */ /* 0x002fd80000000002 */
[----:B------:R-:W0:Y:S01]  /*0e70*/  @!P1 S2R R12, SR_CgaCtaId ;  /* 0x00000000000c9919 */ /* 0x000e220000008800 */
[----:B------:R-:W-:Y:S02]  /*0e80*/  FSEL R8, R6, R2, !P0 ;  /* 0x0000000206087208 */ /* 0x000fe40004000000 */
[----:B------:R-:W-:Y:S02]  /*0e90*/  FSEL R9, R7, R3, !P0 ;  /* 0x0000000307097208 */ /* 0x000fe40004000000 */
[----:B------:R-:W-:Y:S01]  /*0ea0*/  ISETP.GT.AND P0, PT, R0, R11, PT ;  /* 0x0000000b0000720c */ /* 0x000fe20003f04270 */
[----:B------:R-:W-:Y:S01]  /*0eb0*/  SHFL.DOWN PT, R6, R8, 0x2, R11 ;  /* 0x0840000008067989 */ /* 0x000fe200000e000b */
[----:B------:R-:W-:-:S03]  /*0ec0*/  VIADD R0, R10, 0x4 ;  /* 0x000000040a007836 */ /* 0x000fc60000000000 */
[----:B------:R-:W1:Y:S02]  /*0ed0*/  SHFL.DOWN PT, R7, R9, 0x2, R11 ;  /* 0x0840000009077989 */ /* 0x000e6400000e000b */
[----:B-1----:R-:W-:-:S10]  /*0ee0*/  DADD R6, R6, R8 ;  /* 0x0000000006067229 */ /* 0x002fd40000000008 */
[----:B------:R-:W-:Y:S02]  /*0ef0*/  FSEL R6, R8, R6, P0 ;  /* 0x0000000608067208 */ /* 0x000fe40000000000 */
[----:B------:R-:W-:Y:S02]  /*0f00*/  FSEL R7, R9, R7, P0 ;  /* 0x0000000709077208 */ /* 0x000fe40000000000 */
        /* <DEDUP_REMOVED lines=16> */
[----:B------:R-:W-:Y:S02]  /*1010*/  @!P1 MOV R9, 0x400 ;  /* 0x0000040000099802 */ /* 0x000fe40000000f00 */
[----:B------:R-:W-:Y:S01]  /*1020*/  @!P1 SHF.R.U32.HI R8, RZ, 0x2, R5 ;  /* 0x00000002ff089819 */ /* 0x000fe20000011605 */
[----:B------:R-:W1:Y:S01]  /*1030*/  SHFL.DOWN PT, R3, R7, 0x10, R11 ;  /* 0x0a00000007037989 */ /* 0x000e6200000e000b */
[----:B0-----:R-:W-:-:S02]  /*1040*/  @!P1 LEA R9, R12, R9, 0x18 ;  /* 0x000000090c099211 */ /* 0x001fc400078ec0ff */
[----:B------:R-:W-:-:S05]  /*1050*/  @!P1 LOP3.LUT R8, R8, 0xf8, RZ, 0xc0, !PT ;  /* 0x000000f808089812 */ /* 0x000fca00078ec0ff */
[----:B------:R-:W-:Y:S01]  /*1060*/  @!P1 IMAD.IADD R9, R8, 0x1, R9 ;  /* 0x0000000108099824 */ /* 0x000fe200078e0209 */
[----:B-1----:R-:W-:-:S10]  /*1070*/  DADD R2, R2, R6 ;  /* 0x0000000002027229 */ /* 0x002fd40000000006 */
[----:B------:R-:W-:Y:S02]  /*1080*/  FSEL R2, R6, R2, P0 ;  /* 0x0000000206027208 */ /* 0x000fe40000000000 */
[----:B------:R-:W-:Y:S02]  /*1090*/  FSEL R3, R7, R3, P0 ;  /* 0x0000000307037208 */ /* 0x000fe40000000000 */
[----:B------:R-:W-:-:S03]  /*10a0*/  ISETP.NE.AND P0, PT, R5, RZ, PT ;  /* 0x000000ff0500720c */ /* 0x000fc60003f05270 */
[----:B------:R0:W-:Y:S01]  /*10b0*/  @!P1 STS.64 [R9+0x10], R2 ;  /* 0x0000100209009388 */ /* 0x0001e20000000a00 */
[----:B------:R-:W-:Y:S09]  /*10c0*/  BAR.SYNC.DEFER_BLOCKING 0x0 ;  /* 0x0000000000007b1d */ /* 0x000ff20000010000 */
[----:B------:R-:W-:Y:S05]  /*10d0*/  @P0 BRA `(.L_x_16) ;  /* 0x0000001400080947 */ /* 0x000fea0003800000 */
[----:B------:R-:W1:Y:S01]  /*10e0*/  S2UR UR5, SR_CgaCtaId ;  /* 0x00000000000579c3 */ /* 0x000e620000008800 */
[----:B------:R-:W-:Y:S01]  /*10f0*/  UMOV UR4, 0x400 ;  /* 0x0000040000047882 */ /* 0x000fe20000000000 */
[----:B------:R-:W-:Y:S01]  /*1100*/  ISETP.GT.AND P1, PT, R4, 0x20, PT ;  /* 0x000000200400780c */ /* 0x000fe20003f24270 */
[----:B-1----:R-:W-:-:S09]  /*1110*/  ULEA UR4, UR5, UR4, 0x18 ;  /* 0x0000000405047291 */ /* 0x002fd2000f8ec0ff */
[----:B------:R-:W1:Y:S04]  /*1120*/  LDS.64 R6, [UR4+0x18] ;  /* 0x00001804ff067984 */ /* 0x000e680008000a00 */
[----:B------:R-:W2:Y:S04]  /*1130*/  LDS.128 R12, [UR4+0x20] ;  /* 0x00002004ff0c7984 */ /* 0x000ea80008000c00 */
[----:B0-----:R-:W0:Y:S01]  /*1140*/  LDS.128 R8, [UR4+0x30] ;  /* 0x00003004ff087984 */ /* 0x001e220008000c00 */
[----:B-1----:R-:W-:-:S10]  /*1150*/  DADD R6, R2, R6 ;  /* 0x0000000002067229 */ /* 0x002fd40000000006 */
[----:B------:R-:W-:Y:S02]  /*1160*/  FSEL R2, R6, R2, P1 ;  /* 0x0000000206027208 */ /* 0x000fe40000800000 */
[----:B------:R-:W-:Y:S02]  /*1170*/  FSEL R3, R7, R3, P1 ;  /* 0x0000000307037208 */ /* 0x000fe40000800000 */
[----:B------:R-:W-:-:S04]  /*1180*/  ISETP.GT.AND P1, PT, R4, 0x40, PT ;  /* 0x000000400400780c */ /* 0x000fc80003f24270 */
[----:B--2---:R-:W-:-:S10]  /*1190*/  DADD R12, R12, R2 ;  /* 0x000000000c0c7229 */ /* 0x004fd40000000002 */
[----:B------:R-:W-:Y:S02]  /*11a0*/  FSEL R2, R12, R2, P1 ;  /* 0x000000020c027208 */ /* 0x000fe40000800000 */
[----:B------:R-:W-:Y:S02]  /*11b0*/  FSEL R3, R13, R3, P1 ;  /* 0x000000030d037208 */ /* 0x000fe40000800000 */
[----:B------:R-:W-:-:S04]  /*11c0*/  ISETP.GT.AND P1, PT, R4, 0x60, PT ;  /* 0x000000600400780c */ /* 0x000fc80003f24270 */
[----:B------:R-:W-:-:S10]  /*11d0*/  DADD R14, R2, R14 ;  /* 0x00000000020e7229 */ /* 0x000fd4000000000e */
[----:B------:R-:W-:Y:S02]  /*11e0*/  FSEL R2, R14, R2, P1 ;  /* 0x000000020e027208 */ /* 0x000fe40000800000 */
[----:B------:R-:W-:Y:S02]  /*11f0*/  FSEL R3, R15, R3, P1 ;  /* 0x000000030f037208 */ /* 0x000fe40000800000 */
[----:B------:R-:W1:Y:S01]  /*1200*/  LDS.128 R12, [UR4+0x40] ;  /* 0x00004004ff0c7984 */ /* 0x000e620008000c00 */
[----:B------:R-:W-:-:S03]  /*1210*/  ISETP.GT.AND P1, PT, R4, 0x80, PT ;  /* 0x000000800400780c */ /* 0x000fc60003f24270 */
[----:B0-----:R-:W-:-:S10]  /*1220*/  DADD R8, R8, R2 ;  /* 0x0000000008087229 */ /* 0x001fd40000000002 */
[----:B------:R-:W-:Y:S02]  /*1230*/  FSEL R2, R8, R2, P1 ;  /* 0x0000000208027208 */ /* 0x000fe40000800000 */
[----:B------:R-:W-:Y:S02]  /*1240*/  FSEL R3, R9, R3, P1 ;  /* 0x0000000309037208 */ /* 0x000fe40000800000 */
[----:B------:R-:W-:-:S04]  /*1250*/  ISETP.GT.AND P1, PT, R4, 0xa0, PT ;  /* 0x000000a00400780c */ /* 0x000fc80003f24270 */
[----:B------:R-:W-:-:S10]  /*1260*/  DADD R10, R2, R10 ;  /* 0x00000000020a7229 */ /* 0x000fd4000000000a */
[----:B------:R-:W-:Y:S02]  /*1270*/  FSEL R2, R10, R2, P1 ;  /* 0x000000020a027208 */ /* 0x000fe40000800000 */
[----:B------:R-:W-:Y:S02]  /*1280*/  FSEL R3, R11, R3, P1 ;  /* 0x000000030b037208 */ /* 0x000fe40000800000 */
[----:B------:R-:W0:Y:S01]  /*1290*/  LDS.128 R8, [UR4+0x50] ;  /* 0x00005004ff087984 */ /* 0x000e220008000c00 */
[----:B------:R-:W-:-:S03]  /*12a0*/  ISETP.GT.AND P1, PT, R4, 0xc0, PT ;  /* 0x000000c00400780c */ /* 0x000fc60003f24270 */
[----:B-1----:R-:W-:-:S10]  /*12b0*/  DADD R12, R12, R2 ;  /* 0x000000000c0c7229 */ /* 0x002fd40000000002 */
        /* <DEDUP_REMOVED lines=33> */
[----:B------:R-:W-:-:S04]  /*14d0*/  ISETP.GT.AND P1, PT, R4, 0x1c0, PT ;  /* 0x000001c00400780c */ /* 0x000fc80003f24270 */
[----:B-1----:R-:W-:-:S10]  /*14e0*/  DADD R12, R12, R2 ;  /* 0x000000000c0c7229 */ /* 0x002fd40000000002 */
[----:B------:R-:W-:Y:S02]  /*14f0*/  FSEL R2, R12, R2, P1 ;  /* 0x000000020c027208 */ /* 0x000fe40000800000 */
[----:B------:R-:W-:Y:S02]  /*1500*/  FSEL R3, R13, R3, P1 ;  /* 0x000000030d037208 */ /* 0x000fe40000800000 */
[----:B------:R-:W-:-:S04]  /*1510*/  ISETP.GT.AND P1, PT, R4, 0x1e0, PT ;  /* 0x000001e00400780c */ /* 0x000fc80003f24270 */
[----:B------:R-:W-:-:S10]  /*1520*/  DADD R14, R2, R14 ;  /* 0x00000000020e7229 */ /* 0x000fd4000000000e */
[----:B------:R-:W-:Y:S02]  /*1530*/  FSEL R2, R14, R2, P1 ;  /* 0x000000020e027208 */ /* 0x000fe40000800000 */
[----:B------:R-:W-:Y:S01]  /*1540*/  FSEL R3, R15, R3, P1 ;  /* 0x000000030f037208 */ /* 0x000fe20000800000 */
[----:B------:R-:W-:Y:S06]  /*1550*/  BRA `(.L_x_16) ;  /* 0x0000000c00e87947 */ /* 0x000fec0003800000 */
.L_x_2:
[----:B------:R-:W0:Y:S01]  /*1560*/  S2R R41, SR_TID.X ;  /* 0x0000000000297919 */ /* 0x000e220000002100 */
[----:B------:R-:W1:Y:S02]  /*1570*/  LDCU.64 UR4, c[0x0][0x380] ;  /* 0x00007000ff0477ac */ /* 0x000e640008000a00 */
[----:B-1----:R-:W-:Y:S02]  /*1580*/  IMAD.U32 R2, RZ, RZ, UR4 ;  /* 0x00000004ff027e24 */ /* 0x002fe4000f8e00ff */
[----:B------:R-:W-:Y:S02]  /*1590*/  IMAD.U32 R3, RZ, RZ, UR5 ;  /* 0x00000005ff037e24 */ /* 0x000fe4000f8e00ff */
[----:B0-----:R-:W-:-:S05]  /*15a0*/  IMAD.WIDE.U32 R18, R41, 0x8, R2 ;  /* 0x0000000829127825 */ /* 0x001fca00078e0002 */
[----:B------:R-:W2:Y:S04]  /*15b0*/  LDG.E.64.CONSTANT R20, desc[UR6][R18.64] ;  /* 0x0000000612147981 */ /* 0x000ea8000c1e9b00 */
[----:B------:R-:W2:Y:S04]  /*15c0*/  LDG.E.64.CONSTANT R6, desc[UR6][R18.64+0x1000] ;  /* 0x0010000612067981 */ /* 0x000ea8000c1e9b00 */
[----:B------:R-:W3:Y:S04]  /*15d0*/  LDG.E.64.CONSTANT R8, desc[UR6][R18.64+0x2000] ;  /* 0x0020000612087981 */ /* 0x000ee8000c1e9b00 */
[----:B------:R-:W4:Y:S04]  /*15e0*/  LDG.E.64.CONSTANT R10, desc[UR6][R18.64+0x3000] ;  /* 0x00300006120a7981 */ /* 0x000f28000c1e9b00 */
[----:B------:R-:W5:Y:S04]  /*15f0*/  LDG.E.64.CONSTANT R12, desc[UR6][R18.64+0x4000] ;  /* 0x00400006120c7981 */ /* 0x000f68000c1e9b00 */
[----:B------:R-:W5:Y:S04]  /*1600*/  LDG.E.64.CONSTANT R14, desc[UR6][R18.64+0x5000] ;  /* 0x00500006120e7981 */ /* 0x000f68000c1e9b00 */
[----:B------:R-:W5:Y:S01]  /*1610*/  LDG.E.64.CONSTANT R16, desc[UR6][R18.64+0x6000] ;  /* 0x0060000612107981 */ /* 0x000f62000c1e9b00 */
[----:B------:R-:W-:Y:S01]  /*1620*/  ISETP.GE.U32.AND P0, PT, R4, 0x1c00, PT ;  /* 0x00001c000400780c */ /* 0x000fe20003f06070 */
[----:B------:R-:W-:Y:S01]  /*1630*/  UMOV UR4, 0xe00 ;  /* 0x00000e0000047882 */ /* 0x000fe20000000000 */
[----:B--2---:R-:W-:-:S08]  /*1640*/  DADD R6, R20, R6 ;  /* 0x0000000014067229 */ /* 0x004fd00000000006 */
[----:B---3--:R-:W-:-:S08]  /*1650*/  DADD R6, R8, R6 ;  /* 0x0000000008067229 */ /* 0x008fd00000000006 */
[----:B----4-:R-:W-:-:S08]  /*1660*/  DADD R6, R10, R6 ;  /* 0x000000000a067229 */ /* 0x010fd00000000006 */
[----:B-----5:R-:W-:-:S08]  /*1670*/  DADD R6, R12, R6 ;  /* 0x000000000c067229 */ /* 0x020fd00000000006 */
[----:B------:R-:W-:-:S08]  /*1680*/  DADD R6, R14, R6 ;  /* 0x000000000e067229 */ /* 0x000fd00000000006 */
[----:B------:R-:W-:Y:S01]  /*1690*/  DADD R6, R16, R6 ;  /* 0x0000000010067229 */ /* 0x000fe20000000006 */
[----:B------:R-:W-:Y:S10]  /*16a0*/  @!P0 BRA `(.L_x_17) ;  /* 0x00000000006c8947 */ /* 0x000ff40003800000 */
[----:B------:R-:W0:Y:S01]  /*16b0*/  LDC R22, c[0x0][0x390] ;  /* 0x0000e400ff167b82 */ /* 0x000e220000000800 */
[----:B------:R-:W-:Y:S01]  /*16c0*/  VIADD R23, R4, 0xfffff200 ;  /* 0xfffff20004177836 */ /* 0x000fe20000000000 */
[----:B------:R-:W-:-:S06]  /*16d0*/  UMOV UR4, 0xe00 ;  /* 0x00000e0000047882 */ /* 0x000fcc0000000000 */
[----:B------:R-:W1:Y:S02]  /*16e0*/  LDC.64 R2, c[0x0][0x380] ;  /* 0x0000e000ff027b82 */ /* 0x000e640000000a00 */
.L_x_19:
[----:B------:R-:W-:-:S04]  /*16f0*/  VIADD R9, R41, UR4 ;  /* 0x0000000429097c36 */ /* 0x000fc80008000000 */
[----:B-1----:R-:W-:-:S05]  /*1700*/  IMAD.WIDE.U32 R8, R9, 0x8, R2 ;  /* 0x0000000809087825 */ /* 0x002fca00078e0002 */
[----:B------:R-:W2:Y:S04]  /*1710*/  LDG.E.64.CONSTANT R4, desc[UR6][R8.64] ;  /* 0x0000000608047981 */ /* 0x000ea8000c1e9b00 */
[----:B------:R-:W3:Y:S04]  /*1720*/  LDG.E.64.CONSTANT R10, desc[UR6][R8.64+0x1000] ;  /* 0x00100006080a7981 */ /* 0x000ee8000c1e9b00 */
[----:B------:R-:W4:Y:S04]  /*1730*/  LDG.E.64.CONSTANT R12, desc[UR6][R8.64+0x2000] ;  /* 0x00200006080c7981 */ /* 0x000f28000c1e9b00 */
[----:B------:R-:W5:Y:S04]  /*1740*/  LDG.E.64.CONSTANT R14, desc[UR6][R8.64+0x3000] ;  /* 0x00300006080e7981 */ /* 0x000f68000c1e9b00 */
[----:B------:R-:W5:Y:S04]  /*1750*/  LDG.E.64.CONSTANT R16, desc[UR6][R8.64+0x4000] ;  /* 0x0040000608107981 */ /* 0x000f68000c1e9b00 */
[----:B------:R-:W5:Y:S04]  /*1760*/  LDG.E.64.CONSTANT R18, desc[UR6][R8.64+0x5000] ;  /* 0x0050000608127981 */ /* 0x000f68000c1e9b00 */
[----:B------:R-:W5:Y:S01]  /*1770*/  LDG.E.64.CONSTANT R20, desc[UR6][R8.64+0x6000] ;  /* 0x0060000608147981 */ /* 0x000f62000c1e9b00 */
[----:B--2---:R-:W-:-:S08]  /*1780*/  DADD R4, R4, R6 ;  /* 0x0000000004047229 */ /* 0x004fd00000000006 */
[----:B---3--:R-:W-:-:S08]  /*1790*/  DADD R4, R10, R4 ;  /* 0x000000000a047229 */ /* 0x008fd00000000004 */
[----:B----4-:R-:W-:-:S08]  /*17a0*/  DADD R4, R12, R4 ;  /* 0x000000000c047229 */ /* 0x010fd00000000004 */
[----:B-----5:R-:W-:-:S08]  /*17b0*/  DADD R4, R14, R4 ;  /* 0x000000000e047229 */ /* 0x020fd00000000004 */
[----:B------:R-:W-:Y:S01]  /*17c0*/  DADD R16, R16, R4 ;  /* 0x0000000010107229 */ /* 0x000fe20000000004 */
[----:B0-----:R-:W-:-:S04]  /*17d0*/  IMAD.MOV.U32 R4, RZ, RZ, R22 ;  /* 0x000000ffff047224 */ /* 0x001fc800078e0016 */
[----:B------:R-:W-:-:S03]  /*17e0*/  VIADD R0, R4, -UR4 ;  /* 0x8000000404007c36 */ /* 0x000fc60008000000 */
[----:B------:R-:W-:Y:S02]  /*17f0*/  DADD R16, R18, R16 ;  /* 0x0000000012107229 */ /* 0x000fe40000000010 */
[----:B------:R-:W-:-:S06]  /*1800*/  ISETP.GE.AND P0, PT, R0, 0xe00, PT ;  /* 0x00000e000000780c */ /* 0x000fcc0003f06270 */
[----:B------:R-:W-:-:S07]  /*1810*/  DADD R6, R20, R16 ;  /* 0x0000000014067229 */ /* 0x000fce0000000010 */
[----:B------:R-:W-:Y:S05]  /*1820*/  @!P0 BRA `(.L_x_18) ;  /* 0x00000008001c8947 */ /* 0x000fea0003800000 */
[----:B------:R-:W-:-:S06]  /*1830*/  UIADD3 UR4, UPT, UPT, UR4, 0xe00, URZ ;  /* 0x00000e0004047890 */ /* 0x000fcc000fffe0ff */
[----:B------:R-:W-:-:S13]  /*1840*/  ISETP.LT.AND P0, PT, R23, UR4, PT ;  /* 0x0000000417007c0c */ /* 0x000fda000bf01270 */
[----:B------:R-:W-:Y:S05]  /*1850*/  @!P0 BRA `(.L_x_19) ;  /* 0xfffffffc00a48947 */ /* 0x000fea000383ffff */
.L_x_17:
[----:B------:R-:W-:-:S13]  /*1860*/  ISETP.LE.AND P0, PT, R4, UR4, PT ;  /* 0x0000000404007c0c */ /* 0x000fda000bf03270 */
[----:B------:R-:W-:Y:S05]  /*1870*/  @P0 BRA `(.L_x_18) ;  /* 0x0000000800080947 */ /* 0x000fea0003800000 */
[----:B------:R-:W-:Y:S01]  /*1880*/  VIADD R0, R4, -UR4 ;  /* 0x8000000404007c36 */ /* 0x000fe20008000000 */
[----:B------:R-:W-:Y:S04]  /*1890*/  BSSY.RECONVERGENT B1, `(.L_x_18) ;  /* 0x0000080000017945 */ /* 0x000fe80003800200 */
[----:B------:R-:W-:-:S13]  /*18a0*/  ISETP.GE.AND P0, PT, R41, R0, PT ;  /* 0x000000002900720c */ /* 0x000fda0003f06270 */
[----:B------:R-:W-:Y:S05]  /*18b0*/  @P0 BRA `(.L_x_20) ;  /* 0x0000000400f40947 */ /* 0x000fea0003800000 */
[----:B------:R-:W-:Y:S01]  /*18c0*/  LOP3.LUT R5, RZ, R41, RZ, 0x33, !PT ;  /* 0x00000029ff057212 */ /* 0x000fe200078e33ff */
[----:B------:R-:W-:Y:S01]  /*18d0*/  BSSY.RECONVERGENT B2, `(.L_x_21) ;  /* 0x0000014000027945 */ /* 0x000fe20003800200 */
[----:B------:R-:W-:Y:S02]  /*18e0*/  IMAD.MOV.U32 R45, RZ, RZ, R41 ;  /* 0x000000ffff2d7224 */ /* 0x000fe400078e0029 */
[----:B------:R-:W-:-:S04]  /*18f0*/  IADD3 R4, PT, PT, R4, -UR4, R5 ;  /* 0x8000000404047c10 */ /* 0x000fc8000fffe005 */
[C---:B------:R-:W-:Y:S02]  /*1900*/  LOP3.LUT R5, R4.reuse, 0x600, RZ, 0xc0, !PT ;  /* 0x0000060004057812 */ /* 0x040fe400078ec0ff */
[----:B------:R-:W-:Y:S02]  /*1910*/  ISETP.GE.U32.AND P1, PT, R4, 0x600, PT ;  /* 0x000006000400780c */ /* 0x000fe40003f26070 */
[----:B------:R-:W-:-:S13]  /*1920*/  ISETP.NE.AND P0, PT, R5, 0x600, PT ;  /* 0x000006000500780c */ /* 0x000fda0003f05270 */
[----:B------:R-:W-:Y:S05]  /*1930*/  @!P0 BRA `(.L_x_22) ;  /* 0x0000000000348947 */ /* 0x000fea0003800000 */
[----:B------:R-:W-:Y:S01]  /*1940*/  LEA.HI R4, R4, 0x1, RZ, 0x17 ;  /* 0x0000000104047811 */ /* 0x000fe200078fb8ff */
[----:B------:R-:W-:Y:S02]  /*1950*/  VIADD R9, R41, UR4 ;  /* 0x0000000429097c36 */ /* 0x000fe40008000000 */
[----:B------:R-:W-:Y:S01]  /*1960*/  IMAD.MOV.U32 R45, RZ, RZ, R41 ;  /* 0x000000ffff2d7224 */ /* 0x000fe200078e0029 */
[----:B------:R-:W-:-:S05]  /*1970*/  LOP3.LUT R4, R4, 0x3, RZ, 0xc0, !PT ;  /* 0x0000000304047812 */ /* 0x000fca00078ec0ff */
[----:B------:R-:W-:-:S07]  /*1980*/  IMAD.MOV R8, RZ, RZ, -R4 ;  /* 0x000000ffff087224 */ /* 0x000fce00078e0a04 */
.L_x_23:
[----:B------:R-:W-:-:S06]  /*1990*/  IMAD.WIDE.U32 R4, R9, 0x8, R2 ;  /* 0x0000000809047825 */ /* 0x000fcc00078e0002 */
[----:B------:R-:W2:Y:S01]  /*19a0*/  LDG.E.64.CONSTANT R4, desc[UR6][R4.64] ;  /* 0x0000000604047981 */ /* 0x000ea2000c1e9b00 */
[----:B------:R-:W-:Y:S02]  /*19b0*/  VIADD R8, R8, 0x1 ;  /* 0x0000000108087836 */ /* 0x000fe40000000000 */
[----:B------:R-:W-:Y:S02]  /*19c0*/  VIADD R45, R45, 0x200 ;  /* 0x000002002d2d7836 */ /* 0x000fe40000000000 */
[----:B------:R-:W-:Y:S01]  /*19d0*/  VIADD R9, R9, 0x200 ;  /* 0x0000020009097836 */ /* 0x000fe20000000000 */
[----:B------:R-:W-:Y:S01]  /*19e0*/  ISETP.NE.AND P0, PT, R8, RZ, PT ;  /* 0x000000ff0800720c */ /* 0x000fe20003f05270 */
[----:B--2---:R-:W-:-:S12]  /*19f0*/  DADD R6, R4, R6 ;  /* 0x0000000004067229 */ /* 0x004fd80000000006 */
[----:B------:R-:W-:Y:S05]  /*1a00*/  @P0 BRA `(.L_x_23) ;  /* 0xfffffffc00e00947 */ /* 0x000fea000383ffff */
.L_x_22:
[----:B------:R-:W-:Y:S05]  /*1a10*/  BSYNC.RECONVERGENT B2 ;  /* 0x0000000000027941 */ /* 0x000fea0003800200 */
.L_x_21:
[----:B------:R-:W-:Y:S05]  /*1a20*/  @!P1 BRA `(.L_x_20) ;  /* 0x0000000400989947 */ /* 0x000fea0003800000 */
[----:B------:R-:W0:Y:S01]  /*1a30*/  LDCU.64 UR8, c[0x0][0x380] ;  /* 0x00007000ff0877ac */ /* 0x000e220008000a00 */
[----:B------:R-:W-:Y:S01]  /*1a40*/  IMAD.IADD R9, R0, 0x1, -R45 ;  /* 0x0000000100097824 */ /* 0x000fe200078e0a2d */
[C---:B------:R-:W-:Y:S01]  /*1a50*/  IADD3 R5, P0, PT, R45.reuse, UR4, RZ ;  /* 0x000000042d057c10 */ /* 0x040fe2000ff1e0ff */
[----:B------:R-:W-:Y:S01]  /*1a60*/  BSSY.RECONVERGENT B2, `(.L_x_24) ;  /* 0x0000039000027945 */ /* 0x000fe20003800200 */
[----:B------:R-:W-:Y:S02]  /*1a70*/  VIADD R43, R45, UR4 ;  /* 0x000000042d2b7c36 */ /* 0x000fe40008000000 */
[----:B------:R-:W-:Y:S01]  /*1a80*/  ISETP.GT.AND P1, PT, R9, 0x1800, PT ;  /* 0x000018000900780c */ /* 0x000fe20003f24270 */
[----:B------:R-:W-:Y:S01]  /*1a90*/  IMAD.X R8, RZ, RZ, RZ, P0 ;  /* 0x000000ffff087224 */ /* 0x000fe200000e06ff */
[----:B0-----:R-:W-:-:S04]  /*1aa0*/  LEA R4, P0, R5, UR8, 0x3 ;  /* 0x0000000805047c11 */ /* 0x001fc8000f8018ff */
[----:B------:R-:W-:Y:S02]  /*1ab0*/  LEA.HI.X R5, R5, UR9, R8, 0x3, P0 ;  /* 0x0000000905057c11 */ /* 0x000fe400080f1c08 */
[----:B------:R-:W-:-:S05]  /*1ac0*/  IADD3 R4, P0, PT, R4, 0x2000, RZ ;  /* 0x0000200004047810 */ /* 0x000fca0007f1e0ff */
[----:B------:R-:W-:Y:S01]  /*1ad0*/  IMAD.X R5, RZ, RZ, R5, P0 ;  /* 0x000000ffff057224 */ /* 0x000fe200000e0605 */
[----:B------:R-:W-:Y:S01]  /*1ae0*/  PLOP3.LUT P0, PT, PT, PT, PT, 0x80, 0x8 ;  /* 0x000000000008781c */ /* 0x000fe20003f0f070 */
[----:B------:R-:W-:-:S12]  /*1af0*/  @!P1 BRA `(.L_x_25) ;  /* 0x0000000000bc9947 */ /* 0x000fd80003800000 */
[----:B------:R-:W-:Y:S01]  /*1b00*/  PLOP3.LUT P0, PT, PT, PT, PT, 0x8, 0x80 ;  /* 0x000000000080781c */ /* 0x000fe20003f0e170 */
[----:B------:R-:W-:-:S12]  /*1b10*/  VIADD R40, R0, 0xffffe800 ;  /* 0xffffe80000287836 */ /* 0x000fd80000000000 */
.L_x_26:
[C---:B------:R-:W-:Y:S01]  /*1b20*/  IMAD.WIDE.U32 R38, R43.reuse, 0x8, R2 ;  /* 0x000000082b267825 */ /* 0x040fe200078e0002 */
[----:B------:R-:W2:Y:S04]  /*1b30*/  LDG.E.64.CONSTANT R8, desc[UR6][R4.64+-0x1000] ;  /* 0xfff0000604087981 */ /* 0x000ea8000c1e9b00 */
[----:B------:R-:W3:Y:S04]  /*1b40*/  LDG.E.64.CONSTANT R10, desc[UR6][R4.64] ;  /* 0x00000006040a7981 */ /* 0x000ee8000c1e9b00 */
[----:B------:R-:W4:Y:S01]  /*1b50*/  LDG.E.64.CONSTANT R38, desc[UR6][R38.64] ;  /* 0x0000000626267981 */ /* 0x000f22000c1e9b00 */
[----:B------:R-:W-:-:S03]  /*1b60*/  VIADD R15, R43, 0x800 ;  /* 0x000008002b0f7836 */ /* 0x000fc60000000000 */
[----:B------:R-:W5:Y:S01]  /*1b70*/  LDG.E.64.CONSTANT R12, desc[UR6][R4.64+0x1000] ;  /* 0x00100006040c7981 */ /* 0x000f62000c1e9b00 */
[----:B------:R-:W-:-:S03]  /*1b80*/  IMAD.WIDE.U32 R14, R15, 0x8, R2 ;  /* 0x000000080f0e7825 */ /* 0x000fc600078e0002 */
[----:B------:R-:W5:Y:S04]  /*1b90*/  LDG.E.64.CONSTANT R16, desc[UR6][R4.64+0x3000] ;  /* 0x0030000604107981 */ /* 0x000f68000c1e9b00 */
[----:B------:R-:W5:Y:S04]  /*1ba0*/  LDG.E.64.CONSTANT R14, desc[UR6][R14.64] ;  /* 0x000000060e0e7981 */ /* 0x000f68000c1e9b00 */
[----:B------:R-:W5:Y:S01]  /*1bb0*/  LDG.E.64.CONSTANT R18, desc[UR6][R4.64+0x4000] ;  /* 0x0040000604127981 */ /* 0x000f62000c1e9b00 */
        /* <DEDUP_REMOVED lines=11> */
[----:B------:R-:W5:Y:S04]  /*1c70*/  LDG.E.64.CONSTANT R34, desc[UR6][R4.64+0xc000] ;  /* 0x00c0000604227981 */ /* 0x000f68000c1e9b00 */
[----:B------:R0:W5:Y:S01]  /*1c80*/  LDG.E.64.CONSTANT R36, desc[UR6][R4.64+0xd000] ;  /* 0x00d0000604247981 */ /* 0x000162000c1e9b00 */
[----:B------:R-:W-:-:S05]  /*1c90*/  VIADD R45, R45, 0x2000 ;  /* 0x000020002d2d7836 */ /* 0x000fca0000000000 */
[----:B------:R-:W-:Y:S02]  /*1ca0*/  ISETP.GE.AND P1, PT, R45, R40, PT ;  /* 0x000000282d00720c */ /* 0x000fe40003f26270 */
[----:B0-----:R-:W-:Y:S01]  /*1cb0*/  IADD3 R4, P2, PT, R4, 0x10000, RZ ;  /* 0x0001000004047810 */ /* 0x001fe20007f5e0ff */
[----:B------:R-:W-:-:S04]  /*1cc0*/  VIADD R43, R43, 0x2000 ;  /* 0x000020002b2b7836 */ /* 0x000fc80000000000 */
[----:B------:R-:W-:Y:S01]  /*1cd0*/  IMAD.X R5, RZ, RZ, R5, P2 ;  /* 0x000000ffff057224 */ /* 0x000fe200010e0605 */
[----:B----4-:R-:W-:-:S08]  /*1ce0*/  DADD R38, R38, R6 ;  /* 0x0000000026267229 */ /* 0x010fd00000000006 */
[----:B--2---:R-:W-:-:S08]  /*1cf0*/  DADD R8, R38, R8 ;  /* 0x0000000026087229 */ /* 0x004fd00000000008 */
[----:B---3--:R-:W-:-:S08]  /*1d00*/  DADD R8, R8, R10 ;  /* 0x0000000008087229 */ /* 0x008fd0000000000a */
[----:B-----5:R-:W-:-:S08]  /*1d10*/  DADD R8, R8, R12 ;  /* 0x0000000008087229 */ /* 0x020fd0000000000c */
        /* <DEDUP_REMOVED lines=13> */
.L_x_25:
[----:B------:R-:W-:Y:S05]  /*1df0*/  BSYNC.RECONVERGENT B2 ;  /* 0x0000000000027941 */ /* 0x000fea0003800200 */
.L_x_24:
[----:B------:R-:W-:Y:S01]  /*1e00*/  IMAD.IADD R8, R0, 0x1, -R45 ;  /* 0x0000000100087824 */ /* 0x000fe200078e0a2d */
[----:B------:R-:W-:Y:S04]  /*1e10*/  BSSY.RECONVERGENT B2, `(.L_x_27) ;  /* 0x000001c000027945 */ /* 0x000fe80003800200 */
[----:B------:R-:W-:-:S13]  /*1e20*/  ISETP.GT.AND P1, PT, R8, 0x800, PT ;  /* 0x000008000800780c */ /* 0x000fda0003f24270 */
[----:B------:R-:W-:Y:S05]  /*1e30*/  @!P1 BRA `(.L_x_28) ;  /* 0x0000000000649947 */ /* 0x000fea0003800000 */
        /* <DEDUP_REMOVED lines=9> */
[----:B------:R-:W5:Y:S04]  /*1ed0*/  LDG.E.64.CONSTANT R22, desc[UR6][R4.64+0x4000] ;  /* 0x0040000604167981 */ /* 0x000f68000c1e9b00 */
[----:B------:R0:W5:Y:S01]  /*1ee0*/  LDG.E.64.CONSTANT R8, desc[UR6][R4.64+0x5000] ;  /* 0x0050000604087981 */ /* 0x000162000c1e9b00 */
[----:B------:R-:W-:Y:S01]  /*1ef0*/  PLOP3.LUT P0, PT, PT, PT, PT, 0x8, 0x80 ;  /* 0x000000000080781c */ /* 0x000fe20003f0e170 */
[----:B------:R-:W-:-:S02]  /*1f00*/  VIADD R45, R45, 0x1000 ;  /* 0x000010002d2d7836 */ /* 0x000fc40000000000 */
[----:B------:R-:W-:Y:S01]  /*1f10*/  VIADD R43, R43, 0x1000 ;  /* 0x000010002b2b7836 */ /* 0x000fe20000000000 */
[----:B----4-:R-:W-:-:S08]  /*1f20*/  DADD R6, R6, R10 ;  /* 0x0000000006067229 */ /* 0x010fd0000000000a */
[----:B--2---:R-:W-:-:S08]  /*1f30*/  DADD R6, R6, R12 ;  /* 0x0000000006067229 */ /* 0x004fd0000000000c */
[----:B---3--:R-:W-:-:S08]  /*1f40*/  DADD R6, R6, R14 ;  /* 0x0000000006067229 */ /* 0x008fd0000000000e */
[----:B-----5:R-:W-:-:S08]  /*1f50*/  DADD R6, R6, R16 ;  /* 0x0000000006067229 */ /* 0x020fd00000000010 */
[----:B------:R-:W-:-:S08]  /*1f60*/  DADD R6, R6, R18 ;  /* 0x0000000006067229 */ /* 0x000fd00000000012 */
[----:B------:R-:W-:Y:S01]  /*1f70*/  DADD R6, R6, R20 ;  /* 0x0000000006067229 */ /* 0x000fe20000000014 */
[----:B------:R-:W-:-:S07]  /*1f80*/  IADD3 R10, P1, PT, R4, 0x8000, RZ ;  /* 0x00008000040a7810 */ /* 0x000fce0007f3e0ff */
[----:B------:R-:W-:Y:S01]  /*1f90*/  DADD R6, R6, R22 ;  /* 0x0000000006067229 */ /* 0x000fe20000000016 */
[----:B0-----:R-:W-:Y:S02]  /*1fa0*/  IMAD.X R5, RZ, RZ, R5, P1 ;  /* 0x000000ffff057224 */ /* 0x001fe400008e0605 */
[----:B------:R-:W-:-:S05]  /*1fb0*/  IMAD.MOV.U32 R4, RZ, RZ, R10 ;  /* 0x000000ffff047224 */ /* 0x000fca00078e000a */
[----:B------:R-:W-:-:S11]  /*1fc0*/  DADD R6, R6, R8 ;  /* 0x0000000006067229 */ /* 0x000fd60000000008 */
.L_x_28:
[----:B------:R-:W-:Y:S05]  /*1fd0*/  BSYNC.RECONVERGENT B2 ;  /* 0x0000000000027941 */ /* 0x000fea0003800200 */
.L_x_27:
[----:B------:R-:W-:-:S13]  /*1fe0*/  ISETP.LT.OR P0, PT, R45, R0, P0 ;  /* 0x000000002d00720c */ /* 0x000fda0000701670 */
[----:B------:R-:W-:Y:S05]  /*1ff0*/  @!P0 BRA `(.L_x_20) ;  /* 0x0000000000248947 */ /* 0x000fea0003800000 */
[----:B------:R-:W-:Y:S01]  /*2000*/  IMAD.WIDE.U32 R2, R43, 0x8, R2 ;  /* 0x000000082b027825 */ /* 0x000fe200078e0002 */
[----:B------:R-:W2:Y:S04]  /*2010*/  LDG.E.64.CONSTANT R8, desc[UR6][R4.64+-0x1000] ;  /* 0xfff0000604087981 */ /* 0x000ea8000c1e9b00 */
[----:B------:R-:W3:Y:S04]  /*2020*/  LDG.E.64.CONSTANT R10, desc[UR6][R4.64] ;  /* 0x00000006040a7981 */ /* 0x000ee8000c1e9b00 */
[----:B------:R-:W4:Y:S04]  /*2030*/  LDG.E.64.CONSTANT R2, desc[UR6][R2.64] ;  /* 0x0000000602027981 */ /* 0x000f28000c1e9b00 */
[----:B------:R-:W5:Y:S01]  /*2040*/  LDG.E.64.CONSTANT R12, desc[UR6][R4.64+0x1000] ;  /* 0x00100006040c7981 */ /* 0x000f62000c1e9b00 */
[----:B----4-:R-:W-:-:S08]  /*2050*/  DADD R6, R6, R2 ;  /* 0x0000000006067229 */ /* 0x010fd00000000002 */
[----:B--2---:R-:W-:-:S08]  /*2060*/  DADD R6, R6, R8 ;  /* 0x0000000006067229 */ /* 0x004fd00000000008 */
[----:B---3--:R-:W-:-:S08]  /*2070*/  DADD R6, R6, R10 ;  /* 0x0000000006067229 */ /* 0x008fd0000000000a */
[----:B-----5:R-:W-:-:S11]  /*2080*/  DADD R6, R6, R12 ;  /* 0x0000000006067229 */ /* 0x020fd6000000000c */
.L_x_20:
[----:B------:R-:W-:Y:S05]  /*2090*/  BSYNC.RECONVERGENT B1 ;  /* 0x0000000000017941 */ /* 0x000fea0003800200 */
.L_x_18:
[----:B------:R-:W0:Y:S01]  /*20a0*/  S2R R0, SR_LANEID ;  /* 0x0000000000007919 */ /* 0x000e220000000000 */
[----:B------:R-:W-:Y:S04]  /*20b0*/  SHFL.DOWN PT, R2, R6, 0x1, 0x1f ;  /* 0x08201f0006027f89 */ /* 0x000fe800000e0000 */
[----:B------:R-:W1:Y:S02]  /*20c0*/  SHFL.DOWN PT, R3, R7, 0x1, 0x1f ;  /* 0x08201f0007037f89 */ /* 0x000e6400000e0000 */
[----:B-1----:R-:W-:Y:S01]  /*20d0*/  DADD R2, R2, R6 ;  /* 0x0000000002027229 */ /* 0x002fe20000000006 */
[C---:B0-----:R-:W-:Y:S02]  /*20e0*/  ISETP.GT.AND P0, PT, R0.reuse, 0x1e, PT ;  /* 0x0000001e0000780c */ /* 0x041fe40003f04270 */
[----:B------:R-:W-:-:S07]  /*20f0*/  ISETP.NE.AND P1, PT, R0, RZ, PT ;  /* 0x000000ff0000720c */ /* 0x000fce0003f25270 */
        /* <DEDUP_REMOVED lines=15> */
[----:B------:R-:W-:Y:S01]  /*21f0*/  ISETP.GT.AND P0, PT, R0, 0x17, PT ;  /* 0x000000170000780c */ /* 0x000fe20003f04270 */
[----:B------:R-:W-:Y:S01]  /*2200*/  SHFL.DOWN PT, R2, R6, 0x8, 0x1f ;  /* 0x09001f0006027f89 */ /* 0x000fe200000e0000 */
[----:B------:R-:W-:-:S03]  /*2210*/  @!P1 MOV R8, 0x400 ;  /* 0x0000040000089802 */ /* 0x000fc60000000f00 */
[----:B------:R-:W0:Y:S01]  /*2220*/  SHFL.DOWN PT, R3, R7, 0x8, 0x1f ;  /* 0x09001f0007037f89 */ /* 0x000e2200000e0000 */
[----:B-1----:R-:W-:Y:S01]  /*2230*/  @!P1 LEA R11, R11, R8, 0x18 ;  /* 0x000000080b0b9211 */ /* 0x002fe200078ec0ff */
[----:B0-----:R-:W-:-:S10]  /*2240*/  DADD R2, R2, R6 ;  /* 0x0000000002027229 */ /* 0x001fd40000000006 */
[----:B------:R-:W-:Y:S02]  /*2250*/  FSEL R4, R6, R2, P0 ;  /* 0x0000000206047208 */ /* 0x000fe40000000000 */
[----:B------:R-:W-:Y:S02]  /*2260*/  FSEL R5, R7, R3, P0 ;  /* 0x0000000307057208 */ /* 0x000fe40000000000 */
[----:B------:R-:W-:Y:S01]  /*2270*/  @!P1 SHF.R.U32.HI R6, RZ, 0x2, R41 ;  /* 0x00000002ff069819 */ /* 0x000fe20000011629 */
[----:B------:R-:W-:Y:S01]  /*2280*/  SHFL.DOWN PT, R2, R4, 0x10, 0x1f ;  /* 0x0a001f0004027f89 */ /* 0x000fe200000e0000 */
[----:B------:R-:W-:Y:S02]  /*2290*/  ISETP.NE.AND P0, PT, R41, RZ, PT ;  /* 0x000000ff2900720c */ /* 0x000fe40003f05270 */
[----:B------:R-:W-:Y:S01]  /*22a0*/  @!P1 LOP3.LUT R6, R6, 0xf8, RZ, 0xc0, !PT ;  /* 0x000000f806069812 */ /* 0x000fe200078ec0ff */
[----:B------:R-:W0:Y:S04]  /*22b0*/  SHFL.DOWN PT, R3, R5, 0x10, 0x1f ;  /* 0x0a001f0005037f89 */ /* 0x000e2800000e0000 */
[----:B------:R-:W-:Y:S01]  /*22c0*/  @!P1 IMAD.IADD R11, R6, 0x1, R11 ;  /* 0x00000001060b9824 */ /* 0x000fe200078e020b */
[----:B0-----:R-:W-:-:S07]  /*22d0*/  DADD R2, R2, R4 ;  /* 0x0000000002027229 */ /* 0x001fce0000000004 */
[----:B------:R0:W-:Y:S01]  /*22e0*/  @!P1 STS.64 [R11+0x10], R2 ;  /* 0x000010020b009388 */ /* 0x0001e20000000a00 */
[----:B------:R-:W-:Y:S01]  /*22f0*/  BAR.SYNC.DEFER_BLOCKING 0x0 ;  /* 0x0000000000007b1d */ /* 0x000fe20000010000 */
[----:B------:R-:W-:-:S04]  /*2300*/  ISETP.GT.AND P1, PT, R0, 0xf, PT ;  /* 0x0000000f0000780c */ /* 0x000fc80003f24270 */
[----:B------:R-:W-:Y:S02]  /*2310*/  FSEL R0, R4, R2, P1 ;  /* 0x0000000204007208 */ /* 0x000fe40000800000 */
[----:B------:R-:W-:-:S03]  /*2320*/  FSEL R5, R5, R3, P1 ;  /* 0x0000000305057208 */ /* 0x000fc60000800000 */
[----:B0-----:R-:W-:Y:S02]  /*2330*/  IMAD.MOV.U32 R2, RZ, RZ, R0 ;  /* 0x000000ffff027224 */ /* 0x001fe400078e0000 */
[----:B------:R-:W-:Y:S01]  /*2340*/  IMAD.MOV.U32 R3, RZ, RZ, R5 ;  /* 0x000000ffff037224 */ /* 0x000fe200078e0005 */
[----:B------:R-:W-:Y:S06]  /*2350*/  @P0 BRA `(.L_x_16) ;  /* 0x0000000000680947 */ /* 0x000fec0003800000 */
[----:B------:R-:W0:Y:S01]  /*2360*/  S2UR UR5, SR_CgaCtaId ;  /* 0x00000000000579c3 */ /* 0x000e220000008800 */
[----:B------:R-:W-:Y:S02]  /*2370*/  UMOV UR4, 0x400 ;  /* 0x0000040000047882 */ /* 0x000fe40000000000 */
[----:B0-----:R-:W-:-:S09]  /*2380*/  ULEA UR4, UR5, UR4, 0x18 ;  /* 0x0000000405047291 */ /* 0x001fd2000f8ec0ff */
[----:B------:R-:W0:Y:S04]  /*2390*/  LDS.64 R4, [UR4+0x18] ;  /* 0x00001804ff047984 */ /* 0x000e280008000a00 */
[----:B------:R-:W1:Y:S04]  /*23a0*/  LDS.128 R8, [UR4+0x20] ;  /* 0x00002004ff087984 */ /* 0x000e680008000c00 */
        /* <DEDUP_REMOVED lines=20> */
[----:B------:R-:W-:-:S11]  /*24f0*/  DADD R2, R2, R10 ;  /* 0x0000000002027229 */ /* 0x000fd6000000000a */
.L_x_16:
[----:B------:R-:W-:Y:S05]  /*2500*/  BSYNC.RECONVERGENT B0 ;  /* 0x0000000000007941 */ /* 0x000fea0003800200 */
.L_x_1:
[----:B------:R-:W-:Y:S05]  /*2510*/  @P0 EXIT ;  /* 0x000000000000094d */ /* 0x000fea0003800000 */
[----:B------:R-:W0:Y:S01]  /*2520*/  LDCU.64 UR4, c[0x0][0x398] ;  /* 0x00007300ff0477ac */ /* 0x000e220008000a00 */
[----:B------:R-:W2:Y:S01]  /*2530*/  LDC.64 R4, c[0x0][0x388] ;  /* 0x0000e200ff047b82 */ /* 0x000ea20000000a00 */
[----:B0-----:R-:W-:-:S07]  /*2540*/  DADD R2, R2, UR4 ;  /* 0x0000000402027e29 */ /* 0x001fce0008000000 */
[----:B--2---:R-:W-:Y:S01]  /*2550*/  STG.E.64 desc[UR6][R4.64], R2 ;  /* 0x0000000204007986 */ /* 0x004fe2000c101b06 */
[----:B------:R-:W-:Y:S05]  /*2560*/  EXIT ;  /* 0x000000000000794d */ /* 0x000fea0003800000 */
.L_x_29:
[----:B------:R-:W-:-:S00]  /*2570*/  BRA `(.L_x_29) ;  /* 0xfffffffc00fc7947 */ /* 0x000fc0000383ffff */
[----:B------:R-:W-:-:S00]  /*2580*/  NOP ;  /* 0x0000000000007918 */ /* 0x000fc00000000000 */
[----:B------:R-:W-:-:S00]  /*2590*/  NOP ;  /* 0x0000000000007918 */ /* 0x000fc00000000000 */
[----:B------:R-:W-:-:S00]  /*25a0*/  NOP ;  /* 0x0000000000007918 */ /* 0x000fc00000000000 */
[----:B------:R-:W-:-:S00]  /*25b0*/  NOP ;  /* 0x0000000000007918 */ /* 0x000fc00000000000 */
[----:B------:R-:W-:-:S00]  /*25c0*/  NOP ;  /* 0x0000000000007918 */ /* 0x000fc00000000000 */
[----:B------:R-:W-:-:S00]  /*25d0*/  NOP ;  /* 0x0000000000007918 */ /* 0x000fc00000000000 */
[----:B------:R-:W-:-:S00]  /*25e0*/  NOP ;  /* 0x0000000000007918 */ /* 0x000fc00000000000 */
[----:B------:R-:W-:-:S00]  /*25f0*/  NOP ;  /* 0x0000000000007918 */ /* 0x000fc00000000000 */
.L_x_417:


//--------------------- .text._ZN3cub18CUB_300001_SM_10006detail6reduce18DeviceReduceKernelINS2_10policy_hubIdyN4cuda3std3__44plusIdEEE10Policy1000EN6thrust24THRUST_300001_SM_1000_NS6detail15normal_iteratorINSD_10device_ptrIdEEEEyS9_dNS7_10__identityEEEvT0_PT3_T1_NS0_13GridEvenShareISN_EET2_T4_ --------------------------
	.section	.text._ZN3cub18CUB_300001_SM_10006detail6reduce18DeviceReduceKernelINS2_10policy_hubIdyN4cuda3std3__44plusIdEEE10Policy1000EN6thrust24THRUST_300001_SM_1000_NS6detail15normal_iteratorINSD_10device_ptrIdEEEEyS9_dNS7_10__identityEEEvT0_PT3_T1_NS0_13GridEvenShareISN_EET2_T4_,"ax",@progbits
	.align	128
        .global         _ZN3cub18CUB_300001_SM_10006detail6reduce18DeviceReduceKernelINS2_10policy_hubIdyN4cuda3std3__44plusIdEEE10Policy1000EN6thrust24THRUST_300001_SM_1000_NS6detail15normal_iteratorINSD_10device_ptrIdEEEEyS9_dNS7_10__identityEEEvT0_PT3_T1_NS0_13GridEvenShareISN_EET2_T4_
        .type           _ZN3cub18CUB_300001_SM_10006detail6reduce18DeviceReduceKernelINS2_10policy_hubIdyN4cuda3std3__44plusIdEEE10Policy1000EN6thrust24THRUST_300001_SM_1000_NS6detail15normal_iteratorINSD_10device_ptrIdEEEEyS9_dNS7_10__identityEEEvT0_PT3_T1_NS0_13GridEvenShareISN_EET2_T4_,@function
        .size           _ZN3cub18CUB_300001_SM_10006detail6reduce18DeviceReduceKernelINS2_10policy_hubIdyN4cuda3std3__44plusIdEEE10Policy1000EN6thrust24THRUST_300001_SM_1000_NS6detail15normal_iteratorINSD_10device_ptrIdEEEEyS9_dNS7_10__identityEEEvT0_PT3_T1_NS0_13GridEvenShareISN_EET2_T4_,(.L_x_418 - _ZN3cub18CUB_300001_SM_10006detail6reduce18DeviceReduceKernelINS2_10policy_hubIdyN4cuda3std3__44plusIdEEE10Policy1000EN6thrust24THRUST_300001_SM_1000_NS6detail15normal_iteratorINSD_10device_ptrIdEEEEyS9_dNS7_10__identityEEEvT0_PT3_T1_NS0_13GridEvenShareISN_EET2_T4_)
        .other          _ZN3cub18CUB_300001_SM_10006detail6reduce18DeviceReduceKernelINS2_10policy_hubIdyN4cuda3std3__44plusIdEEE10Policy1000EN6thrust24THRUST_300001_SM_1000_NS6detail15normal_iteratorINSD_10device_ptrIdEEEEyS9_dNS7_10__identityEEEvT0_PT3_T1_NS0_13GridEvenShareISN_EET2_T4_,@"STO_CUDA_ENTRY STV_DEFAULT"
_ZN3cub18CUB_300001_SM_10006detail6reduce18DeviceReduceKernelINS2_10policy_hubIdyN4cuda3std3__44plusIdEEE10Policy1000EN6thrust24THRUST_300001_SM_1000_NS6detail15normal_iteratorINSD_10device_ptrIdEEEEyS9_dNS7_10__identityEEEvT0_PT3_T1_NS0_13GridEvenShareISN_EET2_T4_:
.text._ZN3cub18CUB_300001_SM_10006detail6reduce18DeviceReduceKernelINS2_10policy_hubIdyN4cuda3std3__44plusIdEEE10Policy1000EN6thrust24THRUST_300001_SM_1000_NS6detail15normal_iteratorINSD_10device_ptrIdEEEEyS9_dNS7_10__identityEEEvT0_PT3_T1_NS0_13GridEvenShareISN_EET2_T4_:
[----:B------:R-:W-:Y:S08]  /*0000*/  LDC R1, c[0x0][0x37c] ;  /* 0x0000df00ff017b82 */ /* 0x000ff00000000800 */
[----:B------:R-:W0:Y:S01]  /*0010*/  S2UR UR18, SR_CTAID.X ;  /* 0x00000000001279c3 */ /* 0x000e220000002500 */
[----:B------:R-:W1:Y:S01]  /*0020*/  LDCU.64 UR4, c[0x0][0x3b8] ;  /* 0x00007700ff0477ac */ /* 0x000e620008000a00 */
[----:B------:R-:W-:Y:S01]  /*0030*/  BSSY.RECONVERGENT B0, `(.L_x_30) ;  /* 0x0000277000007945 */ /* 0x000fe20003800200 */
[----:B------:R-:W2:Y:S01]  /*0040*/  LDCU UR11, c[0x0][0x3c0] ;  /* 0x00007800ff0b77ac */ /* 0x000ea20008000800 */
[----:B------:R-:W3:Y:S01]  /*0050*/  LDCU.64 UR16, c[0x0][0x358] ;  /* 0x00006b00ff1077ac */ /* 0x000ee20008000a00 */
[----:B-1----:R-:W-:-:S02]  /*0060*/  IMAD.U32 R12, RZ, RZ, UR4 ;  /* 0x00000004ff0c7e24 */ /* 0x002fc4000f8e00ff */
[----:B------:R-:W-:Y:S01]  /*0070*/  IMAD.U32 R3, RZ, RZ, UR5 ;  /* 0x00000005ff037e24 */ /* 0x000fe2000f8e00ff */
[----:B--2---:R-:W-:Y:S02]  /*0080*/  UIMAD UR5, UR11, 0xe00, URZ ;  /* 0x00000e000b0578a4 */ /* 0x004fe4000f8e02ff */
[----:B0-----:R-:W-:Y:S02]  /*0090*/  UIMAD UR9, UR18, 0xe00, URZ ;  /* 0x00000e00120978a4 */ /* 0x001fe4000f8e02ff */
[----:B------:R-:W-:-:S04]  /*00a0*/  USHF.R.S32.HI UR4, URZ, 0x1f, UR5 ;  /* 0x0000001fff047899 */ /* 0x000fc80008011405 */
[----:B------:R-:W-:-:S04]  /*00b0*/  IADD3 R13, P1, PT, R12, -UR9, RZ ;  /* 0x800000090c0d7c10 */ /* 0x000fc8000ff3e0ff */
[----:B------:R-:W-:Y:S02]  /*00c0*/  ISETP.GT.U32.AND P0, PT, R13, 0xdff, PT ;  /* 0x00000dff0d00780c */ /* 0x000fe40003f04070 */
[----:B------:R-:W-:-:S04]  /*00d0*/  IADD3.X R2, PT, PT, R3, -0x1, RZ, P1, !PT ;  /* 0xffffffff03027810 */ /* 0x000fc80000ffe4ff */
[----:B------:R-:W-:-:S13]  /*00e0*/  ISETP.GT.U32.AND.EX P0, PT, R2, RZ, PT, P0 ;  /* 0x000000ff0200720c */ /* 0x000fda0003f04100 */
[----:B---3--:R-:W-:Y:S05]  /*00f0*/  @P0 BRA `(.L_x_31) ;  /* 0x0000001400280947 */ /* 0x008fea0003800000 */
[----:B------:R-:W0:Y:S01]  /*0100*/  S2R R0, SR_TID.X ;  /* 0x0000000000007919 */ /* 0x000e220000002100 */
[----:B------:R-:W-:Y:S01]  /*0110*/  VIADD R3, R12, -UR9 ;  /* 0x800000090c037c36 */ /* 0x000fe20008000000 */
[----:B------:R-:W-:Y:S01]  /*0120*/  BSSY.RECONVERGENT B1, `(.L_x_32) ;  /* 0x000000a000017945 */ /* 0x000fe20003800200 */
[----:B------:R-:W-:-:S03]  /*0130*/  CS2R R8, SRZ ;  /* 0x0000000000087805 */ /* 0x000fc6000001ff00 */
[----:B0-----:R-:W-:Y:S01]  /*0140*/  ISETP.GE.AND P0, PT, R0, R3, PT ;  /* 0x000000030000720c */ /* 0x001fe20003f06270 */
[----:B------:R-:W-:-:S12]  /*0150*/  IMAD.MOV.U32 R2, RZ, RZ, R0 ;  /* 0x000000ffff027224 */ /* 0x000fd800078e0000 */
[----:B------:R-:W-:Y:S05]  /*0160*/  @P0 BRA `(.L_x_33) ;  /* 0x0000000000140947 */ /* 0x000fea0003800000 */
[----:B------:R-:W0:Y:S01]  /*0170*/  LDC.64 R8, c[0x0][0x380] ;  /* 0x0000e000ff087b82 */ /* 0x000e220000000a00 */
[----:B------:R-:W-:-:S04]  /*0180*/  VIADD R5, R0, UR9 ;  /* 0x0000000900057c36 */ /* 0x000fc80008000000 */
[----:B0-----:R-:W-:-:S06]  /*0190*/  IMAD.WIDE.U32 R8, R5, 0x8, R8 ;  /* 0x0000000805087825 */ /* 0x001fcc00078e0008 */
[----:B------:R-:W5:Y:S01]  /*01a0*/  LDG.E.64 R8, desc[UR16][R8.64] ;  /* 0x0000001008087981 */ /* 0x000f62000c1e1b00 */
[----:B------:R-:W-:-:S07]  /*01b0*/  VIADD R2, R0, 0x200 ;  /* 0x0000020000027836 */ /* 0x000fce0000000000 */
.L_x_33:
[----:B------:R-:W-:Y:S05]  /*01c0*/  BSYNC.RECONVERGENT B1 ;  /* 0x0000000000017941 */ /* 0x000fea0003800200 */
.L_x_32:
[----:B------:R-:W-:Y:S01]  /*01d0*/  ISETP.GE.AND P0, PT, R2, R3, PT ;  /* 0x000000030200720c */ /* 0x000fe20003f06270 */
[----:B------:R-:W-:-:S12]  /*01e0*/  BSSY.RECONVERGENT B1, `(.L_x_34) ;  /* 0x0000078000017945 */ /* 0x000fd80003800200 */
[----:B------:R-:W-:Y:S05]  /*01f0*/  @P0 BRA `(.L_x_35) ;  /* 0x0000000400d80947 */ /* 0x000fea0003800000 */
[----:B------:R-:W-:Y:S01]  /*0200*/  LOP3.LUT R5, RZ, R2, RZ, 0x33, !PT ;  /* 0x00000002ff057212 */ /* 0x000fe200078e33ff */
[----:B------:R-:W-:Y:S03]  /*0210*/  BSSY.RECONVERGENT B2, `(.L_x_36) ;  /* 0x0000036000027945 */ /* 0x000fe60003800200 */
[----:B------:R-:W-:-:S04]  /*0220*/  IADD3 R12, PT, PT, R12, -UR9, R5 ;  /* 0x800000090c0c7c10 */ /* 0x000fc8000fffe005 */
[C---:B------:R-:W-:Y:S02]  /*0230*/  ISETP.GE.U32.AND P1, PT, R12.reuse, 0x1e00, PT ;  /* 0x00001e000c00780c */ /* 0x040fe40003f26070 */
[----:B------:R-:W-:-:S04]  /*0240*/  LEA.HI R4, R12, 0x1, RZ, 0x17 ;  /* 0x000000010c047811 */ /* 0x000fc800078fb8ff */
[----:B------:R-:W-:-:S04]  /*0250*/  LOP3.LUT R5, R4, 0xf, RZ, 0xc0, !PT ;  /* 0x0000000f04057812 */ /* 0x000fc800078ec0ff */
[----:B------:R-:W-:-:S03]  /*0260*/  ISETP.NE.AND P0, PT, R5, RZ, PT ;  /* 0x000000ff0500720c */ /* 0x000fc60003f05270 */
[----:B------:R-:W-:Y:S10]  /*0270*/  @!P1 BRA `(.L_x_37) ;  /* 0x0000000000bc9947 */ /* 0x000ff40003800000 */
[----:B------:R-:W0:Y:S01]  /*0280*/  LDCU.64 UR4, c[0x0][0x380] ;  /* 0x00007000ff0477ac */ /* 0x000e220008000a00 */
[----:B------:R-:W-:Y:S01]  /*0290*/  IMAD.WIDE.U32 R6, R2, 0x8, RZ ;  /* 0x0000000802067825 */ /* 0x000fe200078e00ff */
[----:B------:R-:W-:-:S03]  /*02a0*/  LOP3.LUT R26, R4, 0xfffff0, RZ, 0xc0, !PT ;  /* 0x00fffff0041a7812 */ /* 0x000fc600078ec0ff */
[----:B------:R-:W-:Y:S02]  /*02b0*/  IMAD.U32 R11, RZ, RZ, UR18 ;  /* 0x00000012ff0b7e24 */ /* 0x000fe4000f8e00ff */
[----:B------:R-:W-:Y:S02]  /*02c0*/  IMAD.MOV R26, RZ, RZ, -R26 ;  /* 0x000000ffff1a7224 */ /* 0x000fe400078e0a1a */
[----:B------:R-:W-:-:S03]  /*02d0*/  IMAD.WIDE.U32 R6, R11, 0x7000, R6 ;  /* 0x000070000b067825 */ /* 0x000fc600078e0006 */
[----:B0-----:R-:W-:-:S04]  /*02e0*/  IADD3 R6, P1, PT, R6, UR4, RZ ;  /* 0x0000000406067c10 */ /* 0x001fc8000ff3e0ff */
[----:B------:R-:W-:-:S04]  /*02f0*/  IADD3 R6, P2, PT, R6, 0x8000, RZ ;  /* 0x0000800006067810 */ /* 0x000fc80007f5e0ff */
[----:B------:R-:W-:-:S09]  /*0300*/  IADD3.X R7, PT, PT, RZ, UR5, R7, P2, P1 ;  /* 0x00000005ff077c10 */ /* 0x000fd200097e2407 */
.L_x_38:
[----:B------:R-:W2:Y:S04]  /*0310*/  LDG.E.64 R10, desc[UR16][R6.64+-0x8000] ;  /* 0xff800010060a7981 */ /* 0x000ea8000c1e1b00 */
[----:B------:R-:W3:Y:S04]  /*0320*/  LDG.E.64 R12, desc[UR16][R6.64+-0x7000] ;  /* 0xff900010060c7981 */ /* 0x000ee8000c1e1b00 */
[----:B------:R-:W4:Y:S04]  /*0330*/  LDG.E.64 R14, desc[UR16][R6.64+-0x6000] ;  /* 0xffa00010060e7981 */ /* 0x000f28000c1e1b00 */
[----:B------:R-:W4:Y:S04]  /*0340*/  LDG.E.64 R16, desc[UR16][R6.64+-0x5000] ;  /* 0xffb0001006107981 */ /* 0x000f28000c1e1b00 */
[----:B------:R-:W4:Y:S04]  /*0350*/  LDG.E.64 R18, desc[UR16][R6.64+-0x4000] ;  /* 0xffc0001006127981 */ /* 0x000f28000c1e1b00 */
[----:B------:R-:W4:Y:S04]  /*0360*/  LDG.E.64 R20, desc[UR16][R6.64+-0x3000] ;  /* 0xffd0001006147981 */ /* 0x000f28000c1e1b00 */
[----:B------:R-:W4:Y:S04]  /*0370*/  LDG.E.64 R24, desc[UR16][R6.64+-0x2000] ;  /* 0xffe0001006187981 */ /* 0x000f28000c1e1b00 */
[----:B------:R-:W4:Y:S01]  /*0380*/  LDG.E.64 R22, desc[UR16][R6.64+-0x1000] ;  /* 0xfff0001006167981 */ /* 0x000f22000c1e1b00 */
[----:B--2--5:R-:W-:-:S03]  /*0390*/  DADD R10, R10, R8 ;  /* 0x000000000a0a7229 */ /* 0x024fc60000000008 */
[----:B------:R-:W2:Y:S05]  /*03a0*/  LDG.E.64 R8, desc[UR16][R6.64] ;  /* 0x0000001006087981 */ /* 0x000eaa000c1e1b00 */
[----:B---3--:R-:W-:Y:S02]  /*03b0*/  DADD R12, R10, R12 ;  /* 0x000000000a0c7229 */ /* 0x008fe4000000000c */
[----:B------:R-:W3:Y:S06]  /*03c0*/  LDG.E.64 R10, desc[UR16][R6.64+0x1000] ;  /* 0x00100010060a7981 */ /* 0x000eec000c1e1b00 */
[----:B----4-:R-:W-:-:S02]  /*03d0*/  DADD R14, R12, R14 ;  /* 0x000000000c0e7229 */ /* 0x010fc4000000000e */
[----:B------:R-:W4:Y:S06]  /*03e0*/  LDG.E.64 R12, desc[UR16][R6.64+0x2000] ;  /* 0x00200010060c7981 */ /* 0x000f2c000c1e1b00 */
[----:B------:R-:W-:Y:S02]  /*03f0*/  DADD R16, R14, R16 ;  /* 0x000000000e107229 */ /* 0x000fe40000000010 */
[----:B------:R-:W4:Y:S06]  /*0400*/  LDG.E.64 R14, desc[UR16][R6.64+0x3000] ;  /* 0x00300010060e7981 */ /* 0x000f2c000c1e1b00 */
[----:B------:R-:W-:-:S02]  /*0410*/  DADD R18, R16, R18 ;  /* 0x0000000010127229 */ /* 0x000fc40000000012 */
[----:B------:R-:W4:Y:S06]  /*0420*/  LDG.E.64 R16, desc[UR16][R6.64+0x4000] ;  /* 0x0040001006107981 */ /* 0x000f2c000c1e1b00 */
[----:B------:R-:W-:Y:S02]  /*0430*/  DADD R20, R18, R20 ;  /* 0x0000000012147229 */ /* 0x000fe40000000014 */
[----:B------:R-:W4:Y:S06]  /*0440*/  LDG.E.64 R18, desc[UR16][R6.64+0x5000] ;  /* 0x0050001006127981 */ /* 0x000f2c000c1e1b00 */
[----:B------:R-:W-:-:S02]  /*0450*/  DADD R24, R20, R24 ;  /* 0x0000000014187229 */ /* 0x000fc40000000018 */
[----:B------:R-:W4:Y:S06]  /*0460*/  LDG.E.64 R20, desc[UR16][R6.64+0x6000] ;  /* 0x0060001006147981 */ /* 0x000f2c000c1e1b00 */
[----:B------:R-:W-:Y:S02]  /*0470*/  DADD R22, R24, R22 ;  /* 0x0000000018167229 */ /* 0x000fe40000000016 */
[----:B------:R0:W4:Y:S01]  /*0480*/  LDG.E.64 R24, desc[UR16][R6.64+0x7000] ;  /* 0x0070001006187981 */ /* 0x000122000c1e1b00 */
[----:B------:R-:W-:Y:S02]  /*0490*/  VIADD R26, R26, 0x10 ;  /* 0x000000101a1a7836 */ /* 0x000fe40000000000 */
[----:B------:R-:W-:-:S03]  /*04a0*/  VIADD R2, R2, 0x2000 ;  /* 0x0000200002027836 */ /* 0x000fc60000000000 */
[----:B------:R-:W-:Y:S02]  /*04b0*/  ISETP.NE.AND P1, PT, R26, RZ, PT ;  /* 0x000000ff1a00720c */ /* 0x000fe40003f25270 */
[----:B0-----:R-:W-:-:S05]  /*04c0*/  IADD3 R6, P2, PT, R6, 0x10000, RZ ;  /* 0x0001000006067810 */ /* 0x001fca0007f5e0ff */
[----:B------:R-:W-:Y:S01]  /*04d0*/  IMAD.X R7, RZ, RZ, R7, P2 ;  /* 0x000000ffff077224 */ /* 0x000fe200010e0607 */
[----:B--2---:R-:W-:-:S08]  /*04e0*/  DADD R8, R22, R8 ;  /* 0x0000000016087229 */ /* 0x004fd00000000008 */
[----:B---3--:R-:W-:-:S08]  /*04f0*/  DADD R8, R8, R10 ;  /* 0x0000000008087229 */ /* 0x008fd0000000000a */
[----:B----4-:R-:W-:-:S08]  /*0500*/  DADD R8, R8, R12 ;  /* 0x0000000008087229 */ /* 0x010fd0000000000c */
[----:B------:R-:W-:-:S08]  /*0510*/  DADD R8, R8, R14 ;  /* 0x0000000008087229 */ /* 0x000fd0000000000e */
[----:B------:R-:W-:-:S08]  /*0520*/  DADD R8, R8, R16 ;  /* 0x0000000008087229 */ /* 0x000fd00000000010 */
[----:B------:R-:W-:-:S08]  /*0530*/  DADD R8, R8, R18 ;  /* 0x0000000008087229 */ /* 0x000fd00000000012 */
[----:B------:R-:W-:-:S08]  /*0540*/  DADD R8, R8, R20 ;  /* 0x0000000008087229 */ /* 0x000fd00000000014 */
[----:B------:R-:W-:Y:S01]  /*0550*/  DADD R8, R8, R24 ;  /* 0x0000000008087229 */ /* 0x000fe20000000018 */
[----:B------:R-:W-:Y:S10]  /*0560*/  @P1 BRA `(.L_x_38) ;  /* 0xfffffffc00681947 */ /* 0x000ff4000383ffff */
.L_x_37:
[----:B------:R-:W-:Y:S05]  /*0570*/  BSYNC.RECONVERGENT B2 ;  /* 0x0000000000027941 */ /* 0x000fea0003800200 */
.L_x_36:
[----:B------:R-:W-:Y:S05]  /*0580*/  @!P0 BRA `(.L_x_35) ;  /* 0x0000000000f48947 */ /* 0x000fea0003800000 */
[----:B------:R-:W-:Y:S01]  /*0590*/  ISETP.GE.U32.AND P1, PT, R5, 0x8, PT ;  /* 0x000000080500780c */ /* 0x000fe20003f26070 */
[----:B------:R-:W-:Y:S01]  /*05a0*/  BSSY.RECONVERGENT B2, `(.L_x_39) ;  /* 0x000001a000027945 */ /* 0x000fe20003800200 */
[----:B------:R-:W-:-:S04]  /*05b0*/  LOP3.LUT R26, R4, 0x7, RZ, 0xc0, !PT ;  /* 0x00000007041a7812 */ /* 0x000fc800078ec0ff */
[----:B------:R-:W-:-:S07]  /*05c0*/  ISETP.NE.AND P0, PT, R26, RZ, PT ;  /* 0x000000ff1a00720c */ /* 0x000fce0003f05270 */
[----:B------:R-:W-:Y:S06]  /*05d0*/  @!P1 BRA `(.L_x_40) ;  /* 0x0000000000589947 */ /* 0x000fec0003800000 */
[----:B------:R-:W0:Y:S01]  /*05e0*/  LDCU.64 UR4, c[0x0][0x380] ;  /* 0x00007000ff0477ac */ /* 0x000e220008000a00 */
[----:B------:R-:W-:-:S04]  /*05f0*/  IADD3 R5, P1, PT, R2, UR9, RZ ;  /* 0x0000000902057c10 */ /* 0x000fc8000ff3e0ff */
[----:B------:R-:W-:Y:S02]  /*0600*/  LEA.HI.X.SX32 R6, R2, RZ, 0x1, P1 ;  /* 0x000000ff02067211 */ /* 0x000fe400008f0eff */
[----:B0-----:R-:W-:-:S04]  /*0610*/  LEA R24, P1, R5, UR4, 0x3 ;  /* 0x0000000405187c11 */ /* 0x001fc8000f8218ff */
[----:B------:R-:W-:-:S05]  /*0620*/  LEA.HI.X R25, R5, UR5, R6, 0x3, P1 ;  /* 0x0000000505197c11 */ /* 0x000fca00088f1c06 */
        /* <DEDUP_REMOVED lines=17> */
.L_x_40:
[----:B------:R-:W-:Y:S05]  /*0740*/  BSYNC.RECONVERGENT B2 ;  /* 0x0000000000027941 */ /* 0x000fea0003800200 */
.L_x_39:
        /* <DEDUP_REMOVED lines=14> */
[----:B------:R-:W4:Y:S01]  /*0830*/  LDG.E.64 R14, desc[UR16][R4.64+0x3000] ;  /* 0x00300010040e7981 */ /* 0x000f22000c1e1b00 */
[----:B------:R-:W-:Y:S01]  /*0840*/  VIADD R2, R2, 0x800 ;  /* 0x0000080002027836 */ /* 0x000fe20000000000 */
[----:B--2--5:R-:W-:-:S08]  /*0850*/  DADD R6, R8, R6 ;  /* 0x0000000008067229 */ /* 0x024fd00000000006 */
[----:B---3--:R-:W-:-:S08]  /*0860*/  DADD R6, R6, R10 ;  /* 0x0000000006067229 */ /* 0x008fd0000000000a */
[----:B----4-:R-:W-:-:S08]  /*0870*/  DADD R6, R6, R12 ;  /* 0x0000000006067229 */ /* 0x010fd0000000000c */
[----:B------:R-:W-:-:S11]  /*0880*/  DADD R8, R6, R14 ;  /* 0x0000000006087229 */ /* 0x000fd6000000000e */
.L_x_42:
[----:B------:R-:W-:Y:S05]  /*0890*/  BSYNC.RECONVERGENT B2 ;  /* 0x0000000000027941 */ /* 0x000fea0003800200 */
.L_x_41:
[----:B------:R-:W-:Y:S05]  /*08a0*/  @!P0 BRA `(.L_x_35) ;  /* 0x00000000002c8947 */ /* 0x000fea0003800000 */
[----:B------:R-:W0:Y:S01]  /*08b0*/  LDC.64 R4, c[0x0][0x380] ;  /* 0x0000e000ff047b82 */ /* 0x000e220000000a00 */
[----:B------:R-:W-:Y:S02]  /*08c0*/  IMAD.U32 R7, RZ, RZ, UR18 ;  /* 0x00000012ff077e24 */ /* 0x000fe4000f8e00ff */
[----:B------:R-:W-:Y:S02]  /*08d0*/  IMAD.MOV R10, RZ, RZ, -R16 ;  /* 0x000000ffff0a7224 */ /* 0x000fe400078e0a10 */
[----:B0-----:R-:W-:-:S07]  /*08e0*/  IMAD.WIDE.U32 R4, R7, 0x7000, R4 ;  /* 0x0000700007047825 */ /* 0x001fce00078e0004 */
.L_x_43:
[----:B------:R-:W-:-:S06]  /*08f0*/  IMAD.WIDE R6, R2, 0x8, R4 ;  /* 0x0000000802067825 */ /* 0x000fcc00078e0204 */
[----:B------:R-:W2:Y:S01]  /*0900*/  LDG.E.64 R6, desc[UR16][R6.64] ;  /* 0x0000001006067981 */ /* 0x000ea2000c1e1b00 */
[----:B------:R-:W-:Y:S02]  /*0910*/  VIADD R10, R10, 0x1 ;  /* 0x000000010a0a7836 */ /* 0x000fe40000000000 */
[----:B------:R-:W-:-:S03]  /*0920*/  VIADD R2, R2, 0x200 ;  /* 0x0000020002027836 */ /* 0x000fc60000000000 */
[----:B------:R-:W-:Y:S01]  /*0930*/  ISETP.NE.AND P0, PT, R10, RZ, PT ;  /* 0x000000ff0a00720c */ /* 0x000fe20003f05270 */
[----:B--2--5:R-:W-:-:S12]  /*0940*/  DADD R8, R6, R8 ;  /* 0x0000000006087229 */ /* 0x024fd80000000008 */
[----:B------:R-:W-:Y:S05]  /*0950*/  @P0 BRA `(.L_x_43) ;  /* 0xfffffffc00e40947 */ /* 0x000fea000383ffff */
.L_x_35:
[----:B------:R-:W-:Y:S05]  /*0960*/  BSYNC.RECONVERGENT B1 ;  /* 0x0000000000017941 */ /* 0x000fea0003800200 */
.L_x_34:
        /* <DEDUP_REMOVED lines=12> */
[----:B------:R-:W-:-:S03]  /*0a30*/  @!P1 SHF.R.U32.HI R3, RZ, 0x2, R0 ;  /* 0x00000002ff039819 */ /* 0x000fc60000011600 */
[----:B------:R-:W0:Y:S01]  /*0a40*/  SHFL.DOWN PT, R5, R7, 0x2, 0x1f ;  /* 0x08401f0007057f89 */ /* 0x000e2200000e0000 */
[----:B------:R-:W-:Y:S01]  /*0a50*/  @!P1 LOP3.LUT R3, R3, 0xf8, RZ, 0xc0, !PT ;  /* 0x000000f803039812 */ /* 0x000fe200078ec0ff */
        /* <DEDUP_REMOVED lines=14> */
[----:B-1----:R-:W-:-:S05]  /*0b40*/  @!P1 LEA R10, R13, R10, 0x18 ;  /* 0x0000000a0d0a9211 */ /* 0x002fca00078ec0ff */
[----:B------:R-:W-:Y:S01]  /*0b50*/  @!P1 IMAD.IADD R3, R3, 0x1, R10 ;  /* 0x0000000103039824 */ /* 0x000fe200078e020a */
[----:B0-----:R-:W-:-:S10]  /*0b60*/  DADD R4, R4, R8 ;  /* 0x0000000004047229 */ /* 0x001fd40000000008 */
[----:B------:R-:W-:Y:S02]  /*0b70*/  FSEL R6, R8, R4, P0 ;  /* 0x0000000408067208 */ /* 0x000fe40000000000 */
[----:B------:R-:W-:Y:S02]  /*0b80*/  FSEL R7, R9, R5, P0 ;  /* 0x0000000509077208 */ /* 0x000fe40000000000 */
[----:B------:R-:W-:Y:S01]  /*0b90*/  ISETP.NE.AND P0, PT, R0, RZ, PT ;  /* 0x000000ff0000720c */ /* 0x000fe20003f05270 */
[----:B------:R-:W-:Y:S04]  /*0ba0*/  SHFL.DOWN PT, R4, R6, 0x10, 0x1f ;  /* 0x0a001f0006047f89 */ /* 0x000fe800000e0000 */
[----:B------:R-:W0:Y:S02]  /*0bb0*/  SHFL.DOWN PT, R5, R7, 0x10, 0x1f ;  /* 0x0a001f0007057f89 */ /* 0x000e2400000e0000 */
        /* <DEDUP_REMOVED lines=10> */
[----:B--2---:R-:W0:Y:S04]  /*0c60*/  LDS.64 R2, [UR4+0x18] ;  /* 0x00001804ff027984 */ /* 0x004e280008000a00 */
        /* <DEDUP_REMOVED lines=23> */
.L_x_44:
[----:B------:R-:W-:-:S05]  /*0de0*/  LOP3.LUT R2, R0, 0x3e0, RZ, 0xc0, !PT ;  /* 0x000003e000027812 */ /* 0x000fca00078ec0ff */
[----:B------:R-:W-:Y:S01]  /*0df0*/  VIADD R4, R2, 0x20 ;  /* 0x0000002002047836 */ /* 0x000fe20000000000 */
[----:B------:R-:W-:-:S04]  /*0e00*/  LOP3.LUT R2, RZ, R2, RZ, 0x33, !PT ;  /* 0x00000002ff027212 */ /* 0x000fc800078e33ff */
[----:B------:R-:W-:Y:S01]  /*0e10*/  ISETP.GT.AND P0, PT, R4, R3, PT ;  /* 0x000000030400720c */ /* 0x000fe20003f04270 */
[----:B------:R-:W-:-:S05]  /*0e20*/  IMAD.IADD R2, R3, 0x1, R2 ;  /* 0x0000000103027824 */ /* 0x000fca00078e0202 */
[----:B------:R-:W-:Y:S02]  /*0e30*/  SEL R5, R2, 0x1f, P0 ;  /* 0x0000001f02057807 */ /* 0x000fe40000000000 */
[----:B------:R-:W0:Y:S03]  /*0e40*/  S2R R2, SR_LANEID ;  /* 0x0000000000027919 */ /* 0x000e260000000000 */
[----:B-----5:R-:W-:Y:S04]  /*0e50*/  SHFL.DOWN PT, R6, R8, 0x1, R5 ;  /* 0x0820000008067989 */ /* 0x020fe800000e0005 */
[----:B------:R-:W1:Y:S02]  /*0e60*/  SHFL.DOWN PT, R7, R9, 0x1, R5 ;  /* 0x0820000009077989 */ /* 0x000e6400000e0005 */
[----:B-1----:R-:W-:Y:S01]  /*0e70*/  DADD R6, R6, R8 ;  /* 0x0000000006067229 */ /* 0x002fe20000000008 */
[C---:B0-----:R-:W-:Y:S01]  /*0e80*/  ISETP.GE.AND P0, PT, R2.reuse, R5, PT ;  /* 0x000000050200720c */ /* 0x041fe20003f06270 */
[C---:B------:R-:W-:Y:S01]  /*0e90*/  VIADD R4, R2.reuse, 0x2 ;  /* 0x0000000202047836 */ /* 0x040fe20000000000 */
[----:B------:R-:W-:-:S07]  /*0ea0*/  ISETP.NE.AND P1, PT, R2, RZ, PT ;  /* 0x000000ff0200720c */ /* 0x000fce0003f25270 */
[----:B------:R-:W-:Y:S02]  /*0eb0*/  FSEL R10, R6, R8, !P0 ;  /* 0x00000008060a7208 */ /* 0x000fe40004000000 */
[----:B------:R-:W-:Y:S02]  /*0ec0*/  FSEL R11, R7, R9, !P0 ;  /* 0x00000009070b7208 */ /* 0x000fe40004000000 */
[----:B------:R-:W-:Y:S01]  /*0ed0*/  ISETP.GT.AND P0, PT, R4, R5, PT ;  /* 0x000000050400720c */ /* 0x000fe20003f04270 */
[----:B------:R-:W-:Y:S01]  /*0ee0*/  SHFL.DOWN PT, R6, R10, 0x2, R5 ;  /* 0x084000000a067989 */ /* 0x000fe200000e0005 */
[----:B------:R-:W-:-:S03]  /*0ef0*/  VIADD R4, R2, 0x4 ;  /* 0x0000000402047836 */ /* 0x000fc60000000000 */
[----:B------:R-:W0:Y:S02]  /*0f00*/  SHFL.DOWN PT, R7, R11, 0x2, R5 ;  /* 0x084000000b077989 */ /* 0x000e2400000e0005 */
[----:B0-----:R-:W-:-:S10]  /*0f10*/  DADD R6, R6, R10 ;  /* 0x0000000006067229 */ /* 0x001fd4000000000a */
[----:B------:R-:W-:Y:S02]  /*0f20*/  FSEL R12, R10, R6, P0 ;  /* 0x000000060a0c7208 */ /* 0x000fe40000000000 */
[----:B------:R-:W-:Y:S02]  /*0f30*/  FSEL R13, R11, R7, P0 ;  /* 0x000000070b0d7208 */ /* 0x000fe40000000000 */
[----:B------:R-:W-:Y:S01]  /*0f40*/  ISETP.GT.AND P0, PT, R4, R5, PT ;  /* 0x000000050400720c */ /* 0x000fe20003f04270 */
[----:B------:R-:W-:Y:S01]  /*0f50*/  SHFL.DOWN PT, R6, R12, 0x4, R5 ;  /* 0x088000000c067989 */ /* 0x000fe200000e0005 */
[C---:B------:R-:W-:Y:S02]  /*0f60*/  VIADD R4, R2.reuse, 0x8 ;  /* 0x0000000802047836 */ /* 0x040fe40000000000 */
[----:B------:R-:W-:Y:S01]  /*0f70*/  VIADD R2, R2, 0x10 ;  /* 0x0000001002027836 */ /* 0x000fe20000000000 */
[----:B------:R-:W0:Y:S02]  /*0f80*/  SHFL.DOWN PT, R7, R13, 0x4, R5 ;  /* 0x088000000d077989 */ /* 0x000e2400000e0005 */
[----:B0-----:R-:W-:-:S10]  /*0f90*/  DADD R6, R6, R12 ;  /* 0x0000000006067229 */ /* 0x001fd4000000000c */
[----:B------:R-:W-:Y:S02]  /*0fa0*/  FSEL R8, R12, R6, P0 ;  /* 0x000000060c087208 */ /* 0x000fe40000000000 */
[----:B------:R-:W-:Y:S02]  /*0fb0*/  FSEL R9, R13, R7, P0 ;  /* 0x000000070d097208 */ /* 0x000fe40000000000 */
[----:B------:R-:W-:Y:S01]  /*0fc0*/  ISETP.GT.AND P0, PT, R4, R5, PT ;  /* 0x000000050400720c */ /* 0x000fe20003f04270 */
[----:B------:R-:W-:Y:S01]  /*0fd0*/  SHFL.DOWN PT, R6, R8, 0x8, R5 ;  /* 0x0900000008067989 */ /* 0x000fe200000e0005 */
[----:B------:R-:W-:-:S03]  /*0fe0*/  @!P1 SHF.R.U32.HI R4, RZ, 0x2, R0 ;  /* 0x00000002ff049819 */ /* 0x000fc60000011600 */
[----:B------:R-:W0:Y:S01]  /*0ff0*/  SHFL.DOWN PT, R7, R9, 0x8, R5 ;  /* 0x0900000009077989 */ /* 0x000e2200000e0005 */
[----:B------:R-:W-:Y:S01]  /*1000*/  @!P1 LOP3.LUT R4, R4, 0xf8, RZ, 0xc0, !PT ;  /* 0x000000f804049812 */ /* 0x000fe200078ec0ff */
[----:B------:R-:W1:Y:S01]  /*1010*/  @!P1 S2R R13, SR_CgaCtaId ;  /* 0x00000000000d9919 */ /* 0x000e620000008800 */
[----:B0-----:R-:W-:-:S10]  /*1020*/  DADD R6, R6, R8 ;  /* 0x0000000006067229 */ /* 0x001fd40000000008 */
[----:B------:R-:W-:Y:S02]  /*1030*/  FSEL R10, R8, R6, P0 ;  /* 0x00000006080a7208 */ /* 0x000fe40000000000 */
[----:B------:R-:W-:Y:S02]  /*1040*/  FSEL R11, R9, R7, P0 ;  /* 0x00000007090b7208 */ /* 0x000fe40000000000 */
[----:B------:R-:W-:Y:S01]  /*1050*/  @!P1 MOV R8, 0x400 ;  /* 0x0000040000089802 */ /* 0x000fe20000000f00 */
[----:B------:R-:W-:Y:S01]  /*1060*/  SHFL.DOWN PT, R6, R10, 0x10, R5 ;  /* 0x0a0000000a067989 */ /* 0x000fe200000e0005 */
[----:B------:R-:W-:Y:S02]  /*1070*/  ISETP.GT.AND P0, PT, R2, R5, PT ;  /* 0x000000050200720c */ /* 0x000fe40003f04270 */
[----:B-1----:R-:W-:Y:S01]  /*1080*/  @!P1 LEA R13, R13, R8, 0x18 ;  /* 0x000000080d0d9211 */ /* 0x002fe200078ec0ff */
[----:B------:R-:W0:Y:S04]  /*1090*/  SHFL.DOWN PT, R7, R11, 0x10, R5 ;  /* 0x0a0000000b077989 */ /* 0x000e2800000e0005 */
[----:B------:R-:W-:Y:S01]  /*10a0*/  @!P1 IMAD.IADD R13, R4, 0x1, R13 ;  /* 0x00000001040d9824 */ /* 0x000fe200078e020d */
[----:B0-----:R-:W-:-:S10]  /*10b0*/  DADD R6, R6, R10 ;  /* 0x0000000006067229 */ /* 0x001fd4000000000a */
[----:B------:R-:W-:Y:S02]  /*10c0*/  FSEL R8, R10, R6, P0 ;  /* 0x000000060a087208 */ /* 0x000fe40000000000 */
[----:B------:R-:W-:Y:S02]  /*10d0*/  FSEL R9, R11, R7, P0 ;  /* 0x000000070b097208 */ /* 0x000fe40000000000 */
[----:B------:R-:W-:-:S03]  /*10e0*/  ISETP.NE.AND P0, PT, R0, RZ, PT ;  /* 0x000000ff0000720c */ /* 0x000fc60003f05270 */
[----:B------:R1:W-:Y:S01]  /*10f0*/  @!P1 STS.64 [R13+0x10], R8 ;  /* 0x000010080d009388 */ /* 0x0003e20000000a00 */
[----:B------:R-:W-:Y:S09]  /*1100*/  BAR.SYNC.DEFER_BLOCKING 0x0 ;  /* 0x0000000000007b1d */ /* 0x000ff20000010000 */
[----:B------:R-:W-:Y:S05]  /*1110*/  @P0 BRA `(.L_x_45) ;  /* 0x0000001400a00947 */ /* 0x000fea0003800000 */
[----:B------:R-:W0:Y:S01]  /*1120*/  S2UR UR5, SR_CgaCtaId ;  /* 0x00000000000579c3 */ /* 0x000e220000008800 */
[----:B------:R-:W-:Y:S01]  /*1130*/  UMOV UR4, 0x400 ;  /* 0x0000040000047882 */ /* 0x000fe20000000000 */
[----:B------:R-:W-:Y:S01]  /*1140*/  ISETP.GT.AND P1, PT, R3, 0x20, PT ;  /* 0x000000200300780c */ /* 0x000fe20003f24270 */
[----:B0-----:R-:W-:-:S09]  /*1150*/  ULEA UR4, UR5, UR4, 0x18 ;  /* 0x0000000405047291 */ /* 0x001fd2000f8ec0ff */
[----:B------:R-:W0:Y:S04]  /*1160*/  LDS.64 R10, [UR4+0x18] ;  /* 0x00001804ff0a7984 */ /* 0x000e280008000a00 */
[----:B------:R-:W2:Y:S01]  /*1170*/  LDS.128 R4, [UR4+0x20] ;  /* 0x00002004ff047984 */ /* 0x000ea20008000c00 */
[----:B0-----:R-:W-:-:S10]  /*1180*/  DADD R10, R8, R10 ;  /* 0x00000000080a7229 */ /* 0x001fd4000000000a */
[----:B------:R-:W-:Y:S02]  /*1190*/  FSEL R12, R10, R8, P1 ;  /* 0x000000080a0c7208 */ /* 0x000fe40000800000 */
[----:B-1----:R-:W-:Y:S02]  /*11a0*/  FSEL R13, R11, R9, P1 ;  /* 0x000000090b0d7208 */ /* 0x002fe40000800000 */
[----:B------:R-:W0:Y:S01]  /*11b0*/  LDS.128 R8, [UR4+0x30] ;  /* 0x00003004ff087984 */ /* 0x000e220008000c00 */
[----:B------:R-:W-:-:S03]  /*11c0*/  ISETP.GT.AND P1, PT, R3, 0x40, PT ;  /* 0x000000400300780c */ /* 0x000fc60003f24270 */
        /* <DEDUP_REMOVED lines=61> */
.L_x_31:
[----:B------:R-:W0:Y:S01]  /*15a0*/  S2R R0, SR_TID.X ;  /* 0x0000000000007919 */ /* 0x000e220000002100 */
[----:B------:R-:W1:Y:S01]  /*15b0*/  LDC.64 R4, c[0x0][0x380] ;  /* 0x0000e000ff047b82 */ /* 0x000e620000000a00 */
[----:B0-----:R-:W-:-:S04]  /*15c0*/  VIADD R21, R0, UR9 ;  /* 0x0000000900157c36 */ /* 0x001fc80008000000 */
[----:B-1----:R-:W-:-:S05]  /*15d0*/  IMAD.WIDE.U32 R20, R21, 0x8, R4 ;  /* 0x0000000815147825 */ /* 0x002fca00078e0004 */
[----:B------:R-:W2:Y:S04]  /*15e0*/  LDG.E.64 R14, desc[UR16][R20.64] ;  /* 0x00000010140e7981 */ /* 0x000ea8000c1e1b00 */
[----:B------:R-:W2:Y:S04]  /*15f0*/  LDG.E.64 R16, desc[UR16][R20.64+0x1000] ;  /* 0x0010001014107981 */ /* 0x000ea8000c1e1b00 */
[----:B------:R-:W3:Y:S04]  /*1600*/  LDG.E.64 R18, desc[UR16][R20.64+0x2000] ;  /* 0x0020001014127981 */ /* 0x000ee8000c1e1b00 */
[----:B------:R-:W4:Y:S04]  /*1610*/  LDG.E.64 R10, desc[UR16][R20.64+0x3000] ;  /* 0x00300010140a7981 */ /* 0x000f28000c1e1b00 */
[----:B------:R-:W5:Y:S04]  /*1620*/  LDG.E.64 R6, desc[UR16][R20.64+0x4000] ;  /* 0x0040001014067981 */ /* 0x000f68000c1e1b00 */
[----:B------:R-:W5:Y:S04]  /*1630*/  LDG.E.64 R4, desc[UR16][R20.64+0x5000] ;  /* 0x0050001014047981 */ /* 0x000f68000c1e1b00 */
[----:B------:R-:W5:Y:S01]  /*1640*/  LDG.E.64 R8, desc[UR16][R20.64+0x6000] ;  /* 0x0060001014087981 */ /* 0x000f62000c1e1b00 */
[----:B------:R-:W-:-:S04]  /*1650*/  ISETP.GE.U32.AND P0, PT, R13, UR5, PT ;  /* 0x000000050d007c0c */ /* 0x000fc8000bf06070 */
[----:B------:R-:W-:Y:S01]  /*1660*/  ISETP.GE.U32.AND.EX P0, PT, R2, UR4, PT, P0 ;  /* 0x0000000402007c0c */ /* 0x000fe2000bf06100 */
[----:B--2---:R-:W-:-:S08]  /*1670*/  DADD R14, R14, R16 ;  /* 0x000000000e0e7229 */ /* 0x004fd00000000010 */
[----:B---3--:R-:W-:-:S08]  /*1680*/  DADD R14, R18, R14 ;  /* 0x00000000120e7229 */ /* 0x008fd0000000000e */
[----:B----4-:R-:W-:-:S08]  /*1690*/  DADD R10, R10, R14 ;  /* 0x000000000a0a7229 */ /* 0x010fd0000000000e */
[----:B-----5:R-:W-:-:S08]  /*16a0*/  DADD R6, R6, R10 ;  /* 0x0000000006067229 */ /* 0x020fd0000000000a */
[----:B------:R-:W-:-:S08]  /*16b0*/  DADD R4, R4, R6 ;  /* 0x0000000004047229 */ /* 0x000fd00000000006 */
[----:B------:R-:W-:Y:S01]  /*16c0*/  DADD R8, R8, R4 ;  /* 0x0000000008087229 */ /* 0x000fe20000000004 */
[----:B------:R-:W-:Y:S10]  /*16d0*/  @!P0 BRA `(.L_x_46) ;  /* 0x0000000c001c8947 */ /* 0x000ff40003800000 */
[----:B------:R-:W-:Y:S01]  /*16e0*/  UIADD3 UR7, UP0, UPT, UR5, UR9, URZ ;  /* 0x0000000905077290 */ /* 0x000fe2000ff1e0ff */
[----:B------:R-:W-:Y:S01]  /*16f0*/  IADD3 R23, P1, PT, R12, -0xe00, RZ ;  /* 0xfffff2000c177810 */ /* 0x000fe20007f3e0ff */
[----:B------:R-:W0:Y:S01]  /*1700*/  LDCU.64 UR12, c[0x0][0x380] ;  /* 0x00007000ff0c77ac */ /* 0x000e220008000a00 */
[----:B------:R-:W-:Y:S02]  /*1710*/  LOP3.LUT R5, RZ, R0, RZ, 0x33, !PT ;  /* 0x00000000ff057212 */ /* 0x000fe400078e33ff */
[----:B------:R-:W-:Y:S01]  /*1720*/  IADD3.X R22, PT, PT, R3, -0x1, RZ, P1, !PT ;  /* 0xffffffff03167810 */ /* 0x000fe20000ffe4ff */
[----:B------:R-:W-:Y:S01]  /*1730*/  UIADD3.X UR8, UPT, UPT, URZ, UR4, URZ, UP0, !UPT ;  /* 0x00000004ff087290 */ /* 0x000fe200087fe4ff */
[----:B------:R-:W-:Y:S01]  /*1740*/  ISETP.LT.U32.AND P0, PT, R23, UR7, PT ;  /* 0x0000000717007c0c */ /* 0x000fe2000bf01070 */
[----:B------:R-:W-:Y:S01]  /*1750*/  UMOV UR6, UR5 ;  /* 0x0000000500067c82 */ /* 0x000fe20008000000 */
[----:B------:R-:W-:Y:S01]  /*1760*/  IADD3 R7, P2, PT, R0, UR7, RZ ;  /* 0x0000000700077c10 */ /* 0x000fe2000ff5e0ff */
[----:B------:R-:W-:Y:S01]  /*1770*/  UMOV UR4, URZ ;  /* 0x000000ff00047c82 */ /* 0x000fe20008000000 */
[----:B------:R-:W-:Y:S01]  /*1780*/  IADD3 R5, PT, PT, R12, -UR5, R5 ;  /* 0x800000050c057c10 */ /* 0x000fe2000fffe005 */
[----:B------:R-:W-:Y:S01]  /*1790*/  IMAD.U32 R11, RZ, RZ, UR8 ;  /* 0x00000008ff0b7e24 */ /* 0x000fe2000f8e00ff */
[----:B------:R-:W-:Y:S01]  /*17a0*/  UMOV UR10, UR8 ;  /* 0x00000008000a7c82 */ /* 0x000fe20008000000 */
[----:B------:R-:W-:-:S03]  /*17b0*/  IMAD.X R0, RZ, RZ, UR8, P2 ;  /* 0x00000008ff007e24 */ /* 0x000fc600090e06ff */
[----:B------:R-:W-:Y:S02]  /*17c0*/  ISETP.GT.U32.AND.EX P0, PT, R11, R22, PT, P0 ;  /* 0x000000160b00720c */ /* 0x000fe40003f04100 */
[----:B0-----:R-:W-:-:S04]  /*17d0*/  LEA R6, P1, R7, UR12, 0x3 ;  /* 0x0000000c07067c11 */ /* 0x001fc8000f8218ff */
[----:B------:R-:W-:Y:S02]  /*17e0*/  IADD3 R6, P2, PT, R6, 0x8000, RZ ;  /* 0x0000800006067810 */ /* 0x000fe40007f5e0ff */
[----:B------:R-:W-:Y:S01]  /*17f0*/  LEA.HI.X R7, R7, UR13, R0, 0x3, P1 ;  /* 0x0000000d07077c11 */ /* 0x000fe200088f1c00 */
[----:B------:R-:W-:Y:S01]  /*1800*/  VIADD R0, R5, -UR9 ;  /* 0x8000000905007c36 */ /* 0x000fe20008000000 */
[----:B------:R-:W-:-:S03]  /*1810*/  UMOV UR9, UR7 ;  /* 0x0000000700097c82 */ /* 0x000fc60008000000 */
[----:B------:R-:W-:Y:S01]  /*1820*/  IMAD.X R7, RZ, RZ, R7, P2 ;  /* 0x000000ffff077224 */ /* 0x000fe200010e0607 */
[----:B------:R-:W-:Y:S06]  /*1830*/  @P0 BRA `(.L_x_47) ;  /* 0x0000000000b80947 */ /* 0x000fec0003800000 */
[----:B------:R-:W0:Y:S01]  /*1840*/  LDC.64 R2, c[0x0][0x3b8] ;  /* 0x0000ee00ff027b82 */ /* 0x000e220000000a00 */
[----:B------:R-:W1:Y:S01]  /*1850*/  LDCU UR11, c[0x0][0x3c0] ;  /* 0x00007800ff0b77ac */ /* 0x000e620008000800 */
[----:B------:R-:W2:Y:S01]  /*1860*/  LDCU.64 UR12, c[0x0][0x380] ;  /* 0x00007000ff0c77ac */ /* 0x000ea20008000a00 */
[----:B------:R-:W-:Y:S01]  /*1870*/  NOP ;  /* 0x0000000000007918 */ /* 0x000fe20000000000 */
.L_x_48:
[----:B------:R-:W3:Y:S02]  /*1880*/  S2R R4, SR_TID.X ;  /* 0x0000000000047919 */ /* 0x000ee40000002100 */
[----:B---3--:R-:W-:-:S05]  /*1890*/  IADD3 R4, P0, PT, R4, UR7, RZ ;  /* 0x0000000704047c10 */ /* 0x008fca000ff1e0ff */
[----:B------:R-:W-:Y:S01]  /*18a0*/  IMAD.X R5, RZ, RZ, UR8, P0 ;  /* 0x00000008ff057e24 */ /* 0x000fe200080e06ff */
[----:B--2---:R-:W-:-:S04]  /*18b0*/  LEA R24, P0, R4, UR12, 0x3 ;  /* 0x0000000c04187c11 */ /* 0x004fc8000f8018ff */
[----:B------:R-:W-:-:S05]  /*18c0*/  LEA.HI.X R25, R4, UR13, R5, 0x3, P0 ;  /* 0x0000000d04197c11 */ /* 0x000fca00080f1c05 */
[----:B------:R-:W2:Y:S04]  /*18d0*/  LDG.E.64 R12, desc[UR16][R24.64] ;  /* 0x00000010180c7981 */ /* 0x000ea8000c1e1b00 */
[----:B------:R-:W3:Y:S04]  /*18e0*/  LDG.E.64 R14, desc[UR16][R24.64+0x1000] ;  /* 0x00100010180e7981 */ /* 0x000ee8000c1e1b00 */
[----:B------:R-:W4:Y:S04]  /*18f0*/  LDG.E.64 R16, desc[UR16][R24.64+0x2000] ;  /* 0x0020001018107981 */ /* 0x000f28000c1e1b00 */
[----:B------:R-:W5:Y:S04]  /*1900*/  LDG.E.64 R18, desc[UR16][R24.64+0x3000] ;  /* 0x0030001018127981 */ /* 0x000f68000c1e1b00 */
[----:B------:R-:W5:Y:S04]  /*1910*/  LDG.E.64 R20, desc[UR16][R24.64+0x4000] ;  /* 0x0040001018147981 */ /* 0x000f68000c1e1b00 */
[----:B------:R-:W5:Y:S04]  /*1920*/  LDG.E.64 R4, desc[UR16][R24.64+0x5000] ;  /* 0x0050001018047981 */ /* 0x000f68000c1e1b00 */
[----:B------:R-:W5:Y:S01]  /*1930*/  LDG.E.64 R10, desc[UR16][R24.64+0x6000] ;  /* 0x00600010180a7981 */ /* 0x000f62000c1e1b00 */
[----:B-1----:R-:W-:-:S04]  /*1940*/  UIMAD UR14, UR11, 0xe00, URZ ;  /* 0x00000e000b0e78a4 */ /* 0x002fc8000f8e02ff */
[----:B------:R-:W-:Y:S02]  /*1950*/  USHF.R.S32.HI UR15, URZ, 0x1f, UR14 ;  /* 0x0000001fff0f7899 */ /* 0x000fe4000801140e */
[----:B------:R-:W-:-:S04]  /*1960*/  UIADD3 UR5, UP0, UPT, UR14, UR9, URZ ;  /* 0x000000090e057290 */ /* 0x000fc8000ff1e0ff */
[----:B------:R-:W-:Y:S01]  /*1970*/  UIADD3.X UR6, UPT, UPT, UR15, UR10, URZ, UP0, !UPT ;  /* 0x0000000a0f067290 */ /* 0x000fe200087fe4ff */
[----:B--2---:R-:W-:-:S08]  /*1980*/  DADD R12, R12, R8 ;  /* 0x000000000c0c7229 */ /* 0x004fd00000000008 */
[----:B---3--:R-:W-:-:S08]  /*1990*/  DADD R12, R14, R12 ;  /* 0x000000000e0c7229 */ /* 0x008fd0000000000c */
[----:B----4-:R-:W-:-:S08]  /*19a0*/  DADD R12, R16, R12 ;  /* 0x00000000100c7229 */ /* 0x010fd0000000000c */
[----:B-----5:R-:W-:-:S08]  /*19b0*/  DADD R12, R18, R12 ;  /* 0x00000000120c7229 */ /* 0x020fd0000000000c */
[----:B------:R-:W-:Y:S01]  /*19c0*/  DADD R20, R20, R12 ;  /* 0x0000000014147229 */ /* 0x000fe2000000000c */
[----:B0-----:R-:W-:-:S05]  /*19d0*/  IMAD.MOV.U32 R12, RZ, RZ, R2 ;  /* 0x000000ffff0c7224 */ /* 0x001fca00078e0002 */
[----:B------:R-:W-:Y:S02]  /*19e0*/  IADD3 R8, P1, PT, R12, -UR7, RZ ;  /* 0x800000070c087c10 */ /* 0x000fe4000ff3e0ff */
[----:B------:R-:W-:Y:S02]  /*19f0*/  DADD R4, R4, R20 ;  /* 0x0000000004047229 */ /* 0x000fe40000000014 */
[----:B------:R-:W-:Y:S02]  /*1a00*/  ISETP.GE.U32.AND P0, PT, R8, UR14, PT ;  /* 0x0000000e08007c0c */ /* 0x000fe4000bf06070 */
[----:B------:R-:W-:-:S04]  /*1a10*/  IADD3.X R8, PT, PT, R3, ~UR8, RZ, P1, !PT ;  /* 0x8000000803087c10 */ /* 0x000fc80008ffe4ff */
[----:B------:R-:W-:Y:S01]  /*1a20*/  ISETP.GE.U32.AND.EX P0, PT, R8, UR15, PT, P0 ;  /* 0x0000000f08007c0c */ /* 0x000fe2000bf06100 */
[----:B------:R-:W-:-:S12]  /*1a30*/  DADD R8, R10, R4 ;  /* 0x000000000a087229 */ /* 0x000fd80000000004 */
[----:B------:R-:W-:Y:S05]  /*1a40*/  @!P0 BRA `(.L_x_46) ;  /* 0x0000000800408947 */ /* 0x000fea0003800000 */
[----:B------:R-:W-:Y:S02]  /*1a50*/  UIADD3 UR7, UP0, UPT, UR14, UR7, URZ ;  /* 0x000000070e077290 */ /* 0x000fe4000ff1e0ff */
[----:B------:R-:W-:Y:S01]  /*1a60*/  IMAD.U32 R5, RZ, RZ, UR14 ;  /* 0x0000000eff057e24 */ /* 0x000fe2000f8e00ff */
[----:B------:R-:W-:Y:S01]  /*1a70*/  UIADD3 UR4, UPT, UPT, UR4, 0x1, URZ ;  /* 0x0000000104047890 */ /* 0x000fe2000fffe0ff */
[----:B------:R-:W-:Y:S01]  /*1a80*/  VIADD R0, R0, -UR14 ;  /* 0x8000000e00007c36 */ /* 0x000fe20008000000 */
[----:B------:R-:W-:Y:S01]  /*1a90*/  UIADD3.X UR8, UPT, UPT, UR15, UR8, URZ, UP0, !UPT ;  /* 0x000000080f087290 */ /* 0x000fe200087fe4ff */
[----:B------:R-:W-:Y:S01]  /*1aa0*/  IMAD.WIDE R6, R5, 0x8, R6 ;  /* 0x0000000805067825 */ /* 0x000fe200078e0206 */
[----:B------:R-:W-:Y:S01]  /*1ab0*/  ISETP.LT.U32.AND P0, PT, R23, UR7, PT ;  /* 0x0000000717007c0c */ /* 0x000fe2000bf01070 */
[----:B------:R-:W-:Y:S01]  /*1ac0*/  UMOV UR9, UR5 ;  /* 0x0000000500097c82 */ /* 0x000fe20008000000 */
[----:B------:R-:W-:Y:S02]  /*1ad0*/  UMOV UR10, UR6 ;  /* 0x00000006000a7c82 */ /* 0x000fe40008000000 */
[----:B------:R-:W-:-:S05]  /*1ae0*/  IMAD.U32 R11, RZ, RZ, UR8 ;  /* 0x00000008ff0b7e24 */ /* 0x000fca000f8e00ff */
[----:B------:R-:W-:-:S13]  /*1af0*/  ISETP.GT.U32.AND.EX P0, PT, R11, R22, PT, P0 ;  /* 0x000000160b00720c */ /* 0x000fda0003f04100 */
[----:B------:R-:W-:Y:S05]  /*1b00*/  @!P0 BRA `(.L_x_48) ;  /* 0xfffffffc005c8947 */ /* 0x000fea000383ffff */
[----:B------:R-:W-:-:S05]  /*1b10*/  UMOV UR6, UR14 ;  /* 0x0000000e00067c82 */ /* 0x000fca0008000000 */
.L_x_47:
[----:B------:R-:W0:Y:S01]  /*1b20*/  S2R R11, SR_TID.X ;  /* 0x00000000000b7919 */ /* 0x000e220000002100 */
[C---:B------:R-:W-:Y:S01]  /*1b30*/  VIADD R2, R12.reuse, -UR7 ;  /* 0x800000070c027c36 */ /* 0x040fe20008000000 */
[----:B------:R-:W-:Y:S01]  /*1b40*/  ISETP.LE.U32.AND P1, PT, R12, UR7, PT ;  /* 0x000000070c007c0c */ /* 0x000fe2000bf23070 */
[----:B------:R-:W-:Y:S01]  /*1b50*/  IMAD.U32 R4, RZ, RZ, UR8 ;  /* 0x00000008ff047e24 */ /* 0x000fe2000f8e00ff */
[----:B------:R-:W-:Y:S02]  /*1b60*/  BSSY.RECONVERGENT B1, `(.L_x_46) ;  /* 0x000007e000017945 */ /* 0x000fe40003800200 */
[----:B0-----:R-:W-:-:S04]  /*1b70*/  ISETP.GE.AND P0, PT, R11, R2, PT ;  /* 0x000000020b00720c */ /* 0x001fc80003f06270 */
[----:B------:R-:W-:-:S13]  /*1b80*/  ISETP.GE.U32.OR.EX P0, PT, R4, R3, P0, P1 ;  /* 0x000000030400720c */ /* 0x000fda0000706510 */
[----:B------:R-:W-:Y:S05]  /*1b90*/  @P0 BRA `(.L_x_49) ;  /* 0x0000000400e80947 */ /* 0x000fea0003800000 */
[----:B------:R-:W-:Y:S01]  /*1ba0*/  UIMAD UR5, UR18, 0xe00, URZ ;  /* 0x00000e00120578a4 */ /* 0x000fe2000f8e02ff */
[----:B------:R-:W-:Y:S01]  /*1bb0*/  LOP3.LUT R3, RZ, R11, RZ, 0x33, !PT ;  /* 0x0000000bff037212 */ /* 0x000fe200078e33ff */
[----:B------:R-:W-:Y:S01]  /*1bc0*/  UIMAD UR14, UR4, UR11, URZ ;  /* 0x0000000b040e72a4 */ /* 0x000fe2000f8e02ff */
[----:B------:R-:W-:Y:S01]  /*1bd0*/  BSSY.RECONVERGENT B2, `(.L_x_50) ;  /* 0x0000035000027945 */ /* 0x000fe20003800200 */
[----:B------:R-:W-:Y:S01]  /*1be0*/  UIADD3 UR5, UPT, UPT, UR5, UR6, URZ ;  /* 0x0000000605057290 */ /* 0x000fe2000fffe0ff */
[----:B------:R-:W-:-:S03]  /*1bf0*/  IMAD.MOV.U32 R2, RZ, RZ, R11 ;  /* 0x000000ffff027224 */ /* 0x000fc600078e000b */
[----:B------:R-:W-:Y:S02]  /*1c00*/  IMAD.U32 R5, RZ, RZ, UR14 ;  /* 0x0000000eff057e24 */ /* 0x000fe4000f8e00ff */
[----:B------:R-:W-:-:S05]  /*1c10*/  IADD3 R12, PT, PT, R12, -UR5, R3 ;  /* 0x800000050c0c7c10 */ /* 0x000fca000fffe003 */
[----:B------:R-:W-:-:S05]  /*1c20*/  IMAD R12, R5, -0xe00, R12 ;  /* 0xfffff200050c7824 */ /* 0x000fca00078e020c */
[C---:B------:R-:W-:Y:S02]  /*1c30*/  ISETP.GE.U32.AND P1, PT, R12.reuse, 0x1e00, PT ;  /* 0x00001e000c00780c */ /* 0x040fe40003f26070 */
[----:B------:R-:W-:-:S04]  /*1c40*/  LEA.HI R3, R12, 0x1, RZ, 0x17 ;  /* 0x000000010c037811 */ /* 0x000fc800078fb8ff */
[----:B------:R-:W-:-:S04]  /*1c50*/  LOP3.LUT R4, R3, 0xf, RZ, 0xc0, !PT ;  /* 0x0000000f03047812 */ /* 0x000fc800078ec0ff */
[----:B------:R-:W-:-:S03]  /*1c60*/  ISETP.NE.AND P0, PT, R4, RZ, PT ;  /* 0x000000ff0400720c */ /* 0x000fc60003f05270 */
[----:B------:R-:W-:Y:S10]  /*1c70*/  @!P1 BRA `(.L_x_51) ;  /* 0x0000000000a89947 */ /* 0x000ff40003800000 */
[----:B------:R-:W-:-:S04]  /*1c80*/  LEA.HI R2, R0, 0x1, RZ, 0x17 ;  /* 0x0000000100027811 */ /* 0x000fc800078fb8ff */
[----:B------:R-:W-:Y:S01]  /*1c90*/  LOP3.LUT R5, R2, 0xfffff0, RZ, 0xc0, !PT ;  /* 0x00fffff002057812 */ /* 0x000fe200078ec0ff */
[----:B------:R-:W-:-:S04]  /*1ca0*/  IMAD.MOV.U32 R2, RZ, RZ, R11 ;  /* 0x000000ffff027224 */ /* 0x000fc800078e000b */
[----:B------:R-:W-:-:S07]  /*1cb0*/  IMAD.MOV R5, RZ, RZ, -R5 ;  /* 0x000000ffff057224 */ /* 0x000fce00078e0a05 */
.L_x_52:
[----:B------:R-:W2:Y:S04]  /*1cc0*/  LDG.E.64 R20, desc[UR16][R6.64+-0x8000] ;  /* 0xff80001006147981 */ /* 0x000ea8000c1e1b00 */
[----:B------:R-:W3:Y:S04]  /*1cd0*/  LDG.E.64 R18, desc[UR16][R6.64+-0x7000] ;  /* 0xff90001006127981 */ /* 0x000ee8000c1e1b00 */
[----:B------:R-:W4:Y:S04]  /*1ce0*/  LDG.E.64 R16, desc[UR16][R6.64+-0x6000] ;  /* 0xffa0001006107981 */ /* 0x000f28000c1e1b00 */
[----:B------:R-:W5:Y:S04]  /*1cf0*/  LDG.E.64 R14, desc[UR16][R6.64+-0x5000] ;  /* 0xffb00010060e7981 */ /* 0x000f68000c1e1b00 */
[----:B------:R-:W5:Y:S04]  /*1d00*/  LDG.E.64 R12, desc[UR16][R6.64+-0x4000] ;  /* 0xffc00010060c7981 */ /* 0x000f68000c1e1b00 */
[----:B------:R-:W5:Y:S04]  /*1d10*/  LDG.E.64 R10, desc[UR16][R6.64+-0x3000] ;  /* 0xffd00010060a7981 */ /* 0x000f68000c1e1b00 */
[----:B------:R-:W5:Y:S04]  /*1d20*/  LDG.E.64 R24, desc[UR16][R6.64+-0x2000] ;  /* 0xffe0001006187981 */ /* 0x000f68000c1e1b00 */
[----:B------:R-:W5:Y:S01]  /*1d30*/  LDG.E.64 R22, desc[UR16][R6.64+-0x1000] ;  /* 0xfff0001006167981 */ /* 0x000f62000c1e1b00 */
[----:B--2---:R-:W-:-:S03]  /*1d40*/  DADD R20, R20, R8 ;  /* 0x0000000014147229 */ /* 0x004fc60000000008 */
[----:B------:R-:W2:Y:S05]  /*1d50*/  LDG.E.64 R8, desc[UR16][R6.64] ;  /* 0x0000001006087981 */ /* 0x000eaa000c1e1b00 */
[----:B---3--:R-:W-:Y:S02]  /*1d60*/  DADD R18, R20, R18 ;  /* 0x0000000014127229 */ /* 0x008fe40000000012 */
[----:B------:R-:W3:Y:S06]  /*1d70*/  LDG.E.64 R20, desc[UR16][R6.64+0x1000] ;  /* 0x0010001006147981 */ /* 0x000eec000c1e1b00 */
[----:B----4-:R-:W-:-:S02]  /*1d80*/  DADD R16, R18, R16 ;  /* 0x0000000012107229 */ /* 0x010fc40000000010 */
[----:B------:R-:W4:Y:S06]  /*1d90*/  LDG.E.64 R18, desc[UR16][R6.64+0x2000] ;  /* 0x0020001006127981 */ /* 0x000f2c000c1e1b00 */
[----:B-----5:R-:W-:Y:S02]  /*1da0*/  DADD R14, R16, R14 ;  /* 0x00000000100e7229 */ /* 0x020fe4000000000e */
[----:B------:R-:W5:Y:S06]  /*1db0*/  LDG.E.64 R16, desc[UR16][R6.64+0x3000] ;  /* 0x0030001006107981 */ /* 0x000f6c000c1e1b00 */
[----:B------:R-:W-:-:S02]  /*1dc0*/  DADD R12, R14, R12 ;  /* 0x000000000e0c7229 */ /* 0x000fc4000000000c */
[----:B------:R-:W5:Y:S06]  /*1dd0*/  LDG.E.64 R14, desc[UR16][R6.64+0x4000] ;  /* 0x00400010060e7981 */ /* 0x000f6c000c1e1b00 */
[----:B------:R-:W-:Y:S02]  /*1de0*/  DADD R10, R12, R10 ;  /* 0x000000000c0a7229 */ /* 0x000fe4000000000a */
[----:B------:R-:W5:Y:S06]  /*1df0*/  LDG.E.64 R12, desc[UR16][R6.64+0x5000] ;  /* 0x00500010060c7981 */ /* 0x000f6c000c1e1b00 */
[----:B------:R-:W-:-:S02]  /*1e00*/  DADD R24, R10, R24 ;  /* 0x000000000a187229 */ /* 0x000fc40000000018 */
[----:B------:R-:W5:Y:S06]  /*1e10*/  LDG.E.64 R10, desc[UR16][R6.64+0x6000] ;  /* 0x00600010060a7981 */ /* 0x000f6c000c1e1b00 */
[----:B------:R-:W-:Y:S02]  /*1e20*/  DADD R22, R24, R22 ;  /* 0x0000000018167229 */ /* 0x000fe40000000016 */
[----:B------:R0:W5:Y:S01]  /*1e30*/  LDG.E.64 R24, desc[UR16][R6.64+0x7000] ;  /* 0x0070001006187981 */ /* 0x000162000c1e1b00 */
        /* <DEDUP_REMOVED lines=8> */
[----:B-----5:R-:W-:-:S08]  /*1ec0*/  DADD R8, R8, R16 ;  /* 0x0000000008087229 */ /* 0x020fd00000000010 */
[----:B------:R-:W-:-:S08]  /*1ed0*/  DADD R8, R8, R14 ;  /* 0x0000000008087229 */ /* 0x000fd0000000000e */
[----:B------:R-:W-:-:S08]  /*1ee0*/  DADD R8, R8, R12 ;  /* 0x0000000008087229 */ /* 0x000fd0000000000c */
[----:B------:R-:W-:-:S08]  /*1ef0*/  DADD R8, R8, R10 ;  /* 0x0000000008087229 */ /* 0x000fd0000000000a */
[----:B------:R-:W-:Y:S01]  /*1f00*/  DADD R8, R8, R24 ;  /* 0x0000000008087229 */ /* 0x000fe20000000018 */
[----:B------:R-:W-:Y:S10]  /*1f10*/  @P1 BRA `(.L_x_52) ;  /* 0xfffffffc00681947 */ /* 0x000ff4000383ffff */
.L_x_51:
[----:B------:R-:W-:Y:S05]  /*1f20*/  BSYNC.RECONVERGENT B2 ;  /* 0x0000000000027941 */ /* 0x000fea0003800200 */
.L_x_50:
[----:B------:R-:W-:Y:S05]  /*1f30*/  @!P0 BRA `(.L_x_49) ;  /* 0x0000000400008947 */ /* 0x000fea0003800000 */
[----:B------:R-:W-:Y:S01]  /*1f40*/  ISETP.GE.U32.AND P1, PT, R4, 0x8, PT ;  /* 0x000000080400780c */ /* 0x000fe20003f26070 */
[----:B------:R-:W-:Y:S01]  /*1f50*/  BSSY.RECONVERGENT B2, `(.L_x_53) ;  /* 0x0000019000027945 */ /* 0x000fe20003800200 */
[----:B------:R-:W-:-:S04]  /*1f60*/  LOP3.LUT R24, R3, 0x7, RZ, 0xc0, !PT ;  /* 0x0000000703187812 */ /* 0x000fc800078ec0ff */
[----:B------:R-:W-:-:S07]  /*1f70*/  ISETP.NE.AND P0, PT, R24, RZ, PT ;  /* 0x000000ff1800720c */ /* 0x000fce0003f05270 */
[----:B------:R-:W-:Y:S06]  /*1f80*/  @!P1 BRA `(.L_x_54) ;  /* 0x0000000000549947 */ /* 0x000fec0003800000 */
[----:B------:R-:W-:-:S05]  /*1f90*/  IADD3 R4, P1, PT, R2, UR7, RZ ;  /* 0x0000000702047c10 */ /* 0x000fca000ff3e0ff */
[----:B------:R-:W-:Y:S01]  /*1fa0*/  IMAD.X R5, RZ, RZ, UR8, P1 ;  /* 0x00000008ff057e24 */ /* 0x000fe200088e06ff */
[----:B------:R-:W-:-:S04]  /*1fb0*/  LEA R20, P1, R4, UR12, 0x3 ;  /* 0x0000000c04147c11 */ /* 0x000fc8000f8218ff */
[----:B------:R-:W-:-:S05]  /*1fc0*/  LEA.HI.X R21, R4, UR13, R5, 0x3, P1 ;  /* 0x0000000d04157c11 */ /* 0x000fca00088f1c05 */
        /* <DEDUP_REMOVED lines=8> */
[----:B------:R-:W-:Y:S01]  /*2050*/  VIADD R2, R2, 0x1000 ;  /* 0x0000100002027836 */ /* 0x000fe20000000000 */
[----:B--2---:R-:W-:-:S08]  /*2060*/  DADD R22, R8, R22 ;  /* 0x0000000008167229 */ /* 0x004fd00000000016 */
[----:B---3--:R-:W-:-:S08]  /*2070*/  DADD R16, R22, R16 ;  /* 0x0000000016107229 */ /* 0x008fd00000000010 */
[----:B----4-:R-:W-:-:S08]  /*2080*/  DADD R14, R16, R14 ;  /* 0x00000000100e7229 */ /* 0x010fd0000000000e */
[----:B-----5:R-:W-:-:S08]  /*2090*/  DADD R12, R14, R12 ;  /* 0x000000000e0c7229 */ /* 0x020fd0000000000c */
[----:B------:R-:W-:-:S08]  /*20a0*/  DADD R10, R12, R10 ;  /* 0x000000000c0a7229 */ /* 0x000fd0000000000a */
[----:B------:R-:W-:-:S08]  /*20b0*/  DADD R6, R10, R6 ;  /* 0x000000000a067229 */ /* 0x000fd00000000006 */
[----:B------:R-:W-:-:S08]  /*20c0*/  DADD R4, R6, R4 ;  /* 0x0000000006047229 */ /* 0x000fd00000000004 */
[----:B------:R-:W-:-:S11]  /*20d0*/  DADD R8, R4, R18 ;  /* 0x0000000004087229 */ /* 0x000fd60000000012 */
.L_x_54:
[----:B------:R-:W-:Y:S05]  /*20e0*/  BSYNC.RECONVERGENT B2 ;  /* 0x0000000000027941 */ /* 0x000fea0003800200 */
.L_x_53:
[----:B------:R-:W-:Y:S05]  /*20f0*/  @!P0 BRA `(.L_x_49) ;  /* 0x0000000000908947 */ /* 0x000fea0003800000 */
[----:B------:R-:W-:Y:S01]  /*2100*/  ISETP.GE.U32.AND P1, PT, R24, 0x4, PT ;  /* 0x000000041800780c */ /* 0x000fe20003f26070 */
[----:B------:R-:W-:Y:S01]  /*2110*/  BSSY.RECONVERGENT B2, `(.L_x_55) ;  /* 0x0000010000027945 */ /* 0x000fe20003800200 */
[----:B------:R-:W-:-:S11]  /*2120*/  LOP3.LUT P0, RZ, R3, 0x3, RZ, 0xc0, !PT ;  /* 0x0000000303ff7812 */ /* 0x000fd6000780c0ff */
[----:B------:R-:W-:Y:S05]  /*2130*/  @!P1 BRA `(.L_x_56) ;  /* 0x0000000000349947 */ /* 0x000fea0003800000 */
[----:B------:R-:W-:-:S05]  /*2140*/  IADD3 R3, P1, PT, R2, UR7, RZ ;  /* 0x0000000702037c10 */ /* 0x000fca000ff3e0ff */
[----:B------:R-:W-:Y:S01]  /*2150*/  IMAD.X R6, RZ, RZ, UR8, P1 ;  /* 0x00000008ff067e24 */ /* 0x000fe200088e06ff */
[----:B------:R-:W-:-:S04]  /*2160*/  LEA R4, P1, R3, UR12, 0x3 ;  /* 0x0000000c03047c11 */ /* 0x000fc8000f8218ff */
[----:B------:R-:W-:-:S05]  /*2170*/  LEA.HI.X R5, R3, UR13, R6, 0x3, P1 ;  /* 0x0000000d03057c11 */ /* 0x000fca00088f1c06 */
[----:B------:R-:W2:Y:S04]  /*2180*/  LDG.E.64 R6, desc[UR16][R4.64] ;  /* 0x0000001004067981 */ /* 0x000ea8000c1e1b00 */
[----:B------:R-:W3:Y:S04]  /*2190*/  LDG.E.64 R10, desc[UR16][R4.64+0x1000] ;  /* 0x00100010040a7981 */ /* 0x000ee8000c1e1b00 */
[----:B------:R-:W4:Y:S04]  /*21a0*/  LDG.E.64 R12, desc[UR16][R4.64+0x2000] ;  /* 0x00200010040c7981 */ /* 0x000f28000c1e1b00 */
[----:B------:R-:W5:Y:S01]  /*21b0*/  LDG.E.64 R14, desc[UR16][R4.64+0x3000] ;  /* 0x00300010040e7981 */ /* 0x000f62000c1e1b00 */
[----:B------:R-:W-:Y:S01]  /*21c0*/  VIADD R2, R2, 0x800 ;  /* 0x0000080002027836 */ /* 0x000fe20000000000 */
[----:B--2---:R-:W-:-:S08]  /*21d0*/  DADD R6, R8, R6 ;  /* 0x0000000008067229 */ /* 0x004fd00000000006 */
[----:B---3--:R-:W-:-:S08]  /*21e0*/  DADD R6, R6, R10 ;  /* 0x0000000006067229 */ /* 0x008fd0000000000a */
[----:B----4-:R-:W-:-:S08]  /*21f0*/  DADD R6, R6, R12 ;  /* 0x0000000006067229 */ /* 0x010fd0000000000c */
[----:B-----5:R-:W-:-:S11]  /*2200*/  DADD R8, R6, R14 ;  /* 0x0000000006087229 */ /* 0x020fd6000000000e */
.L_x_56:
[----:B------:R-:W-:Y:S05]  /*2210*/  BSYNC.RECONVERGENT B2 ;  /* 0x0000000000027941 */ /* 0x000fea0003800200 */
.L_x_55:
[----:B------:R-:W-:Y:S05]  /*2220*/  @!P0 BRA `(.L_x_49) ;  /* 0x0000000000448947 */ /* 0x000fea0003800000 */
[----:B------:R-:W-:Y:S02]  /*2230*/  LOP3.LUT R0, R0, 0xffff, RZ, 0xc0, !PT ;  /* 0x0000ffff00007812 */ /* 0x000fe400078ec0ff */
[----:B------:R-:W-:Y:S02]  /*2240*/  IADD3 R2, P0, PT, R2, UR9, RZ ;  /* 0x0000000902027c10 */ /* 0x000fe4000ff1e0ff */
[----:B------:R-:W-:Y:S02]  /*2250*/  LEA.HI R0, R0, 0x1, RZ, 0x17 ;  /* 0x0000000100007811 */ /* 0x000fe400078fb8ff */
[----:B------:R-:W-:Y:S01]  /*2260*/  LEA R4, P1, R2, UR12, 0x3 ;  /* 0x0000000c02047c11 */ /* 0x000fe2000f8218ff */
[----:B------:R-:W-:Y:S01]  /*2270*/  IMAD.X R5, RZ, RZ, UR10, P0 ;  /* 0x0000000aff057e24 */ /* 0x000fe200080e06ff */
[----:B------:R-:W-:-:S04]  /*2280*/  LOP3.LUT R0, R0, 0x3, RZ, 0xc0, !PT ;  /* 0x0000000300007812 */ /* 0x000fc800078ec0ff */
[----:B------:R-:W-:Y:S01]  /*2290*/  LEA.HI.X R5, R2, UR13, R5, 0x3, P1 ;  /* 0x0000000d02057c11 */ /* 0x000fe200088f1c05 */
[----:B------:R-:W-:-:S07]  /*22a0*/  IMAD.MOV R0, RZ, RZ, -R0 ;  /* 0x000000ffff007224 */ /* 0x000fce00078e0a00 */
.L_x_57:
[----:B------:R-:W-:Y:S02]  /*22b0*/  IMAD.MOV.U32 R2, RZ, RZ, R4 ;  /* 0x000000ffff027224 */ /* 0x000fe400078e0004 */
[----:B------:R-:W-:-:S06]  /*22c0*/  IMAD.MOV.U32 R3, RZ, RZ, R5 ;  /* 0x000000ffff037224 */ /* 0x000fcc00078e0005 */
[----:B------:R-:W2:Y:S01]  /*22d0*/  LDG.E.64 R2, desc[UR16][R2.64] ;  /* 0x0000001002027981 */ /* 0x000ea2000c1e1b00 */
[----:B------:R-:W-:Y:S01]  /*22e0*/  VIADD R0, R0, 0x1 ;  /* 0x0000000100007836 */ /* 0x000fe20000000000 */
[----:B------:R-:W-:-:S04]  /*22f0*/  IADD3 R4, P1, PT, R4, 0x1000, RZ ;  /* 0x0000100004047810 */ /* 0x000fc80007f3e0ff */
[----:B------:R-:W-:Y:S01]  /*2300*/  ISETP.NE.AND P0, PT, R0, RZ, PT ;  /* 0x000000ff0000720c */ /* 0x000fe20003f05270 */
[----:B------:R-:W-:Y:S01]  /*2310*/  IMAD.X R5, RZ, RZ, R5, P1 ;  /* 0x000000ffff057224 */ /* 0x000fe200008e0605 */
[----:B--2---:R-:W-:-:S11]  /*2320*/  DADD R8, R2, R8 ;  /* 0x0000000002087229 */ /* 0x004fd60000000008 */
[----:B------:R-:W-:Y:S05]  /*2330*/  @P0 BRA `(.L_x_57) ;  /* 0xfffffffc00dc0947 */ /* 0x000fea000383ffff */
.L_x_49:
[----:B------:R-:W-:Y:S05]  /*2340*/  BSYNC.RECONVERGENT B1 ;  /* 0x0000000000017941 */ /* 0x000fea0003800200 */
.L_x_46:
[----:B------:R-:W0:Y:S01]  /*2350*/  S2R R0, SR_LANEID ;  /* 0x0000000000007919 */ /* 0x000e220000000000 */
[----:B------:R-:W-:Y:S04]  /*2360*/  SHFL.DOWN PT, R2, R8, 0x1, 0x1f ;  /* 0x08201f0008027f89 */ /* 0x000fe800000e0000 */
[----:B------:R-:W1:Y:S01]  /*2370*/  SHFL.DOWN PT, R3, R9, 0x1, 0x1f ;  /* 0x08201f0009037f89 */ /* 0x000e6200000e0000 */
[----:B------:R-:W2:Y:S01]  /*2380*/  S2R R11, SR_TID.X ;  /* 0x00000000000b7919 */ /* 0x000ea20000002100 */
        /* <DEDUP_REMOVED lines=20> */
[----:B------:R-:W-:Y:S02]  /*24d0*/  @!P1 MOV R7, 0x400 ;  /* 0x0000040000079802 */ /* 0x000fe40000000f00 */
[----:B--2---:R-:W-:Y:S01]  /*24e0*/  @!P1 SHF.R.U32.HI R6, RZ, 0x2, R11 ;  /* 0x00000002ff069819 */ /* 0x004fe2000001160b */
[----:B------:R-:W0:Y:S01]  /*24f0*/  SHFL.DOWN PT, R3, R9, 0x8, 0x1f ;  /* 0x09001f0009037f89 */ /* 0x000e2200000e0000 */
[----:B-1----:R-:W-:-:S02]  /*2500*/  @!P1 LEA R7, R10, R7, 0x18 ;  /* 0x000000070a079211 */ /* 0x002fc400078ec0ff */
[----:B------:R-:W-:-:S05]  /*2510*/  @!P1 LOP3.LUT R6, R6, 0xf8, RZ, 0xc0, !PT ;  /* 0x000000f806069812 */ /* 0x000fca00078ec0ff */
        /* <DEDUP_REMOVED lines=14> */
[----:B------:R-:W1:Y:S01]  /*2600*/  S2UR UR5, SR_CgaCtaId ;  /* 0x00000000000579c3 */ /* 0x000e620000008800 */
[----:B------:R-:W-:Y:S02]  /*2610*/  UMOV UR4, 0x400 ;  /* 0x0000040000047882 */ /* 0x000fe40000000000 */
[----:B-1----:R-:W-:-:S09]  /*2620*/  ULEA UR4, UR5, UR4, 0x18 ;  /* 0x0000000405047291 */ /* 0x002fd2000f8ec0ff */
[----:B0-----:R-:W0:Y:S04]  /*2630*/  LDS.64 R2, [UR4+0x18] ;  /* 0x00001804ff027984 */ /* 0x001e280008000a00 */
        /* <DEDUP_REMOVED lines=22> */
.L_x_45:
[----:B------:R-:W-:Y:S05]  /*27a0*/  BSYNC.RECONVERGENT B0 ;  /* 0x0000000000007941 */ /* 0x000fea0003800200 */
.L_x_30:
[----:B------:R-:W-:Y:S05]  /*27b0*/  @P0 EXIT ;  /* 0x000000000000094d */ /* 0x000fea0003800000 */
[----:B------:R-:W3:Y:S02]  /*27c0*/  LDCU.64 UR4, c[0x0][0x388] ;  /* 0x00007100ff0477ac */ /* 0x000ee40008000a00 */
[----:B---3--:R-:W-:-:S06]  /*27d0*/  UIMAD.WIDE.U32 UR4, UR18, 0x8, UR4 ;  /* 0x00000008120478a5 */ /* 0x008fcc000f8e0004 */
[----:B0-----:R-:W-:Y:S02]  /*27e0*/  IMAD.U32 R2, RZ, RZ, UR4 ;  /* 0x00000004ff027e24 */ /* 0x001fe4000f8e00ff */
[----:B--2---:R-:W-:-:S05]  /*27f0*/  IMAD.U32 R3, RZ, RZ, UR5 ;  /* 0x00000005ff037e24 */ /* 0x004fca000f8e00ff */
[----:B------:R-:W-:Y:S01]  /*2800*/  STG.E.64 desc[UR16][R2.64], R8 ;  /* 0x0000000802007986 */ /* 0x000fe2000c101b10 */
[----:B------:R-:W-:Y:S05]  /*2810*/  EXIT ;  /* 0x000000000000794d */ /* 0x000fea0003800000 */
.L_x_58:
        /* <DEDUP_REMOVED lines=14> */
.L_x_418:


//--------------------- .text._ZN3cub18CUB_300001_SM_10006detail6reduce28DeviceReduceSingleTileKernelINS2_10policy_hubIdyN4cuda3std3__44plusIdEEE10Policy1000EN6thrust24THRUST_300001_SM_1000_NS6detail15normal_iteratorINSD_10device_ptrIdEEEEPdyS9_ddNS7_10__identityEEEvT0_T1_T2_T3_T4_T6_ --------------------------
	.section	.text._ZN3cub18CUB_300001_SM_10006detail6reduce28DeviceReduceSingleTileKernelINS2_10policy_hubIdyN4cuda3std3__44plusIdEEE10Policy1000EN6thrust24THRUST_300001_SM_1000_NS6detail15normal_iteratorINSD_10device_ptrIdEEEEPdyS9_ddNS7_10__identityEEEvT0_T1_T2_T3_T4_T6_,"ax",@progbits
	.align	128
        .global         _ZN3cub18CUB_300001_SM_10006detail6reduce28DeviceReduceSingleTileKernelINS2_10policy_hubIdyN4cuda3std3__44plusIdEEE10Policy1000EN6thrust24THRUST_300001_SM_1000_NS6detail15normal_iteratorINSD_10device_ptrIdEEEEPdyS9_ddNS7_10__identityEEEvT0_T1_T2_T3_T4_T6_
        .type           _ZN3cub18CUB_300001_SM_10006detail6reduce28DeviceReduceSingleTileKernelINS2_10policy_hubIdyN4cuda3std3__44plusIdEEE10Policy1000EN6thrust24THRUST_300001_SM_1000_NS6detail15normal_iteratorINSD_10device_ptrIdEEEEPdyS9_ddNS7_10__identityEEEvT0_T1_T2_T3_T4_T6_,@function
        .size           _ZN3cub18CUB_300001_SM_10006detail6reduce28DeviceReduceSingleTileKernelINS2_10policy_hubIdyN4cuda3std3__44plusIdEEE10Policy1000EN6thrust24THRUST_300001_SM_1000_NS6detail15normal_iteratorINSD_10device_ptrIdEEEEPdyS9_ddNS7_10__identityEEEvT0_T1_T2_T3_T4_T6_,(.L_x_419 - _ZN3cub18CUB_300001_SM_10006detail6reduce28DeviceReduceSingleTileKernelINS2_10policy_hubIdyN4cuda3std3__44plusIdEEE10Policy1000EN6thrust24THRUST_300001_SM_1000_NS6detail15normal_iteratorINSD_10device_ptrIdEEEEPdyS9_ddNS7_10__identityEEEvT0_T1_T2_T3_T4_T6_)
        .other          _ZN3cub18CUB_300001_SM_10006detail6reduce28DeviceReduceSingleTileKernelINS2_10policy_hubIdyN4cuda3std3__44plusIdEEE10Policy1000EN6thrust24THRUST_300001_SM_1000_NS6detail15normal_iteratorINSD_10device_ptrIdEEEEPdyS9_ddNS7_10__identityEEEvT0_T1_T2_T3_T4_T6_,@"STO_CUDA_ENTRY STV_DEFAULT"
_ZN3cub18CUB_300001_SM_10006detail6reduce28DeviceReduceSingleTileKernelINS2_10policy_hubIdyN4cuda3std3__44plusIdEEE10Policy1000EN6thrust24THRUST_300001_SM_1000_NS6detail15normal_iteratorINSD_10device_ptrIdEEEEPdyS9_ddNS7_10__identityEEEvT0_T1_T2_T3_T4_T6_:
.text._ZN3cub18CUB_300001_SM_10006detail6reduce28DeviceReduceSingleTileKernelINS2_10policy_hubIdyN4cuda3std3__44plusIdEEE10Policy1000EN6thrust24THRUST_300001_SM_1000_NS6detail15normal_iteratorINSD_10device_ptrIdEEEEPdyS9_ddNS7_10__identityEEEvT0_T1_T2_T3_T4_T6_:
[----:B------:R-:W-:Y:S01]  /*0000*/  LDC R1, c[0x0][0x37c] ;  /* 0x0000df00ff017b82 */ /* 0x000fe20000000800 */
[----:B------:R-:W0:Y:S01]  /*0010*/  LDCU.64 UR4, c[0x0][0x390] ;  /* 0x00007200ff0477ac */ /* 0x000e220008000a00 */
[----:B------:R-:W1:Y:S01]  /*0020*/  LDCU.64 UR6, c[0x0][0x358] ;  /* 0x00006b00ff0677ac */ /* 0x000e620008000a00 */
[----:B0-----:R-:W-:Y:S02]  /*0030*/  IMAD.U32 R8, RZ, RZ, UR4 ;  /* 0x00000004ff087e24 */ /* 0x001fe4000f8e00ff */
[----:B------:R-:W-:-:S03]  /*0040*/  IMAD.U32 R9, RZ, RZ, UR5 ;  /* 0x00000005ff097e24 */ /* 0x000fc6000f8e00ff */
[----:B------:R-:W-:-:S04]  /*0050*/  ISETP.NE.U32.AND P0, PT, R8, RZ, PT ;  /* 0x000000ff0800720c */ /* 0x000fc80003f05070 */
[----:B------:R-:W-:-:S13]  /*0060*/  ISETP.NE.AND.EX P0, PT, R9, RZ, PT, P0 ;  /* 0x000000ff0900720c */ /* 0x000fda0003f05300 */
        /* <DEDUP_REMOVED lines=8> */
.L_x_59:
[----:B------:R-:W-:Y:S01]  /*00f0*/  ISETP.GT.U32.AND P0, PT, R8, 0xdff, PT ;  /* 0x00000dff0800780c */ /* 0x000fe20003f04070 */
[----:B------:R-:W-:Y:S03]  /*0100*/  BSSY.RECONVERGENT B0, `(.L_x_60) ;  /* 0x000024d000007945 */ /* 0x000fe60003800200 */
[----:B------:R-:W-:-:S13]  /*0110*/  ISETP.GT.U32.AND.EX P0, PT, R9, RZ, PT, P0 ;  /* 0x000000ff0900720c */ /* 0x000fda0003f04100 */
[----:B------:R-:W-:Y:S05]  /*0120*/  @P0 BRA `(.L_x_61) ;  /* 0x0000001400340947 */ /* 0x000fea0003800000 */
[----:B------:R-:W0:Y:S01]  /*0130*/  S2R R0, SR_TID.X ;  /* 0x0000000000007919 */ /* 0x000e220000002100 */
[----:B------:R-:W-:Y:S01]  /*0140*/  BSSY.RECONVERGENT B1, `(.L_x_62) ;  /* 0x0000009000017945 */ /* 0x000fe20003800200 */
[----:B------:R-:W-:Y:S02]  /*0150*/  CS2R R4, SRZ ;  /* 0x0000000000047805 */ /* 0x000fe4000001ff00 */
[----:B0-----:R-:W-:Y:S01]  /*0160*/  ISETP.GE.U32.AND P0, PT, R0, R8, PT ;  /* 0x000000080000720c */ /* 0x001fe20003f06070 */
[----:B------:R-:W-:-:S12]  /*0170*/  IMAD.MOV.U32 R2, RZ, RZ, R0 ;  /* 0x000000ffff027224 */ /* 0x000fd800078e0000 */
[----:B------:R-:W-:Y:S05]  /*0180*/  @P0 BRA `(.L_x_63) ;  /* 0x0000000000100947 */ /* 0x000fea0003800000 */
[----:B------:R-:W0:Y:S02]  /*0190*/  LDC.64 R4, c[0x0][0x380] ;  /* 0x0000e000ff047b82 */ /* 0x000e240000000a00 */
[----:B0-----:R-:W-:-:S06]  /*01a0*/  IMAD.WIDE.U32 R4, R0, 0x8, R4 ;  /* 0x0000000800047825 */ /* 0x001fcc00078e0004 */
[----:B------:R-:W5:Y:S01]  /*01b0*/  LDG.E.64 R4, desc[UR6][R4.64] ;  /* 0x0000000604047981 */ /* 0x000f62000c1e1b00 */
[----:B------:R-:W-:-:S07]  /*01c0*/  VIADD R2, R0, 0x200 ;  /* 0x0000020000027836 */ /* 0x000fce0000000000 */
.L_x_63:
[----:B------:R-:W-:Y:S05]  /*01d0*/  BSYNC.RECONVERGENT B1 ;  /* 0x0000000000017941 */ /* 0x000fea0003800200 */
.L_x_62:
[----:B------:R-:W-:Y:S01]  /*01e0*/  ISETP.GE.U32.AND P0, PT, R2, R8, PT ;  /* 0x000000080200720c */ /* 0x000fe20003f06070 */
[----:B------:R-:W-:-:S12]  /*01f0*/  BSSY.RECONVERGENT B1, `(.L_x_64) ;  /* 0x000006d000017945 */ /* 0x000fd80003800200 */
[----:B------:R-:W-:Y:S05]  /*0200*/  @P0 BRA `(.L_x_65) ;  /* 0x0000000400ac0947 */ /* 0x000fea0003800000 */
[----:B------:R-:W-:Y:S01]  /*0210*/  LOP3.LUT R3, RZ, R2, RZ, 0x33, !PT ;  /* 0x00000002ff037212 */ /* 0x000fe200078e33ff */
[----:B------:R-:W-:Y:S04]  /*0220*/  BSSY.RECONVERGENT B2, `(.L_x_66) ;  /* 0x0000033000027945 */ /* 0x000fe80003800200 */
[----:B------:R-:W-:-:S05]  /*0230*/  IMAD.IADD R6, R3, 0x1, R8 ;  /* 0x0000000103067824 */ /* 0x000fca00078e0208 */
[C---:B------:R-:W-:Y:S02]  /*0240*/  ISETP.GE.U32.AND P1, PT, R6.reuse, 0x1e00, PT ;  /* 0x00001e000600780c */ /* 0x040fe40003f26070 */
[----:B------:R-:W-:-:S04]  /*0250*/  LEA.HI R3, R6, 0x1, RZ, 0x17 ;  /* 0x0000000106037811 */ /* 0x000fc800078fb8ff */
[----:B------:R-:W-:-:S04]  /*0260*/  LOP3.LUT R43, R3, 0xf, RZ, 0xc0, !PT ;  /* 0x0000000f032b7812 */ /* 0x000fc800078ec0ff */
[----:B------:R-:W-:-:S03]  /*0270*/  ISETP.NE.AND P0, PT, R43, RZ, PT ;  /* 0x000000ff2b00720c */ /* 0x000fc60003f05270 */
[----:B------:R-:W-:Y:S10]  /*0280*/  @!P1 BRA `(.L_x_67) ;  /* 0x0000000000b09947 */ /* 0x000ff40003800000 */
[----:B------:R-:W0:Y:S01]  /*0290*/  LDC.64 R6, c[0x0][0x380] ;  /* 0x0000e000ff067b82 */ /* 0x000e220000000a00 */
[----:B------:R-:W-:-:S05]  /*02a0*/  LOP3.LUT R42, R3, 0xfffff0, RZ, 0xc0, !PT ;  /* 0x00fffff0032a7812 */ /* 0x000fca00078ec0ff */
[----:B------:R-:W-:Y:S02]  /*02b0*/  IMAD.MOV R42, RZ, RZ, -R42 ;  /* 0x000000ffff2a7224 */ /* 0x000fe400078e0a2a */
[----:B0-----:R-:W-:-:S03]  /*02c0*/  IMAD.WIDE.U32 R6, R2, 0x8, R6 ;  /* 0x0000000802067825 */ /* 0x001fc600078e0006 */
[----:B------:R-:W-:-:S05]  /*02d0*/  IADD3 R6, P1, PT, R6, 0x8000, RZ ;  /* 0x0000800006067810 */ /* 0x000fca0007f3e0ff */
[----:B------:R-:W-:-:S08]  /*02e0*/  IMAD.X R7, RZ, RZ, R7, P1 ;  /* 0x000000ffff077224 */ /* 0x000fd000008e0607 */
.L_x_68:
[----:B------:R-:W2:Y:S04]  /*02f0*/  LDG.E.64 R10, desc[UR6][R6.64+-0x8000] ;  /* 0xff800006060a7981 */ /* 0x000ea8000c1e1b00 */
[----:B------:R-:W3:Y:S04]  /*0300*/  LDG.E.64 R12, desc[UR6][R6.64+-0x7000] ;  /* 0xff900006060c7981 */ /* 0x000ee8000c1e1b00 */
[----:B------:R-:W4:Y:S04]  /*0310*/  LDG.E.64 R14, desc[UR6][R6.64+-0x6000] ;  /* 0xffa00006060e7981 */ /* 0x000f28000c1e1b00 */
        /* <DEDUP_REMOVED lines=12> */
[----:B------:R0:W4:Y:S01]  /*03e0*/  LDG.E.64 R40, desc[UR6][R6.64+0x7000] ;  /* 0x0070000606287981 */ /* 0x000122000c1e1b00 */
[----:B------:R-:W-:-:S02]  /*03f0*/  VIADD R42, R42, 0x10 ;  /* 0x000000102a2a7836 */ /* 0x000fc40000000000 */
[----:B------:R-:W-:-:S03]  /*0400*/  VIADD R2, R2, 0x2000 ;  /* 0x0000200002027836 */ /* 0x000fc60000000000 */
[----:B------:R-:W-:Y:S02]  /*0410*/  ISETP.NE.AND P1, PT, R42, RZ, PT ;  /* 0x000000ff2a00720c */ /* 0x000fe40003f25270 */
[----:B0-----:R-:W-:-:S05]  /*0420*/  IADD3 R6, P2, PT, R6, 0x10000, RZ ;  /* 0x0001000006067810 */ /* 0x001fca0007f5e0ff */
[----:B------:R-:W-:Y:S01]  /*0430*/  IMAD.X R7, RZ, RZ, R7, P2 ;  /* 0x000000ffff077224 */ /* 0x000fe200010e0607 */
        /* <DEDUP_REMOVED lines=16> */
[----:B------:R-:W-:Y:S10]  /*0540*/  @P1 BRA `(.L_x_68) ;  /* 0xfffffffc00681947 */ /* 0x000ff4000383ffff */
.L_x_67:
[----:B------:R-:W-:Y:S05]  /*0550*/  BSYNC.RECONVERGENT B2 ;  /* 0x0000000000027941 */ /* 0x000fea0003800200 */
.L_x_66:
[----:B------:R-:W-:Y:S05]  /*0560*/  @!P0 BRA `(.L_x_65) ;  /* 0x0000000000d48947 */ /* 0x000fea0003800000 */
[----:B------:R-:W-:Y:S01]  /*0570*/  ISETP.GE.U32.AND P0, PT, R43, 0x8, PT ;  /* 0x000000082b00780c */ /* 0x000fe20003f06070 */
[----:B------:R-:W-:Y:S01]  /*0580*/  BSSY.RECONVERGENT B2, `(.L_x_69) ;  /* 0x0000017000027945 */ /* 0x000fe20003800200 */
[----:B------:R-:W-:-:S04]  /*0590*/  LOP3.LUT R26, R3, 0x7, RZ, 0xc0, !PT ;  /* 0x00000007031a7812 */ /* 0x000fc800078ec0ff */
[----:B------:R-:W-:-:S07]  /*05a0*/  ISETP.NE.AND P1, PT, R26, RZ, PT ;  /* 0x000000ff1a00720c */ /* 0x000fce0003f25270 */
[----:B------:R-:W-:Y:S06]  /*05b0*/  @!P0 BRA `(.L_x_70) ;  /* 0x00000000004c8947 */ /* 0x000fec0003800000 */
[----:B------:R-:W0:Y:S02]  /*05c0*/  LDC.64 R6, c[0x0][0x380] ;  /* 0x0000e000ff067b82 */ /* 0x000e240000000a00 */
[----:B0-----:R-:W-:-:S05]  /*05d0*/  IMAD.WIDE R6, R2, 0x8, R6 ;  /* 0x0000000802067825 */ /* 0x001fca00078e0206 */
        /* <DEDUP_REMOVED lines=17> */
.L_x_70:
[----:B------:R-:W-:Y:S05]  /*06f0*/  BSYNC.RECONVERGENT B2 ;  /* 0x0000000000027941 */ /* 0x000fea0003800200 */
.L_x_69:
        /* <DEDUP_REMOVED lines=17> */
.L_x_72:
[----:B------:R-:W-:Y:S05]  /*0810*/  BSYNC.RECONVERGENT B2 ;  /* 0x0000000000027941 */ /* 0x000fea0003800200 */
.L_x_71:
[----:B------:R-:W-:Y:S05]  /*0820*/  @!P1 BRA `(.L_x_65) ;  /* 0x0000000000249947 */ /* 0x000fea0003800000 */
[----:B------:R-:W0:Y:S01]  /*0830*/  LDC.64 R10, c[0x0][0x380] ;  /* 0x0000e000ff0a7b82 */ /* 0x000e220000000a00 */
[----:B------:R-:W-:-:S07]  /*0840*/  IMAD.MOV R3, RZ, RZ, -R3 ;  /* 0x000000ffff037224 */ /* 0x000fce00078e0a03 */
.L_x_73:
[----:B0-----:R-:W-:-:S06]  /*0850*/  IMAD.WIDE R6, R2, 0x8, R10 ;  /* 0x0000000802067825 */ /* 0x001fcc00078e020a */
[----:B------:R-:W2:Y:S01]  /*0860*/  LDG.E.64 R6, desc[UR6][R6.64] ;  /* 0x0000000606067981 */ /* 0x000ea2000c1e1b00 */
[----:B------:R-:W-:Y:S02]  /*0870*/  VIADD R3, R3, 0x1 ;  /* 0x0000000103037836 */ /* 0x000fe40000000000 */
[----:B------:R-:W-:-:S03]  /*0880*/  VIADD R2, R2, 0x200 ;  /* 0x0000020002027836 */ /* 0x000fc60000000000 */
[----:B------:R-:W-:Y:S01]  /*0890*/  ISETP.NE.AND P0, PT, R3, RZ, PT ;  /* 0x000000ff0300720c */ /* 0x000fe20003f05270 */
[----:B--2--5:R-:W-:-:S12]  /*08a0*/  DADD R4, R6, R4 ;  /* 0x0000000006047229 */ /* 0x024fd80000000004 */
[----:B------:R-:W-:Y:S05]  /*08b0*/  @P0 BRA `(.L_x_73) ;  /* 0xfffffffc00e40947 */ /* 0x000fea000383ffff */
.L_x_65:
[----:B------:R-:W-:Y:S05]  /*08c0*/  BSYNC.RECONVERGENT B1 ;  /* 0x0000000000017941 */ /* 0x000fea0003800200 */
.L_x_64:
[----:B------:R-:W-:-:S04]  /*08d0*/  ISETP.GE.U32.AND P0, PT, R8, 0x200, PT ;  /* 0x000002000800780c */ /* 0x000fc80003f06070 */
[----:B------:R-:W-:-:S13]  /*08e0*/  ISETP.GE.U32.AND.EX P0, PT, R9, RZ, PT, P0 ;  /* 0x000000ff0900720c */ /* 0x000fda0003f06100 */
        /* <DEDUP_REMOVED lines=32> */
[----:B------:R-:W-:Y:S02]  /*0af0*/  ISETP.GT.AND P0, PT, R10, 0xf, PT ;  /* 0x0000000f0a00780c */ /* 0x000fe40003f04270 */
[----:B------:R-:W-:Y:S01]  /*0b00*/  @!P1 LOP3.LUT R8, R4, 0xf8, RZ, 0xc0, !PT ;  /* 0x000000f804089812 */ /* 0x000fe200078ec0ff */
[----:B------:R-:W0:Y:S04]  /*0b10*/  SHFL.DOWN PT, R3, R7, 0x10, 0x1f ;  /* 0x0a001f0007037f89 */ /* 0x000e2800000e0000 */
[----:B------:R-:W-:Y:S01]  /*0b20*/  @!P1 IMAD.IADD R9, R8, 0x1, R9 ;  /* 0x0000000108099824 */ /* 0x000fe200078e0209 */
[----:B0-----:R-:W-:-:S07]  /*0b30*/  DADD R4, R2, R6 ;  /* 0x0000000002047229 */ /* 0x001fce0000000006 */
[----:B------:R0:W-:Y:S01]  /*0b40*/  @!P1 STS.64 [R9+0x10], R4 ;  /* 0x0000100409009388 */ /* 0x0001e20000000a00 */
[----:B------:R-:W-:Y:S01]  /*0b50*/  BAR.SYNC.DEFER_BLOCKING 0x0 ;  /* 0x0000000000007b1d */ /* 0x000fe20000010000 */
[----:B------:R-:W-:Y:S02]  /*0b60*/  ISETP.NE.AND P1, PT, R0, RZ, PT ;  /* 0x000000ff0000720c */ /* 0x000fe40003f25270 */
[----:B------:R-:W-:Y:S02]  /*0b70*/  FSEL R2, R6, R4, P0 ;  /* 0x0000000406027208 */ /* 0x000fe40000000000 */
[----:B------:R-:W-:-:S09]  /*0b80*/  FSEL R3, R7, R5, P0 ;  /* 0x0000000507037208 */ /* 0x000fd20000000000 */
[----:B0-----:R-:W-:Y:S05]  /*0b90*/  @P1 BRA `(.L_x_75) ;  /* 0x00000018008c1947 */ /* 0x001fea0003800000 */
        /* <DEDUP_REMOVED lines=27> */
.L_x_74:
[----:B------:R-:W-:Y:S01]  /*0d50*/  LOP3.LUT R2, R0, 0x3e0, RZ, 0xc0, !PT ;  /* 0x000003e000027812 */ /* 0x000fe200078ec0ff */
[----:B------:R-:W0:Y:S03]  /*0d60*/  S2R R12, SR_LANEID ;  /* 0x00000000000c7919 */ /* 0x000e260000000000 */
[----:B------:R-:W-:Y:S01]  /*0d70*/  LOP3.LUT R7, RZ, R2, RZ, 0x33, !PT ;  /* 0x00000002ff077212 */ /* 0x000fe200078e33ff */
[----:B------:R-:W-:-:S04]  /*0d80*/  VIADD R3, R2, 0x20 ;  /* 0x0000002002037836 */ /* 0x000fc80000000000 */
[----:B------:R-:W-:Y:S01]  /*0d90*/  IMAD.IADD R7, R7, 0x1, R8 ;  /* 0x0000000107077824 */ /* 0x000fe200078e0208 */
[----:B------:R-:W-:-:S04]  /*0da0*/  ISETP.GT.U32.AND P0, PT, R3, R8, PT ;  /* 0x000000080300720c */ /* 0x000fc80003f04070 */
[----:B------:R-:W-:-:S05]  /*0db0*/  SEL R13, R7, 0x1f, P0 ;  /* 0x0000001f070d7807 */ /* 0x000fca0000000000 */
[----:B-----5:R-:W-:Y:S04]  /*0dc0*/  SHFL.DOWN PT, R2, R4, 0x1, R13 ;  /* 0x0820000004027989 */ /* 0x020fe800000e000d */
[----:B------:R-:W1:Y:S01]  /*0dd0*/  SHFL.DOWN PT, R3, R5, 0x1, R13 ;  /* 0x0820000005037989 */ /* 0x000e6200000e000d */
[C---:B0-----:R-:W-:Y:S01]  /*0de0*/  ISETP.GE.AND P0, PT, R12.reuse, R13, PT ;  /* 0x0000000d0c00720c */ /* 0x041fe20003f06270 */
[C---:B------:R-:W-:Y:S01]  /*0df0*/  VIADD R10, R12.reuse, 0x2 ;  /* 0x000000020c0a7836 */ /* 0x040fe20000000000 */
[----:B------:R-:W-:Y:S01]  /*0e00*/  ISETP.NE.AND P1, PT, R12, RZ, PT ;  /* 0x000000ff0c00720c */ /* 0x000fe20003f25270 */
[----:B-1----:R-:W-:-:S10]  /*0e10*/  DADD R2, R2, R4 ;  /* 0x0000000002027229 */ /* 0x002fd40000000004 */
[----:B------:R-:W-:Y:S01]  /*0e20*/  FSEL R6, R2, R4, !P0 ;  /* 0x0000000402067208 */ /* 0x000fe20004000000 */
[----:B------:R-:W-:Y:S01]  /*0e30*/  VIADD R4, R12, 0x4 ;  /* 0x000000040c047836 */ /* 0x000fe20000000000 */
[----:B------:R-:W-:Y:S02]  /*0e40*/  FSEL R7, R3, R5, !P0 ;  /* 0x0000000503077208 */ /* 0x000fe40004000000 */
[----:B------:R-:W-:Y:S01]  /*0e50*/  ISETP.GT.AND P0, PT, R10, R13, PT ;  /* 0x0000000d0a00720c */ /* 0x000fe20003f04270 */
[----:B------:R-:W-:Y:S04]  /*0e60*/  SHFL.DOWN PT, R2, R6, 0x2, R13 ;  /* 0x0840000006027989 */ /* 0x000fe800000e000d */
[----:B------:R-:W0:Y:S02]  /*0e70*/  SHFL.DOWN PT, R3, R7, 0x2, R13 ;  /* 0x0840000007037989 */ /* 0x000e2400000e000d */
[----:B0-----:R-:W-:-:S10]  /*0e80*/  DADD R2, R2, R6 ;  /* 0x0000000002027229 */ /* 0x001fd40000000006 */
[----:B------:R-:W-:Y:S01]  /*0e90*/  FSEL R10, R6, R2, P0 ;  /* 0x00000002060a7208 */ /* 0x000fe20000000000 */
[----:B------:R-:W-:Y:S01]  /*0ea0*/  VIADD R6, R12, 0x8 ;  /* 0x000000080c067836 */ /* 0x000fe20000000000 */
[----:B------:R-:W-:Y:S02]  /*0eb0*/  FSEL R11, R7, R3, P0 ;  /* 0x00000003070b7208 */ /* 0x000fe40000000000 */
[----:B------:R-:W-:Y:S01]  /*0ec0*/  ISETP.GT.AND P0, PT, R4, R13, PT ;  /* 0x0000000d0400720c */ /* 0x000fe20003f04270 */
[----:B------:R-:W-:Y:S04]  /*0ed0*/  SHFL.DOWN PT, R2, R10, 0x4, R13 ;  /* 0x088000000a027989 */ /* 0x000fe800000e000d */
[----:B------:R-:W0:Y:S02]  /*0ee0*/  SHFL.DOWN PT, R3, R11, 0x4, R13 ;  /* 0x088000000b037989 */ /* 0x000e2400000e000d */
[----:B0-----:R-:W-:-:S10]  /*0ef0*/  DADD R2, R2, R10 ;  /* 0x0000000002027229 */ /* 0x001fd4000000000a */
[----:B------:R-:W-:Y:S02]  /*0f00*/  FSEL R4, R10, R2, P0 ;  /* 0x000000020a047208 */ /* 0x000fe40000000000 */
[----:B------:R-:W-:Y:S02]  /*0f10*/  FSEL R5, R11, R3, P0 ;  /* 0x000000030b057208 */ /* 0x000fe40000000000 */
[----:B------:R-:W-:Y:S01]  /*0f20*/  ISETP.GT.AND P0, PT, R6, R13, PT ;  /* 0x0000000d0600720c */ /* 0x000fe20003f04270 */
[----:B------:R-:W-:Y:S01]  /*0f30*/  SHFL.DOWN PT, R2, R4, 0x8, R13 ;  /* 0x0900000004027989 */ /* 0x000fe200000e000d */
[----:B------:R-:W-:-:S03]  /*0f40*/  @!P1 MOV R10, 0x400 ;  /* 0x00000400000a9802 */ /* 0x000fc60000000f00 */
[----:B------:R-:W0:Y:S01]  /*0f50*/  SHFL.DOWN PT, R3, R5, 0x8, R13 ;  /* 0x0900000005037989 */ /* 0x000e2200000e000d */
[----:B------:R-:W1:Y:S01]  /*0f60*/  @!P1 S2R R11, SR_CgaCtaId ;  /* 0x00000000000b9919 */ /* 0x000e620000008800 */
[----:B0-----:R-:W-:-:S10]  /*0f70*/  DADD R2, R2, R4 ;  /* 0x0000000002027229 */ /* 0x001fd40000000004 */
[----:B------:R-:W-:Y:S01]  /*0f80*/  FSEL R6, R4, R2, P0 ;  /* 0x0000000204067208 */ /* 0x000fe20000000000 */
[----:B------:R-:W-:Y:S01]  /*0f90*/  VIADD R4, R12, 0x10 ;  /* 0x000000100c047836 */ /* 0x000fe20000000000 */
[----:B------:R-:W-:Y:S02]  /*0fa0*/  FSEL R7, R5, R3, P0 ;  /* 0x0000000305077208 */ /* 0x000fe40000000000 */
[----:B------:R-:W-:Y:S01]  /*0fb0*/  @!P1 SHF.R.U32.HI R5, RZ, 0x2, R0 ;  /* 0x00000002ff059819 */ /* 0x000fe20000011600 */
[----:B------:R-:W-:Y:S01]  /*0fc0*/  SHFL.DOWN PT, R2, R6, 0x10, R13 ;  /* 0x0a00000006027989 */ /* 0x000fe200000e000d */
[----:B-1----:R-:W-:Y:S02]  /*0fd0*/  @!P1 LEA R10, R11, R10, 0x18 ;  /* 0x0000000a0b0a9211 */ /* 0x002fe400078ec0ff */
[----:B------:R-:W-:Y:S01]  /*0fe0*/  @!P1 LOP3.LUT R5, R5, 0xf8, RZ, 0xc0, !PT ;  /* 0x000000f805059812 */ /* 0x000fe200078ec0ff */
[----:B------:R-:W0:Y:S01]  /*0ff0*/  SHFL.DOWN PT, R3, R7, 0x10, R13 ;  /* 0x0a00000007037989 */ /* 0x000e2200000e000d */
[----:B------:R-:W-:-:S03]  /*1000*/  ISETP.GT.AND P0, PT, R4, R13, PT ;  /* 0x0000000d0400720c */ /* 0x000fc60003f04270 */
[----:B------:R-:W-:Y:S01]  /*1010*/  @!P1 IMAD.IADD R5, R5, 0x1, R10 ;  /* 0x0000000105059824 */ /* 0x000fe200078e020a */
[----:B0-----:R-:W-:-:S10]  /*1020*/  DADD R2, R2, R6 ;  /* 0x0000000002027229 */ /* 0x001fd40000000006 */
[----:B------:R-:W-:Y:S02]  /*1030*/  FSEL R2, R6, R2, P0 ;  /* 0x0000000206027208 */ /* 0x000fe40000000000 */
[----:B------:R-:W-:-:S05]  /*1040*/  FSEL R3, R7, R3, P0 ;  /* 0x0000000307037208 */ /* 0x000fca0000000000 */
[----:B------:R0:W-:Y:S01]  /*1050*/  @!P1 STS.64 [R5+0x10], R2 ;  /* 0x0000100205009388 */ /* 0x0001e20000000a00 */
[----:B------:R-:W-:Y:S01]  /*1060*/  BAR.SYNC.DEFER_BLOCKING 0x0 ;  /* 0x0000000000007b1d */ /* 0x000fe20000010000 */
[----:B------:R-:W-:-:S13]  /*1070*/  ISETP.NE.AND P1, PT, R0, RZ, PT ;  /* 0x000000ff0000720c */ /* 0x000fda0003f25270 */
[----:B0-----:R-:W-:Y:S05]  /*1080*/  @P1 BRA `(.L_x_75) ;  /* 0x0000001400501947 */ /* 0x001fea0003800000 */
[----:B------:R-:W0:Y:S01]  /*1090*/  S2UR UR5, SR_CgaCtaId ;  /* 0x00000000000579c3 */ /* 0x000e220000008800 */
[----:B------:R-:W-:Y:S01]  /*10a0*/  UMOV UR4, 0x400 ;  /* 0x0000040000047882 */ /* 0x000fe20000000000 */
[----:B------:R-:W-:-:S04]  /*10b0*/  ISETP.GT.U32.AND P0, PT, R8, 0x20, PT ;  /* 0x000000200800780c */ /* 0x000fc80003f04070 */
[----:B------:R-:W-:Y:S01]  /*10c0*/  ISETP.GT.U32.AND.EX P0, PT, R9, RZ, PT, P0 ;  /* 0x000000ff0900720c */ /* 0x000fe20003f04100 */
[----:B0-----:R-:W-:-:S09]  /*10d0*/  ULEA UR4, UR5, UR4, 0x18 ;  /* 0x0000000405047291 */ /* 0x001fd2000f8ec0ff */
[----:B------:R-:W0:Y:S04]  /*10e0*/  LDS.64 R4, [UR4+0x18] ;  /* 0x00001804ff047984 */ /* 0x000e280008000a00 */
[----:B------:R-:W1:Y:S01]  /*10f0*/  LDS.128 R12, [UR4+0x20] ;  /* 0x00002004ff0c7984 */ /* 0x000e620008000c00 */
[----:B0-----:R-:W-:-:S10]  /*1100*/  DADD R4, R2, R4 ;  /* 0x0000000002047229 */ /* 0x001fd40000000004 */
[----:B------:R-:W-:Y:S02]  /*1110*/  FSEL R2, R4, R2, P0 ;  /* 0x0000000204027208 */ /* 0x000fe40000000000 */
[----:B------:R-:W-:Y:S02]  /*1120*/  FSEL R3, R5, R3, P0 ;  /* 0x0000000305037208 */ /* 0x000fe40000000000 */
[----:B------:R-:W0:Y:S01]  /*1130*/  LDS.128 R4, [UR4+0x30] ;  /* 0x00003004ff047984 */ /* 0x000e220008000c00 */
[----:B------:R-:W-:-:S03]  /*1140*/  ISETP.GT.U32.AND P0, PT, R8, 0x40, PT ;  /* 0x000000400800780c */ /* 0x000fc60003f04070 */
[----:B-1----:R-:W-:Y:S01]  /*1150*/  DADD R12, R12, R2 ;  /* 0x000000000c0c7229 */ /* 0x002fe20000000002 */
[----:B------:R-:W-:-:S09]  /*1160*/  ISETP.GT.U32.AND.EX P0, PT, R9, RZ, PT, P0 ;  /* 0x000000ff0900720c */ /* 0x000fd20003f04100 */
[----:B------:R-:W-:Y:S02]  /*1170*/  FSEL R2, R12, R2, P0 ;  /* 0x000000020c027208 */ /* 0x000fe40000000000 */
[----:B------:R-:W-:Y:S02]  /*1180*/  FSEL R3, R13, R3, P0 ;  /* 0x000000030d037208 */ /* 0x000fe40000000000 */
[----:B------:R-:W-:-:S04]  /*1190*/  ISETP.GT.U32.AND P0, PT, R8, 0x60, PT ;  /* 0x000000600800780c */ /* 0x000fc80003f04070 */
[----:B------:R-:W-:Y:S01]  /*11a0*/  DADD R14, R2, R14 ;  /* 0x00000000020e7229 */ /* 0x000fe2000000000e */
[----:B------:R-:W-:-:S09]  /*11b0*/  ISETP.GT.U32.AND.EX P0, PT, R9, RZ, PT, P0 ;  /* 0x000000ff0900720c */ /* 0x000fd20003f04100 */
[----:B------:R-:W-:Y:S02]  /*11c0*/  FSEL R2, R14, R2, P0 ;  /* 0x000000020e027208 */ /* 0x000fe40000000000 */
[----:B------:R-:W-:Y:S02]  /*11d0*/  FSEL R3, R15, R3, P0 ;  /* 0x000000030f037208 */ /* 0x000fe40000000000 */
[----:B------:R-:W1:Y:S01]  /*11e0*/  LDS.128 R12, [UR4+0x40] ;  /* 0x00004004ff0c7984 */ /* 0x000e620008000c00 */
[----:B------:R-:W-:-:S03]  /*11f0*/  ISETP.GT.U32.AND P0, PT, R8, 0x80, PT ;  /* 0x000000800800780c */ /* 0x000fc60003f04070 */
[----:B0-----:R-:W-:Y:S01]  /*1200*/  DADD R4, R4, R2 ;  /* 0x0000000004047229 */ /* 0x001fe20000000002 */
        /* <DEDUP_REMOVED lines=52> */
[----:B------:R-:W-:-:S04]  /*1550*/  ISETP.GT.U32.AND P0, PT, R8, 0x1c0, PT ;  /* 0x000001c00800780c */ /* 0x000fc80003f04070 */
        /* <DEDUP_REMOVED lines=8> */
[----:B------:R-:W-:Y:S01]  /*15e0*/  FSEL R3, R15, R3, P0 ;  /* 0x000000030f037208 */ /* 0x000fe20000000000 */
[----:B------:R-:W-:Y:S06]  /*15f0*/  BRA `(.L_x_75) ;  /* 0x0000000c00f47947 */ /* 0x000fec0003800000 */
.L_x_61:
[----:B------:R-:W0:Y:S01]  /*1600*/  S2R R0, SR_TID.X ;  /* 0x0000000000007919 */ /* 0x000e220000002100 */
[----:B------:R-:W0:Y:S02]  /*1610*/  LDC.64 R4, c[0x0][0x380] ;  /* 0x0000e000ff047b82 */ /* 0x000e240000000a00 */
[----:B0-----:R-:W-:-:S05]  /*1620*/  IMAD.WIDE.U32 R4, R0, 0x8, R4 ;  /* 0x0000000800047825 */ /* 0x001fca00078e0004 */
[----:B------:R-:W2:Y:S04]  /*1630*/  LDG.E.64 R2, desc[UR6][R4.64] ;  /* 0x0000000604027981 */ /* 0x000ea8000c1e1b00 */
[----:B------:R-:W2:Y:S04]  /*1640*/  LDG.E.64 R6, desc[UR6][R4.64+0x1000] ;  /* 0x0010000604067981 */ /* 0x000ea8000c1e1b00 */
[----:B------:R-:W3:Y:S04]  /*1650*/  LDG.E.64 R10, desc[UR6][R4.64+0x2000] ;  /* 0x00200006040a7981 */ /* 0x000ee8000c1e1b00 */
[----:B------:R-:W4:Y:S04]  /*1660*/  LDG.E.64 R12, desc[UR6][R4.64+0x3000] ;  /* 0x00300006040c7981 */ /* 0x000f28000c1e1b00 */
[----:B------:R-:W5:Y:S04]  /*1670*/  LDG.E.64 R14, desc[UR6][R4.64+0x4000] ;  /* 0x00400006040e7981 */ /* 0x000f68000c1e1b00 */
[----:B------:R-:W5:Y:S04]  /*1680*/  LDG.E.64 R16, desc[UR6][R4.64+0x5000] ;  /* 0x0050000604107981 */ /* 0x000f68000c1e1b00 */
[----:B------:R-:W5:Y:S01]  /*1690*/  LDG.E.64 R18, desc[UR6][R4.64+0x6000] ;  /* 0x0060000604127981 */ /* 0x000f62000c1e1b00 */
[----:B--2---:R-:W-:-:S08]  /*16a0*/  DADD R2, R2, R6 ;  /* 0x0000000002027229 */ /* 0x004fd00000000006 */
[----:B---3--:R-:W-:-:S08]  /*16b0*/  DADD R2, R10, R2 ;  /* 0x000000000a027229 */ /* 0x008fd00000000002 */
[----:B----4-:R-:W-:Y:S01]  /*16c0*/  DADD R2, R12, R2 ;  /* 0x000000000c027229 */ /* 0x010fe20000000002 */
[----:B------:R-:W-:-:S04]  /*16d0*/  IADD3 R12, P1, PT, R8, -0xe00, RZ ;  /* 0xfffff200080c7810 */ /* 0x000fc80007f3e0ff */
[----:B------:R-:W-:Y:S02]  /*16e0*/  ISETP.GE.U32.AND P0, PT, R12, 0xe00, PT ;  /* 0x00000e000c00780c */ /* 0x000fe40003f06070 */
[----:B------:R-:W-:Y:S01]  /*16f0*/  IADD3.X R13, PT, PT, R9, -0x1, RZ, P1, !PT ;  /* 0xffffffff090d7810 */ /* 0x000fe20000ffe4ff */
[----:B-----5:R-:W-:-:S03]  /*1700*/  DADD R2, R14, R2 ;  /* 0x000000000e027229 */ /* 0x020fc60000000002 */
[----:B------:R-:W-:-:S05]  /*1710*/  ISETP.GE.U32.AND.EX P0, PT, R13, RZ, PT, P0 ;  /* 0x000000ff0d00720c */ /* 0x000fca0003f06100 */
[----:B------:R-:W-:-:S08]  /*1720*/  DADD R2, R16, R2 ;  /* 0x0000000010027229 */ /* 0x000fd00000000002 */
[----:B------:R-:W-:Y:S01]  /*1730*/  DADD R6, R18, R2 ;  /* 0x0000000012067229 */ /* 0x000fe20000000002 */
[----:B------:R-:W-:Y:S02]  /*1740*/  IMAD.MOV.U32 R3, RZ, RZ, 0xe00 ;  /* 0x00000e00ff037424 */ /* 0x000fe400078e00ff */
[----:B------:R-:W-:Y:S01]  /*1750*/  IMAD.MOV.U32 R2, RZ, RZ, RZ ;  /* 0x000000ffff027224 */ /* 0x000fe200078e00ff */
[----:B------:R-:W-:Y:S07]  /*1760*/  @!P0 BRA `(.L_x_76) ;  /* 0x0000000000748947 */ /* 0x000fee0003800000 */
[----:B------:R-:W0:Y:S01]  /*1770*/  LDC.64 R8, c[0x0][0x390] ;  /* 0x0000e400ff087b82 */ /* 0x000e220000000a00 */
[----:B------:R-:W-:Y:S02]  /*1780*/  IMAD.MOV.U32 R3, RZ, RZ, 0xe00 ;  /* 0x00000e00ff037424 */ /* 0x000fe400078e00ff */
[----:B------:R-:W-:-:S07]  /*1790*/  IMAD.MOV.U32 R2, RZ, RZ, RZ ;  /* 0x000000ffff027224 */ /* 0x000fce00078e00ff */
.L_x_78:
[----:B------:R-:W-:-:S04]  /*17a0*/  LEA R16, P0, R3, R4, 0x3 ;  /* 0x0000000403107211 */ /* 0x000fc800078018ff */
[----:B------:R-:W-:-:S05]  /*17b0*/  LEA.HI.X R17, R3, R5, R2, 0x3, P0 ;  /* 0x0000000503117211 */ /* 0x000fca00000f1c02 */
[----:B------:R-:W2:Y:S04]  /*17c0*/  LDG.E.64 R18, desc[UR6][R16.64] ;  /* 0x0000000610127981 */ /* 0x000ea8000c1e1b00 */
[----:B------:R-:W3:Y:S04]  /*17d0*/  LDG.E.64 R20, desc[UR6][R16.64+0x1000] ;  /* 0x0010000610147981 */ /* 0x000ee8000c1e1b00 */
[----:B------:R-:W4:Y:S04]  /*17e0*/  LDG.E.64 R22, desc[UR6][R16.64+0x2000] ;  /* 0x0020000610167981 */ /* 0x000f28000c1e1b00 */
[----:B------:R-:W5:Y:S04]  /*17f0*/  LDG.E.64 R24, desc[UR6][R16.64+0x3000] ;  /* 0x0030000610187981 */ /* 0x000f68000c1e1b00 */
[----:B------:R-:W5:Y:S04]  /*1800*/  LDG.E.64 R26, desc[UR6][R16.64+0x4000] ;  /* 0x00400006101a7981 */ /* 0x000f68000c1e1b00 */
[----:B------:R-:W5:Y:S04]  /*1810*/  LDG.E.64 R10, desc[UR6][R16.64+0x5000] ;  /* 0x00500006100a7981 */ /* 0x000f68000c1e1b00 */
[----:B------:R-:W5:Y:S01]  /*1820*/  LDG.E.64 R14, desc[UR6][R16.64+0x6000] ;  /* 0x00600006100e7981 */ /* 0x000f62000c1e1b00 */
[----:B--2---:R-:W-:Y:S01]  /*1830*/  DADD R18, R18, R6 ;  /* 0x0000000012127229 */ /* 0x004fe20000000006 */
[----:B0-----:R-:W-:-:S04]  /*1840*/  IADD3 R6, P1, PT, -R3, R8, RZ ;  /* 0x0000000803067210 */ /* 0x001fc80007f3e1ff */
[----:B------:R-:W-:Y:S01]  /*1850*/  ISETP.GE.U32.AND P0, PT, R6, 0xe00, PT ;  /* 0x00000e000600780c */ /* 0x000fe20003f06070 */
[----:B------:R-:W-:Y:S02]  /*1860*/  IMAD.X R6, R9, 0x1, ~R2, P1 ;  /* 0x0000000109067824 */ /* 0x000fe400008e0e02 */
[----:B---3--:R-:W-:-:S03]  /*1870*/  DADD R18, R20, R18 ;  /* 0x0000000014127229 */ /* 0x008fc60000000012 */
[----:B------:R-:W-:-:S05]  /*1880*/  ISETP.GE.U32.AND.EX P0, PT, R6, RZ, PT, P0 ;  /* 0x000000ff0600720c */ /* 0x000fca0003f06100 */
[----:B----4-:R-:W-:-:S08]  /*1890*/  DADD R18, R22, R18 ;  /* 0x0000000016127229 */ /* 0x010fd00000000012 */
[----:B-----5:R-:W-:-:S08]  /*18a0*/  DADD R18, R24, R18 ;  /* 0x0000000018127229 */ /* 0x020fd00000000012 */
[----:B------:R-:W-:-:S08]  /*18b0*/  DADD R18, R26, R18 ;  /* 0x000000001a127229 */ /* 0x000fd00000000012 */
[----:B------:R-:W-:-:S08]  /*18c0*/  DADD R10, R10, R18 ;  /* 0x000000000a0a7229 */ /* 0x000fd00000000012 */
[----:B------:R-:W-:Y:S01]  /*18d0*/  DADD R6, R14, R10 ;  /* 0x000000000e067229 */ /* 0x000fe2000000000a */
[----:B------:R-:W-:Y:S10]  /*18e0*/  @!P0 BRA `(.L_x_77) ;  /* 0x0000000800208947 */ /* 0x000ff40003800000 */
[----:B------:R-:W-:-:S05]  /*18f0*/  IADD3 R3, P0, PT, R3, 0xe00, RZ ;  /* 0x00000e0003037810 */ /* 0x000fca0007f1e0ff */
[----:B------:R-:W-:Y:S01]  /*1900*/  IMAD.X R2, RZ, RZ, R2, P0 ;  /* 0x000000ffff027224 */ /* 0x000fe200000e0602 */
[----:B------:R-:W-:-:S04]  /*1910*/  ISETP.GT.U32.AND P0, PT, R3, R12, PT ;  /* 0x0000000c0300720c */ /* 0x000fc80003f04070 */
[----:B------:R-:W-:-:S13]  /*1920*/  ISETP.GT.U32.AND.EX P0, PT, R2, R13, PT, P0 ;  /* 0x0000000d0200720c */ /* 0x000fda0003f04100 */
[----:B------:R-:W-:Y:S05]  /*1930*/  @!P0 BRA `(.L_x_78) ;  /* 0xfffffffc00988947 */ /* 0x000fea000383ffff */
.L_x_76:
[----:B------:R-:W-:Y:S01]  /*1940*/  IMAD.IADD R5, R8, 0x1, -R3 ;  /* 0x0000000108057824 */ /* 0x000fe200078e0a03 */
[----:B------:R-:W-:Y:S01]  /*1950*/  ISETP.GE.U32.AND P1, PT, R3, R8, PT ;  /* 0x000000080300720c */ /* 0x000fe20003f26070 */
[----:B------:R-:W-:Y:S03]  /*1960*/  BSSY.RECONVERGENT B1, `(.L_x_77) ;  /* 0x0000080000017945 */ /* 0x000fe60003800200 */
[----:B------:R-:W-:-:S04]  /*1970*/  ISETP.GE.AND P0, PT, R0, R5, PT ;  /* 0x000000050000720c */ /* 0x000fc80003f06270 */
[----:B------:R-:W-:-:S13]  /*1980*/  ISETP.GE.U32.OR.EX P0, PT, R2, R9, P0, P1 ;  /* 0x000000090200720c */ /* 0x000fda0000706510 */
[----:B------:R-:W-:Y:S05]  /*1990*/  @P0 BRA `(.L_x_79) ;  /* 0x0000000400f00947 */ /* 0x000fea0003800000 */
[----:B------:R-:W-:Y:S01]  /*19a0*/  LOP3.LUT R4, RZ, R0, RZ, 0x33, !PT ;  /* 0x00000000ff047212 */ /* 0x000fe200078e33ff */
[----:B------:R-:W-:Y:S01]  /*19b0*/  BSSY.RECONVERGENT B2, `(.L_x_80) ;  /* 0x0000038000027945 */ /* 0x000fe20003800200 */
[----:B------:R-:W-:Y:S02]  /*19c0*/  IMAD.MOV.U32 R42, RZ, RZ, R0 ;  /* 0x000000ffff2a7224 */ /* 0x000fe400078e0000 */
[----:B------:R-:W-:-:S04]  /*19d0*/  IADD3 R8, PT, PT, -R3, R8, R4 ;  /* 0x0000000803087210 */ /* 0x000fc80007ffe104 */
[C---:B------:R-:W-:Y:S02]  /*19e0*/  ISETP.GE.U32.AND P1, PT, R8.reuse, 0x1e00, PT ;  /* 0x00001e000800780c */ /* 0x040fe40003f26070 */
[----:B------:R-:W-:-:S04]  /*19f0*/  LEA.HI R4, R8, 0x1, RZ, 0x17 ;  /* 0x0000000108047811 */ /* 0x000fc800078fb8ff */
[----:B------:R-:W-:-:S04]  /*1a00*/  LOP3.LUT R5, R4, 0xf, RZ, 0xc0, !PT ;  /* 0x0000000f04057812 */ /* 0x000fc800078ec0ff */
[----:B------:R-:W-:-:S03]  /*1a10*/  ISETP.NE.AND P0, PT, R5, RZ, PT ;  /* 0x000000ff0500720c */ /* 0x000fc60003f05270 */
[----:B------:R-:W-:Y:S10]  /*1a20*/  @!P1 BRA `(.L_x_81) ;  /* 0x0000000000c09947 */ /* 0x000ff40003800000 */
[----:B------:R-:W0:Y:S01]  /*1a30*/  LDCU.64 UR4, c[0x0][0x380] ;  /* 0x00007000ff0477ac */ /* 0x000e220008000a00 */
[----:B------:R-:W-:Y:S01]  /*1a40*/  IADD3 R9, P2, PT, R0, R3, RZ ;  /* 0x0000000300097210 */ /* 0x000fe20007f5e0ff */
[----:B------:R-:W-:Y:S01]  /*1a50*/  IMAD.MOV.U32 R42, RZ, RZ, R0 ;  /* 0x000000ffff2a7224 */ /* 0x000fe200078e0000 */
[----:B------:R-:W-:-:S03]  /*1a60*/  LOP3.LUT R43, R4, 0xfffff0, RZ, 0xc0, !PT ;  /* 0x00fffff0042b7812 */ /* 0x000fc600078ec0ff */
[----:B------:R-:W-:Y:S02]  /*1a70*/  IMAD.X R10, RZ, RZ, R2, P2 ;  /* 0x000000ffff0a7224 */ /* 0x000fe400010e0602 */
[----:B------:R-:W-:Y:S01]  /*1a80*/  IMAD.MOV R43, RZ, RZ, -R43 ;  /* 0x000000ffff2b7224 */ /* 0x000fe200078e0a2b */
[----:B0-----:R-:W-:-:S04]  /*1a90*/  LEA R8, P1, R9, UR4, 0x3 ;  /* 0x0000000409087c11 */ /* 0x001fc8000f8218ff */
[----:B------:R-:W-:Y:S02]  /*1aa0*/  IADD3 R8, P2, PT, R8, 0x8000, RZ ;  /* 0x0000800008087810 */ /* 0x000fe40007f5e0ff */
[----:B------:R-:W-:-:S05]  /*1ab0*/  LEA.HI.X R9, R9, UR5, R10, 0x3, P1 ;  /* 0x0000000509097c11 */ /* 0x000fca00088f1c0a */
[----:B------:R-:W-:-:S07]  /*1ac0*/  IMAD.X R9, RZ, RZ, R9, P2 ;  /* 0x000000ffff097224 */ /* 0x000fce00010e0609 */
.L_x_82:
[----:B------:R-:W2:Y:S04]  /*1ad0*/  LDG.E.64 R10, desc[UR6][R8.64+-0x8000] ;  /* 0xff800006080a7981 */ /* 0x000ea8000c1e1b00 */
[----:B------:R-:W3:Y:S04]  /*1ae0*/  LDG.E.64 R12, desc[UR6][R8.64+-0x7000] ;  /* 0xff900006080c7981 */ /* 0x000ee8000c1e1b00 */
[----:B------:R-:W4:Y:S04]  /*1af0*/  LDG.E.64 R14, desc[UR6][R8.64+-0x6000] ;  /* 0xffa00006080e7981 */ /* 0x000f28000c1e1b00 */
[----:B------:R-:W5:Y:S04]  /*1b00*/  LDG.E.64 R16, desc[UR6][R8.64+-0x5000] ;  /* 0xffb0000608107981 */ /* 0x000f68000c1e1b00 */
        /* <DEDUP_REMOVED lines=11> */
[----:B------:R0:W5:Y:S01]  /*1bc0*/  LDG.E.64 R40, desc[UR6][R8.64+0x7000] ;  /* 0x0070000608287981 */ /* 0x000162000c1e1b00 */
[----:B------:R-:W-:-:S02]  /*1bd0*/  VIADD R43, R43, 0x10 ;  /* 0x000000102b2b7836 */ /* 0x000fc40000000000 */
        /* <DEDUP_REMOVED lines=21> */
.L_x_81:
[----:B------:R-:W-:Y:S05]  /*1d30*/  BSYNC.RECONVERGENT B2 ;  /* 0x0000000000027941 */ /* 0x000fea0003800200 */
.L_x_80:
[----:B------:R-:W-:Y:S05]  /*1d40*/  @!P0 BRA `(.L_x_79) ;  /* 0x0000000400048947 */ /* 0x000fea0003800000 */
[----:B------:R-:W-:Y:S01]  /*1d50*/  ISETP.GE.U32.AND P1, PT, R5, 0x8, PT ;  /* 0x000000080500780c */ /* 0x000fe20003f26070 */
[----:B------:R-:W-:Y:S01]  /*1d60*/  BSSY.RECONVERGENT B2, `(.L_x_83) ;  /* 0x000001a000027945 */ /* 0x000fe20003800200 */
[----:B------:R-:W-:-:S04]  /*1d70*/  LOP3.LUT R26, R4, 0x7, RZ, 0xc0, !PT ;  /* 0x00000007041a7812 */ /* 0x000fc800078ec0ff */
[----:B------:R-:W-:-:S07]  /*1d80*/  ISETP.NE.AND P0, PT, R26, RZ, PT ;  /* 0x000000ff1a00720c */ /* 0x000fce0003f05270 */
[----:B------:R-:W-:Y:S06]  /*1d90*/  @!P1 BRA `(.L_x_84) ;  /* 0x0000000000589947 */ /* 0x000fec0003800000 */
[----:B------:R-:W0:Y:S01]  /*1da0*/  LDCU.64 UR4, c[0x0][0x380] ;  /* 0x00007000ff0477ac */ /* 0x000e220008000a00 */
[----:B------:R-:W-:-:S05]  /*1db0*/  IADD3 R5, P1, PT, R42, R3, RZ ;  /* 0x000000032a057210 */ /* 0x000fca0007f3e0ff */
[----:B------:R-:W-:Y:S01]  /*1dc0*/  IMAD.X R10, RZ, RZ, R2, P1 ;  /* 0x000000ffff0a7224 */ /* 0x000fe200008e0602 */
[----:B0-----:R-:W-:-:S04]  /*1dd0*/  LEA R8, P1, R5, UR4, 0x3 ;  /* 0x0000000405087c11 */ /* 0x001fc8000f8218ff */
        /* <DEDUP_REMOVED lines=18> */
.L_x_84:
[----:B------:R-:W-:Y:S05]  /*1f00*/  BSYNC.RECONVERGENT B2 ;  /* 0x0000000000027941 */ /* 0x000fea0003800200 */
.L_x_83:
        /* <DEDUP_REMOVED lines=20> */
.L_x_86:
[----:B------:R-:W-:Y:S05]  /*2050*/  BSYNC.RECONVERGENT B2 ;  /* 0x0000000000027941 */ /* 0x000fea0003800200 */
.L_x_85:
[----:B------:R-:W-:Y:S05]  /*2060*/  @!P0 BRA `(.L_x_79) ;  /* 0x00000000003c8947 */ /* 0x000fea0003800000 */
[----:B------:R-:W0:Y:S01]  /*2070*/  LDCU.64 UR4, c[0x0][0x380] ;  /* 0x00007000ff0477ac */ /* 0x000e220008000a00 */
[----:B------:R-:W-:Y:S01]  /*2080*/  IADD3 R3, P0, PT, R42, R3, RZ ;  /* 0x000000032a037210 */ /* 0x000fe20007f1e0ff */
[----:B------:R-:W-:-:S04]  /*2090*/  IMAD.MOV R4, RZ, RZ, -R16 ;  /* 0x000000ffff047224 */ /* 0x000fc800078e0a10 */
[----:B------:R-:W-:Y:S01]  /*20a0*/  IMAD.X R2, RZ, RZ, R2, P0 ;  /* 0x000000ffff027224 */ /* 0x000fe200000e0602 */
[----:B0-----:R-:W-:-:S04]  /*20b0*/  LEA R5, P1, R3, UR4, 0x3 ;  /* 0x0000000403057c11 */ /* 0x001fc8000f8218ff */
[----:B------:R-:W-:-:S09]  /*20c0*/  LEA.HI.X R8, R3, UR5, R2, 0x3, P1 ;  /* 0x0000000503087c11 */ /* 0x000fd200088f1c02 */
.L_x_87:
        /* <DEDUP_REMOVED lines=9> */
.L_x_79:
[----:B------:R-:W-:Y:S05]  /*2160*/  BSYNC.RECONVERGENT B1 ;  /* 0x0000000000017941 */ /* 0x000fea0003800200 */
.L_x_77:
        /* <DEDUP_REMOVED lines=40> */
[----:B------:R-:W-:-:S03]  /*23f0*/  FSEL R5, R5, R3, P0 ;  /* 0x0000000305057208 */ /* 0x000fc60000000000 */
[----:B0-----:R-:W-:Y:S02]  /*2400*/  IMAD.MOV.U32 R2, RZ, RZ, R0 ;  /* 0x000000ffff027224 */ /* 0x001fe400078e0000 */
[----:B------:R-:W-:-:S04]  /*2410*/  IMAD.MOV.U32 R3, RZ, RZ, R5 ;  /* 0x000000ffff037224 */ /* 0x000fc800078e0005 */
[----:B------:R-:W-:Y:S05]  /*2420*/  @P1 BRA `(.L_x_75) ;  /* 0x0000000000681947 */ /* 0x000fea0003800000 */
        /* <DEDUP_REMOVED lines=26> */
.L_x_75:
[----:B------:R-:W-:Y:S05]  /*25d0*/  BSYNC.RECONVERGENT B0 ;  /* 0x0000000000007941 */ /* 0x000fea0003800200 */
.L_x_60:
[----:B------:R-:W-:Y:S05]  /*25e0*/  @P1 EXIT ;  /* 0x000000000000194d */ /* 0x000fea0003800000 */
[----:B------:R-:W0:Y:S01]  /*25f0*/  LDCU.64 UR4, c[0x0][0x3a0] ;  /* 0x00007400ff0477ac */ /* 0x000e220008000a00 */
[----:B------:R-:W1:Y:S01]  /*2600*/  LDC.64 R4, c[0x0][0x388] ;  /* 0x0000e200ff047b82 */ /* 0x000e620000000a00 */
[----:B0-----:R-:W-:-:S07]  /*2610*/  DADD R2, R2, UR4 ;  /* 0x0000000402027e29 */ /* 0x001fce0008000000 */
[----:B-1----:R-:W-:Y:S01]  /*2620*/  STG.E.64 desc[UR6][R4.64], R2 ;  /* 0x0000000204007986 */ /* 0x002fe2000c101b06 */
[----:B------:R-:W-:Y:S05]  /*2630*/  EXIT ;  /* 0x000000000000794d */ /* 0x000fea0003800000 */
.L_x_88:
        /* <DEDUP_REMOVED lines=12> */
.L_x_419:


//--------------------- .text._ZN3cub18CUB_300001_SM_10006detail6reduce28DeviceReduceSingleTileKernelINS2_10policy_hubIdjN4cuda3std3__44plusIdEEE10Policy1000EPdSC_iS9_ddNS7_10__identityEEEvT0_T1_T2_T3_T4_T6_ --------------------------
	.section	.text._ZN3cub18CUB_300001_SM_10006detail6reduce28DeviceReduceSingleTileKernelINS2_10policy_hubIdjN4cuda3std3__44plusIdEEE10Policy1000EPdSC_iS9_ddNS7_10__identityEEEvT0_T1_T2_T3_T4_T6_,"ax",@progbits
	.align	128
        .global         _ZN3cub18CUB_300001_SM_10006detail6reduce28DeviceReduceSingleTileKernelINS2_10policy_hubIdjN4cuda3std3__44plusIdEEE10Policy1000EPdSC_iS9_ddNS7_10__identityEEEvT0_T1_T2_T3_T4_T6_
        .type           _ZN3cub18CUB_300001_SM_10006detail6reduce28DeviceReduceSingleTileKernelINS2_10policy_hubIdjN4cuda3std3__44plusIdEEE10Policy1000EPdSC_iS9_ddNS7_10__identityEEEvT0_T1_T2_T3_T4_T6_,@function
        .size           _ZN3cub18CUB_300001_SM_10006detail6reduce28DeviceReduceSingleTileKernelINS2_10policy_hubIdjN4cuda3std3__44plusIdEEE10Policy1000EPdSC_iS9_ddNS7_10__identityEEEvT0_T1_T2_T3_T4_T6_,(.L_x_420 - _ZN3cub18CUB_300001_SM_10006detail6reduce28DeviceReduceSingleTileKernelINS2_10policy_hubIdjN4cuda3std3__44plusIdEEE10Policy1000EPdSC_iS9_ddNS7_10__identityEEEvT0_T1_T2_T3_T4_T6_)
        .other          _ZN3cub18CUB_300001_SM_10006detail6reduce28DeviceReduceSingleTileKernelINS2_10policy_hubIdjN4cuda3std3__44plusIdEEE10Policy1000EPdSC_iS9_ddNS7_10__identityEEEvT0_T1_T2_T3_T4_T6_,@"STO_CUDA_ENTRY STV_DEFAULT"
_ZN3cub18CUB_300001_SM_10006detail6reduce28DeviceReduceSingleTileKernelINS2_10policy_hubIdjN4cuda3std3__44plusIdEEE10Policy1000EPdSC_iS9_ddNS7_10__identityEEEvT0_T1_T2_T3_T4_T6_:
.text._ZN3cub18CUB_300001_SM_10006detail6reduce28DeviceReduceSingleTileKernelINS2_10policy_hubIdjN4cuda3std3__44plusIdEEE10Policy1000EPdSC_iS9_ddNS7_10__identityEEEvT0_T1_T2_T3_T4_T6_:
        /* <DEDUP_REMOVED lines=13> */
.L_x_89:
        /* <DEDUP_REMOVED lines=13> */
.L_x_93:
[----:B------:R-:W-:Y:S05]  /*01a0*/  BSYNC.RECONVERGENT B1 ;  /* 0x0000000000017941 */ /* 0x000fea0003800200 */
.L_x_92:
[----:B------:R-:W-:Y:S01]  /*01b0*/  ISETP.GE.AND P0, PT, R5, R4, PT ;  /* 0x000000040500720c */ /* 0x000fe20003f06270 */
[----:B------:R-:W-:-:S12]  /*01c0*/  BSSY.RECONVERGENT B1, `(.L_x_94) ;  /* 0x0000078000017945 */ /* 0x000fd80003800200 */
[----:B------:R-:W-:Y:S05]  /*01d0*/  @P0 BRA `(.L_x_95) ;  /* 0x0000000400d80947 */ /* 0x000fea0003800000 */
[----:B------:R-:W-:Y:S01]  /*01e0*/  LOP3.LUT R9, RZ, R5, RZ, 0x33, !PT ;  /* 0x00000005ff097212 */ /* 0x000fe200078e33ff */
[----:B------:R-:W-:Y:S04]  /*01f0*/  BSSY.RECONVERGENT B2, `(.L_x_96) ;  /* 0x0000019000027945 */ /* 0x000fe80003800200 */
[----:B------:R-:W-:-:S04]  /*0200*/  IMAD.IADD R9, R9, 0x1, R4 ;  /* 0x0000000109097824 */ /* 0x000fc800078e0204 */
[C---:B------:R-:W-:Y:S01]  /*0210*/  IMAD.HI.U32 R0, R9.reuse, -0x33333333, RZ ;  /* 0xcccccccd09007827 */ /* 0x040fe200078e00ff */
[----:B------:R-:W-:-:S04]  /*0220*/  ISETP.GE.U32.AND P0, PT, R9, 0x780, PT ;  /* 0x000007800900780c */ /* 0x000fc80003f06070 */
[----:B------:R-:W-:-:S04]  /*0230*/  SHF.R.U32.HI R0, RZ, 0x9, R0 ;  /* 0x00000009ff007819 */ /* 0x000fc80000011600 */
[----:B------:R-:W-:-:S04]  /*0240*/  LOP3.LUT R2, R0, 0x3, RZ, 0xc0, !PT ;  /* 0x0000000300027812 */ /* 0x000fc800078ec0ff */
[----:B------:R-:W-:-:S13]  /*0250*/  ISETP.NE.AND P1, PT, R2, 0x3, PT ;  /* 0x000000030200780c */ /* 0x000fda0003f25270 */
[----:B------:R-:W-:Y:S05]  /*0260*/  @!P1 BRA `(.L_x_97) ;  /* 0x0000000000449947 */ /* 0x000fea0003800000 */
[----:B------:R-:W0:Y:S01]  /*0270*/  LDC.64 R8, c[0x0][0x380] ;  /* 0x0000e000ff087b82 */ /* 0x000e220000000a00 */
[----:B------:R-:W-:-:S05]  /*0280*/  VIADD R0, R0, 0x1 ;  /* 0x0000000100007836 */ /* 0x000fca0000000000 */
[----:B------:R-:W-:-:S05]  /*0290*/  LOP3.LUT R0, R0, 0x3, RZ, 0xc0, !PT ;  /* 0x0000000300007812 */ /* 0x000fca00078ec0ff */
[----:B------:R-:W-:Y:S02]  /*02a0*/  IMAD.MOV R0, RZ, RZ, -R0 ;  /* 0x000000ffff007224 */ /* 0x000fe400078e0a00 */
[----:B0-----:R-:W-:-:S04]  /*02b0*/  IMAD.WIDE.U32 R8, R5, 0x8, R8 ;  /* 0x0000000805087825 */ /* 0x001fc800078e0008 */
[----:B------:R-:W-:Y:S02]  /*02c0*/  IMAD.MOV.U32 R2, RZ, RZ, R8 ;  /* 0x000000ffff027224 */ /* 0x000fe400078e0008 */
[----:B------:R-:W-:-:S07]  /*02d0*/  IMAD.MOV.U32 R11, RZ, RZ, R9 ;  /* 0x000000ffff0b7224 */ /* 0x000fce00078e0009 */
.L_x_98:
        /* <DEDUP_REMOVED lines=10> */
.L_x_97:
[----:B------:R-:W-:Y:S05]  /*0380*/  BSYNC.RECONVERGENT B2 ;  /* 0x0000000000027941 */ /* 0x000fea0003800200 */
.L_x_96:
        /* <DEDUP_REMOVED lines=8> */
.L_x_101:
        /* <DEDUP_REMOVED lines=43> */
.L_x_100:
[----:B------:R-:W-:Y:S05]  /*06c0*/  BSYNC.RECONVERGENT B2 ;  /* 0x0000000000027941 */ /* 0x000fea0003800200 */
.L_x_99:
        /* <DEDUP_REMOVED lines=26> */
.L_x_103:
[----:B------:R-:W-:Y:S05]  /*0870*/  BSYNC.RECONVERGENT B2 ;  /* 0x0000000000027941 */ /* 0x000fea0003800200 */
.L_x_102:
        /* <DEDUP_REMOVED lines=12> */
.L_x_95:
[----:B------:R-:W-:Y:S05]  /*0940*/  BSYNC.RECONVERGENT B1 ;  /* 0x0000000000017941 */ /* 0x000fea0003800200 */
.L_x_94:
        /* <DEDUP_REMOVED lines=47> */
[----:B------:R-:W0:Y:S04]  /*0c40*/  LDS.128 R8, [UR4+0x20] ;  /* 0x00002004ff087984 */ /* 0x000e280008000c00 */
[----:B------:R-:W1:Y:S04]  /*0c50*/  LDS.128 R16, [UR4+0x30] ;  /* 0x00003004ff107984 */ /* 0x000e680008000c00 */
[----:B--2---:R-:W2:Y:S01]  /*0c60*/  LDS.128 R4, [UR4+0x40] ;  /* 0x00004004ff047984 */ /* 0x004ea20008000c00 */
[----:B0-----:R-:W-:-:S03]  /*0c70*/  DADD R8, R12, R8 ;  /* 0x000000000c087229 */ /* 0x001fc60000000008 */
[----:B------:R-:W-:Y:S05]  /*0c80*/  LDS.128 R12, [UR4+0x60] ;  /* 0x00006004ff0c7984 */ /* 0x000fea0008000c00 */
[----:B------:R-:W-:Y:S02]  /*0c90*/  DADD R2, R8, R10 ;  /* 0x0000000008027229 */ /* 0x000fe4000000000a */
[----:B------:R-:W0:Y:S06]  /*0ca0*/  LDS.128 R8, [UR4+0x50] ;  /* 0x00005004ff087984 */ /* 0x000e2c0008000c00 */
[----:B-1----:R-:W-:-:S08]  /*0cb0*/  DADD R2, R2, R16 ;  /* 0x0000000002027229 */ /* 0x002fd00000000010 */
[----:B------:R-:W-:-:S08]  /*0cc0*/  DADD R2, R2, R18 ;  /* 0x0000000002027229 */ /* 0x000fd00000000012 */
[----:B--2---:R-:W-:-:S08]  /*0cd0*/  DADD R2, R2, R4 ;  /* 0x0000000002027229 */ /* 0x004fd00000000004 */
[----:B------:R-:W-:Y:S01]  /*0ce0*/  DADD R2, R2, R6 ;  /* 0x0000000002027229 */ /* 0x000fe20000000006 */
[----:B------:R-:W1:Y:S07]  /*0cf0*/  LDS.128 R4, [UR4+0x70] ;  /* 0x00007004ff047984 */ /* 0x000e6e0008000c00 */
[----:B0-----:R-:W-:-:S08]  /*0d00*/  DADD R2, R2, R8 ;  /* 0x0000000002027229 */ /* 0x001fd00000000008 */
[----:B------:R-:W-:Y:S01]  /*0d10*/  DADD R2, R2, R10 ;  /* 0x0000000002027229 */ /* 0x000fe2000000000a */
[----:B------:R-:W0:Y:S07]  /*0d20*/  LDS.128 R8, [UR4+0x80] ;  /* 0x00008004ff087984 */ /* 0x000e2e0008000c00 */
[----:B------:R-:W-:-:S08]  /*0d30*/  DADD R2, R2, R12 ;  /* 0x0000000002027229 */ /* 0x000fd0000000000c */
[----:B------:R-:W-:Y:S01]  /*0d40*/  DADD R2, R2, R14 ;  /* 0x0000000002027229 */ /* 0x000fe2000000000e */
[----:B------:R-:W2:Y:S07]  /*0d50*/  LDS.128 R12, [UR4+0x90] ;  /* 0x00009004ff0c7984 */ /* 0x000eae0008000c00 */
[----:B-1----:R-:W-:-:S08]  /*0d60*/  DADD R2, R2, R4 ;  /* 0x0000000002027229 */ /* 0x002fd00000000004 */
[----:B------:R-:W-:Y:S01]  /*0d70*/  DADD R2, R2, R6 ;  /* 0x0000000002027229 */ /* 0x000fe20000000006 */
[----:B------:R-:W1:Y:S07]  /*0d80*/  LDS.128 R4, [UR4+0xa0] ;  /* 0x0000a004ff047984 */ /* 0x000e6e0008000c00 */
[----:B0-----:R-:W-:Y:S01]  /*0d90*/  DADD R2, R2, R8 ;  /* 0x0000000002027229 */ /* 0x001fe20000000008 */
[----:B------:R-:W0:Y:S07]  /*0da0*/  LDS.64 R8, [UR4+0xb0] ;  /* 0x0000b004ff087984 */ /* 0x000e2e0008000a00 */
[----:B------:R-:W-:-:S08]  /*0db0*/  DADD R2, R2, R10 ;  /* 0x0000000002027229 */ /* 0x000fd0000000000a */
[----:B--2---:R-:W-:-:S08]  /*0dc0*/  DADD R2, R2, R12 ;  /* 0x0000000002027229 */ /* 0x004fd0000000000c */
[----:B------:R-:W-:-:S08]  /*0dd0*/  DADD R2, R2, R14 ;  /* 0x0000000002027229 */ /* 0x000fd0000000000e */
[----:B-1----:R-:W-:-:S08]  /*0de0*/  DADD R2, R2, R4 ;  /* 0x0000000002027229 */ /* 0x002fd00000000004 */
[----:B------:R-:W-:-:S08]  /*0df0*/  DADD R2, R2, R6 ;  /* 0x0000000002027229 */ /* 0x000fd00000000006 */
[----:B0-----:R-:W-:Y:S01]  /*0e00*/  DADD R12, R2, R8 ;  /* 0x00000000020c7229 */ /* 0x001fe20000000008 */
[----:B------:R-:W-:Y:S10]  /*0e10*/  BRA `(.L_x_105) ;  /* 0x0000001800487947 */ /* 0x000ff40003800000 */
.L_x_104:
        /* <DEDUP_REMOVED lines=32> */
[----:B------:R-:W-:Y:S01]  /*1020*/  VIADD R0, R2, 0x10 ;  /* 0x0000001002007836 */ /* 0x000fe20000000000 */
[----:B------:R-:W-:Y:S02]  /*1030*/  @!P1 SHF.R.U32.HI R2, RZ, 0x2, R3 ;  /* 0x00000002ff029819 */ /* 0x000fe40000011603 */
[----:B------:R-:W1:Y:S02]  /*1040*/  SHFL.DOWN PT, R7, R11, 0x8, R5 ;  /* 0x090000000b077989 */ /* 0x000e6400000e0005 */
[----:B------:R-:W-:Y:S01]  /*1050*/  @!P1 LOP3.LUT R2, R2, 0xf8, RZ, 0xc0, !PT ;  /* 0x000000f802029812 */ /* 0x000fe200078ec0ff */
[----:B-1----:R-:W-:-:S10]  /*1060*/  DADD R6, R6, R10 ;  /* 0x0000000006067229 */ /* 0x002fd4000000000a */
[----:B------:R-:W-:Y:S02]  /*1070*/  FSEL R8, R10, R6, P0 ;  /* 0x000000060a087208 */ /* 0x000fe40000000000 */
[----:B------:R-:W-:Y:S02]  /*1080*/  FSEL R9, R11, R7, P0 ;  /* 0x000000070b097208 */ /* 0x000fe40000000000 */
[----:B------:R-:W-:Y:S01]  /*1090*/  @!P1 MOV R10, 0x400 ;  /* 0x00000400000a9802 */ /* 0x000fe20000000f00 */
[----:B------:R-:W-:Y:S01]  /*10a0*/  SHFL.DOWN PT, R6, R8, 0x10, R5 ;  /* 0x0a00000008067989 */ /* 0x000fe200000e0005 */
[----:B------:R-:W-:Y:S02]  /*10b0*/  ISETP.GT.AND P0, PT, R0, R5, PT ;  /* 0x000000050000720c */ /* 0x000fe40003f04270 */
[----:B0-----:R-:W-:Y:S01]  /*10c0*/  @!P1 LEA R11, R13, R10, 0x18 ;  /* 0x0000000a0d0b9211 */ /* 0x001fe200078ec0ff */
        /* <DEDUP_REMOVED lines=13> */
[----:B------:R-:W0:Y:S04]  /*11a0*/  LDS.128 R16, [UR4+0x20] ;  /* 0x00002004ff107984 */ /* 0x000e280008000c00 */
[----:B-1----:R-:W1:Y:S01]  /*11b0*/  LDS.128 R8, [UR4+0x30] ;  /* 0x00003004ff087984 */ /* 0x002e620008000c00 */
[----:B0-----:R-:W-:-:S10]  /*11c0*/  DADD R16, R12, R16 ;  /* 0x000000000c107229 */ /* 0x001fd40000000010 */
[----:B------:R-:W-:Y:S02]  /*11d0*/  FSEL R2, R16, R12, P1 ;  /* 0x0000000c10027208 */ /* 0x000fe40000800000 */
[----:B------:R-:W-:Y:S02]  /*11e0*/  FSEL R3, R17, R13, P1 ;  /* 0x0000000d11037208 */ /* 0x000fe40000800000 */
[----:B------:R-:W-:Y:S01]  /*11f0*/  ISETP.GT.AND P1, PT, R4, 0x40, PT ;  /* 0x000000400400780c */ /* 0x000fe20003f24270 */
[----:B------:R-:W0:Y:S03]  /*1200*/  LDS.128 R12, [UR4+0x40] ;  /* 0x00004004ff0c7984 */ /* 0x000e260008000c00 */
        /* <DEDUP_REMOVED lines=65> */
[----:B------:R-:W1:Y:S01]  /*1620*/  LDS.64 R2, [UR4+0xb0] ;  /* 0x0000b004ff027984 */ /* 0x000e620008000a00 */
        /* <DEDUP_REMOVED lines=11> */
[----:B------:R-:W-:Y:S01]  /*16e0*/  FSEL R13, R3, R7, P1 ;  /* 0x00000007030d7208 */ /* 0x000fe20000800000 */
[----:B------:R-:W-:Y:S06]  /*16f0*/  BRA `(.L_x_105) ;  /* 0x0000001000107947 */ /* 0x000fec0003800000 */
.L_x_91:
[----:B------:R-:W0:Y:S01]  /*1700*/  S2R R0, SR_TID.X ;  /* 0x0000000000007919 */ /* 0x000e220000002100 */
[----:B------:R-:W0:Y:S02]  /*1710*/  LDC.64 R6, c[0x0][0x380] ;  /* 0x0000e000ff067b82 */ /* 0x000e240000000a00 */
[----:B0-----:R-:W-:-:S05]  /*1720*/  IMAD.WIDE.U32 R6, R0, 0x8, R6 ;  /* 0x0000000800067825 */ /* 0x001fca00078e0006 */
[----:B------:R-:W2:Y:S04]  /*1730*/  LDG.E.64.CONSTANT R20, desc[UR6][R6.64] ;  /* 0x0000000606147981 */ /* 0x000ea8000c1e9b00 */
[----:B------:R-:W2:Y:S04]  /*1740*/  LDG.E.64.CONSTANT R2, desc[UR6][R6.64+0x1400] ;  /* 0x0014000606027981 */ /* 0x000ea8000c1e9b00 */
[----:B------:R-:W3:Y:S04]  /*1750*/  LDG.E.64.CONSTANT R8, desc[UR6][R6.64+0x2800] ;  /* 0x0028000606087981 */ /* 0x000ee8000c1e9b00 */
[----:B------:R-:W4:Y:S04]  /*1760*/  LDG.E.64.CONSTANT R10, desc[UR6][R6.64+0x3c00] ;  /* 0x003c0006060a7981 */ /* 0x000f28000c1e9b00 */
[----:B------:R-:W5:Y:S04]  /*1770*/  LDG.E.64.CONSTANT R12, desc[UR6][R6.64+0x5000] ;  /* 0x00500006060c7981 */ /* 0x000f68000c1e9b00 */
[----:B------:R-:W5:Y:S04]  /*1780*/  LDG.E.64.CONSTANT R14, desc[UR6][R6.64+0x6400] ;  /* 0x00640006060e7981 */ /* 0x000f68000c1e9b00 */
[----:B------:R-:W5:Y:S04]  /*1790*/  LDG.E.64.CONSTANT R16, desc[UR6][R6.64+0x7800] ;  /* 0x0078000606107981 */ /* 0x000f68000c1e9b00 */
[----:B------:R-:W5:Y:S01]  /*17a0*/  LDG.E.64.CONSTANT R18, desc[UR6][R6.64+0x8c00] ;  /* 0x008c000606127981 */ /* 0x000f62000c1e9b00 */
[----:B------:R-:W-:Y:S01]  /*17b0*/  ISETP.GE.U32.AND P0, PT, R4, 0x2800, PT ;  /* 0x000028000400780c */ /* 0x000fe20003f06070 */
[----:B--2---:R-:W-:-:S08]  /*17c0*/  DADD R2, R20, R2 ;  /* 0x0000000014027229 */ /* 0x004fd00000000002 */
[----:B---3--:R-:W-:Y:S01]  /*17d0*/  DADD R2, R8, R2 ;  /* 0x0000000008027229 */ /* 0x008fe20000000002 */
[----:B------:R-:W-:-:S07]  /*17e0*/  IMAD.MOV.U32 R9, RZ, RZ, 0x1400 ;  /* 0x00001400ff097424 */ /* 0x000fce00078e00ff */
[----:B----4-:R-:W-:-:S08]  /*17f0*/  DADD R2, R10, R2 ;  /* 0x000000000a027229 */ /* 0x010fd00000000002 */
[----:B-----5:R-:W-:-:S08]  /*1800*/  DADD R2, R12, R2 ;  /* 0x000000000c027229 */ /* 0x020fd00000000002 */
[----:B------:R-:W-:-:S08]  /*1810*/  DADD R2, R14, R2 ;  /* 0x000000000e027229 */ /* 0x000fd00000000002 */
[----:B------:R-:W-:-:S08]  /*1820*/  DADD R2, R16, R2 ;  /* 0x0000000010027229 */ /* 0x000fd00000000002 */
[----:B------:R-:W-:Y:S01]  /*1830*/  DADD R2, R18, R2 ;  /* 0x0000000012027229 */ /* 0x000fe20000000002 */
[----:B------:R-:W-:Y:S10]  /*1840*/  @!P0 BRA `(.L_x_106) ;  /* 0x00000000006c8947 */ /* 0x000ff40003800000 */
[----:B------:R-:W0:Y:S01]  /*1850*/  LDC R26, c[0x0][0x390] ;  /* 0x0000e400ff1a7b82 */ /* 0x000e220000000800 */
[----:B------:R-:W-:Y:S02]  /*1860*/  VIADD R8, R4, 0xffffec00 ;  /* 0xffffec0004087836 */ /* 0x000fe40000000000 */
[----:B------:R-:W-:-:S07]  /*1870*/  IMAD.MOV.U32 R9, RZ, RZ, 0x1400 ;  /* 0x00001400ff097424 */ /* 0x000fce00078e00ff */
.L_x_108:
[----:B------:R-:W-:-:S05]  /*1880*/  IMAD.WIDE R12, R9, 0x8, R6 ;  /* 0x00000008090c7825 */ /* 0x000fca00078e0206 */
[----:B------:R-:W2:Y:S04]  /*1890*/  LDG.E.64.CONSTANT R4, desc[UR6][R12.64] ;  /* 0x000000060c047981 */ /* 0x000ea8000c1e9b00 */
[----:B------:R-:W3:Y:S04]  /*18a0*/  LDG.E.64.CONSTANT R14, desc[UR6][R12.64+0x1400] ;  /* 0x001400060c0e7981 */ /* 0x000ee8000c1e9b00 */
[----:B------:R-:W4:Y:S04]  /*18b0*/  LDG.E.64.CONSTANT R16, desc[UR6][R12.64+0x2800] ;  /* 0x002800060c107981 */ /* 0x000f28000c1e9b00 */
[----:B------:R-:W5:Y:S04]  /*18c0*/  LDG.E.64.CONSTANT R18, desc[UR6][R12.64+0x3c00] ;  /* 0x003c00060c127981 */ /* 0x000f68000c1e9b00 */
        /* <DEDUP_REMOVED lines=8> */
[----:B------:R-:W-:-:S08]  /*1950*/  DADD R4, R20, R4 ;  /* 0x0000000014047229 */ /* 0x000fd00000000004 */
[----:B------:R-:W-:Y:S01]  /*1960*/  DADD R22, R22, R4 ;  /* 0x0000000016167229 */ /* 0x000fe20000000004 */
[----:B0-----:R-:W-:-:S04]  /*1970*/  IMAD.MOV.U32 R4, RZ, RZ, R26 ;  /* 0x000000ffff047224 */ /* 0x001fc800078e001a */
[----:B------:R-:W-:-:S03]  /*1980*/  IMAD.IADD R2, R4, 0x1, -R9 ;  /* 0x0000000104027824 */ /* 0x000fc600078e0a09 */
[----:B------:R-:W-:Y:S02]  /*1990*/  DADD R22, R24, R22 ;  /* 0x0000000018167229 */ /* 0x000fe40000000016 */
[----:B------:R-:W-:-:S06]  /*19a0*/  ISETP.GE.AND P0, PT, R2, 0x1400, PT ;  /* 0x000014000200780c */ /* 0x000fcc0003f06270 */
[----:B------:R-:W-:-:S07]  /*19b0*/  DADD R2, R10, R22 ;  /* 0x000000000a027229 */ /* 0x000fce0000000016 */
[----:B------:R-:W-:Y:S05]  /*19c0*/  @!P0 BRA `(.L_x_107) ;  /* 0x0000000800348947 */ /* 0x000fea0003800000 */
[----:B------:R-:W-:-:S05]  /*19d0*/  VIADD R9, R9, 0x1400 ;  /* 0x0000140009097836 */ /* 0x000fca0000000000 */
[----:B------:R-:W-:-:S13]  /*19e0*/  ISETP.GT.AND P0, PT, R9, R8, PT ;  /* 0x000000080900720c */ /* 0x000fda0003f04270 */
[----:B------:R-:W-:Y:S05]  /*19f0*/  @!P0 BRA `(.L_x_108) ;  /* 0xfffffffc00a08947 */ /* 0x000fea000383ffff */
.L_x_106:
[----:B------:R-:W-:-:S13]  /*1a00*/  ISETP.GE.AND P0, PT, R9, R4, PT ;  /* 0x000000040900720c */ /* 0x000fda0003f06270 */
[----:B------:R-:W-:Y:S05]  /*1a10*/  @P0 BRA `(.L_x_107) ;  /* 0x0000000800200947 */ /* 0x000fea0003800000 */
[----:B------:R-:W-:Y:S01]  /*1a20*/  IMAD.IADD R39, R4, 0x1, -R9 ;  /* 0x0000000104277824 */ /* 0x000fe200078e0a09 */
[----:B------:R-:W-:Y:S04]  /*1a30*/  BSSY.RECONVERGENT B1, `(.L_x_107) ;  /* 0x0000086000017945 */ /* 0x000fe80003800200 */
[----:B------:R-:W-:-:S13]  /*1a40*/  ISETP.GE.AND P0, PT, R0, R39, PT ;  /* 0x000000270000720c */ /* 0x000fda0003f06270 */
[----:B------:R-:W-:Y:S05]  /*1a50*/  @P0 BRA `(.L_x_109) ;  /* 0x00000008000c0947 */ /* 0x000fea0003800000 */
[----:B------:R-:W-:Y:S01]  /*1a60*/  LOP3.LUT R5, RZ, R0, RZ, 0x33, !PT ;  /* 0x00000000ff057212 */ /* 0x000fe200078e33ff */
[----:B------:R-:W-:Y:S01]  /*1a70*/  BSSY.RECONVERGENT B2, `(.L_x_110) ;  /* 0x0000017000027945 */ /* 0x000fe20003800200 */
[----:B------:R-:W-:Y:S02]  /*1a80*/  IMAD.MOV.U32 R38, RZ, RZ, R0 ;  /* 0x000000ffff267224 */ /* 0x000fe400078e0000 */
[----:B------:R-:W-:-:S04]  /*1a90*/  IADD3 R5, PT, PT, -R9, R4, R5 ;  /* 0x0000000409057210 */ /* 0x000fc80007ffe105 */
[C---:B------:R-:W-:Y:S01]  /*1aa0*/  ISETP.GE.U32.AND P1, PT, R5.reuse, 0x780, PT ;  /* 0x000007800500780c */ /* 0x040fe20003f26070 */
[----:B------:R-:W-:-:S05]  /*1ab0*/  IMAD.HI.U32 R4, R5, -0x33333333, RZ ;  /* 0xcccccccd05047827 */ /* 0x000fca00078e00ff */
[----:B------:R-:W-:-:S04]  /*1ac0*/  SHF.R.U32.HI R4, RZ, 0x9, R4 ;  /* 0x00000009ff047819 */ /* 0x000fc80000011604 */
[----:B------:R-:W-:-:S04]  /*1ad0*/  LOP3.LUT R6, R4, 0x3, RZ, 0xc0, !PT ;  /* 0x0000000304067812 */ /* 0x000fc800078ec0ff */
[----:B------:R-:W-:-:S13]  /*1ae0*/  ISETP.NE.AND P0, PT, R6, 0x3, PT ;  /* 0x000000030600780c */ /* 0x000fda0003f05270 */
[----:B------:R-:W-:Y:S05]  /*1af0*/  @!P0 BRA `(.L_x_111) ;  /* 0x0000000000388947 */ /* 0x000fea0003800000 */
[----:B------:R-:W0:Y:S01]  /*1b00*/  LDC.64 R6, c[0x0][0x380] ;  /* 0x0000e000ff067b82 */ /* 0x000e220000000a00 */
[----:B------:R-:W-:Y:S02]  /*1b10*/  VIADD R4, R4, 0x1 ;  /* 0x0000000104047836 */ /* 0x000fe40000000000 */
[----:B------:R-:W-:Y:S02]  /*1b20*/  IMAD.IADD R11, R0, 0x1, R9 ;  /* 0x00000001000b7824 */ /* 0x000fe400078e0209 */
[----:B------:R-:W-:Y:S01]  /*1b30*/  IMAD.MOV.U32 R38, RZ, RZ, R0 ;  /* 0x000000ffff267224 */ /* 0x000fe200078e0000 */
[----:B------:R-:W-:-:S05]  /*1b40*/  LOP3.LUT R4, R4, 0x3, RZ, 0xc0, !PT ;  /* 0x0000000304047812 */ /* 0x000fca00078ec0ff */
[----:B------:R-:W-:-:S07]  /*1b50*/  IMAD.MOV R8, RZ, RZ, -R4 ;  /* 0x000000ffff087224 */ /* 0x000fce00078e0a04 */
.L_x_112:
[----:B0-----:R-:W-:-:S06]  /*1b60*/  IMAD.WIDE.U32 R4, R11, 0x8, R6 ;  /* 0x000000080b047825 */ /* 0x001fcc00078e0006 */
[----:B------:R-:W2:Y:S01]  /*1b70*/  LDG.E.64.CONSTANT R4, desc[UR6][R4.64] ;  /* 0x0000000604047981 */ /* 0x000ea2000c1e9b00 */
[----:B------:R-:W-:Y:S02]  /*1b80*/  VIADD R8, R8, 0x1 ;  /* 0x0000000108087836 */ /* 0x000fe40000000000 */
[----:B------:R-:W-:Y:S02]  /*1b90*/  VIADD R38, R38, 0x280 ;  /* 0x0000028026267836 */ /* 0x000fe40000000000 */
[----:B------:R-:W-:Y:S01]  /*1ba0*/  VIADD R11, R11, 0x280 ;  /* 0x000002800b0b7836 */ /* 0x000fe20000000000 */
[----:B------:R-:W-:Y:S01]  /*1bb0*/  ISETP.NE.AND P0, PT, R8, RZ, PT ;  /* 0x000000ff0800720c */ /* 0x000fe20003f05270 */
[----:B--2---:R-:W-:-:S12]  /*1bc0*/  DADD R2, R4, R2 ;  /* 0x0000000004027229 */ /* 0x004fd80000000002 */
[----:B------:R-:W-:Y:S05]  /*1bd0*/  @P0 BRA `(.L_x_112) ;  /* 0xfffffffc00e00947 */ /* 0x000fea000383ffff */
.L_x_111:
[----:B------:R-:W-:Y:S05]  /*1be0*/  BSYNC.RECONVERGENT B2 ;  /* 0x0000000000027941 */ /* 0x000fea0003800200 */
.L_x_110:
[----:B------:R-:W-:Y:S05]  /*1bf0*/  @!P1 BRA `(.L_x_109) ;  /* 0x0000000400a49947 */ /* 0x000fea0003800000 */
[----:B------:R-:W0:Y:S01]  /*1c00*/  LDCU.64 UR4, c[0x0][0x380] ;  /* 0x00007000ff0477ac */ /* 0x000e220008000a00 */
[----:B------:R-:W-:Y:S01]  /*1c10*/  IMAD.IADD R7, R39, 0x1, -R38 ;  /* 0x0000000127077824 */ /* 0x000fe200078e0a26 */
[C---:B------:R-:W-:Y:S01]  /*1c20*/  IADD3 R5, P0, PT, R38.reuse, R9, RZ ;  /* 0x0000000926057210 */ /* 0x040fe20007f1e0ff */
[----:B------:R-:W-:Y:S01]  /*1c30*/  BSSY.RECONVERGENT B2, `(.L_x_113) ;  /* 0x000003a000027945 */ /* 0x000fe20003800200 */
[----:B------:R-:W-:Y:S02]  /*1c40*/  IMAD.IADD R40, R38, 0x1, R9 ;  /* 0x0000000126287824 */ /* 0x000fe400078e0209 */
        /* <DEDUP_REMOVED lines=10> */
.L_x_115:
[----:B------:R-:W0:Y:S01]  /*1cf0*/  LDC.64 R30, c[0x0][0x380] ;  /* 0x0000e000ff1e7b82 */ /* 0x000e220000000a00 */
[----:B------:R-:W2:Y:S04]  /*1d00*/  LDG.E.64.CONSTANT R8, desc[UR6][R4.64+-0x1400] ;  /* 0xffec000604087981 */ /* 0x000ea8000c1e9b00 */
[----:B------:R-:W3:Y:S01]  /*1d10*/  LDG.E.64.CONSTANT R10, desc[UR6][R4.64] ;  /* 0x00000006040a7981 */ /* 0x000ee2000c1e9b00 */
[----:B------:R-:W-:-:S03]  /*1d20*/  VIADD R15, R40, 0xa00 ;  /* 0x00000a00280f7836 */ /* 0x000fc60000000000 */
[----:B------:R-:W4:Y:S04]  /*1d30*/  LDG.E.64.CONSTANT R12, desc[UR6][R4.64+0x1400] ;  /* 0x00140006040c7981 */ /* 0x000f28000c1e9b00 */
[----:B------:R-:W5:Y:S04]  /*1d40*/  LDG.E.64.CONSTANT R16, desc[UR6][R4.64+0x3c00] ;  /* 0x003c000604107981 */ /* 0x000f68000c1e9b00 */
[----:B------:R-:W5:Y:S01]  /*1d50*/  LDG.E.64.CONSTANT R18, desc[UR6][R4.64+0x5000] ;  /* 0x0050000604127981 */ /* 0x000f62000c1e9b00 */
[----:B------:R-:W-:-:S03]  /*1d60*/  VIADD R23, R40, 0x1400 ;  /* 0x0000140028177836 */ /* 0x000fc60000000000 */
[----:B------:R-:W5:Y:S01]  /*1d70*/  LDG.E.64.CONSTANT R20, desc[UR6][R4.64+0x6400] ;  /* 0x0064000604147981 */ /* 0x000f62000c1e9b00 */
[----:B0-----:R-:W-:-:S03]  /*1d80*/  IMAD.WIDE.U32 R6, R40, 0x8, R30 ;  /* 0x0000000828067825 */ /* 0x001fc600078e001e */
[----:B------:R-:W5:Y:S04]  /*1d90*/  LDG.E.64.CONSTANT R24, desc[UR6][R4.64+0x8c00] ;  /* 0x008c000604187981 */ /* 0x000f68000c1e9b00 */
[----:B------:R-:W5:Y:S04]  /*1da0*/  LDG.E.64.CONSTANT R26, desc[UR6][R4.64+0xa000] ;  /* 0x00a00006041a7981 */ /* 0x000f68000c1e9b00 */
[----:B------:R-:W2:Y:S01]  /*1db0*/  LDG.E.64.CONSTANT R6, desc[UR6][R6.64] ;  /* 0x0000000606067981 */ /* 0x000ea2000c1e9b00 */
[----:B------:R-:W-:-:S03]  /*1dc0*/  IMAD.WIDE.U32 R14, R15, 0x8, R30 ;  /* 0x000000080f0e7825 */ /* 0x000fc600078e001e */
[----:B------:R-:W5:Y:S04]  /*1dd0*/  LDG.E.64.CONSTANT R28, desc[UR6][R4.64+0xb400] ;  /* 0x00b40006041c7981 */ /* 0x000f68000c1e9b00 */
[----:B------:R-:W5:Y:S01]  /*1de0*/  LDG.E.64.CONSTANT R14, desc[UR6][R14.64] ;  /* 0x000000060e0e7981 */ /* 0x000f62000c1e9b00 */
[----:B------:R-:W-:-:S03]  /*1df0*/  IMAD.WIDE.U32 R22, R23, 0x8, R30 ;  /* 0x0000000817167825 */ /* 0x000fc600078e001e */
[----:B------:R-:W5:Y:S04]  /*1e00*/  LDG.E.64.CONSTANT R34, desc[UR6][R4.64+0xf000] ;  /* 0x00f0000604227981 */ /* 0x000f68000c1e9b00 */
[----:B------:R-:W5:Y:S01]  /*1e10*/  LDG.E.64.CONSTANT R22, desc[UR6][R22.64] ;  /* 0x0000000616167981 */ /* 0x000f62000c1e9b00 */
[----:B------:R-:W-:-:S03]  /*1e20*/  VIADD R33, R40, 0x1e00 ;  /* 0x00001e0028217836 */ /* 0x000fc60000000000 */
[----:B------:R-:W5:Y:S01]  /*1e30*/  LDG.E.64.CONSTANT R36, desc[UR6][R4.64+0x10400] ;  /* 0x0104000604247981 */ /* 0x000f62000c1e9b00 */
[----:B------:R-:W-:-:S03]  /*1e40*/  IMAD.WIDE.U32 R30, R33, 0x8, R30 ;  /* 0x00000008211e7825 */ /* 0x000fc600078e001e */
[----:B------:R0:W5:Y:S04]  /*1e50*/  LDG.E.64.CONSTANT R32, desc[UR6][R4.64+0xdc00] ;  /* 0x00dc000604207981 */ /* 0x000168000c1e9b00 */
[----:B------:R-:W5:Y:S01]  /*1e60*/  LDG.E.64.CONSTANT R30, desc[UR6][R30.64] ;  /* 0x000000061e1e7981 */ /* 0x000f62000c1e9b00 */
[----:B------:R-:W-:-:S05]  /*1e70*/  VIADD R38, R38, 0x2800 ;  /* 0x0000280026267836 */ /* 0x000fca0000000000 */
[----:B------:R-:W-:Y:S02]  /*1e80*/  ISETP.GE.AND P1, PT, R38, R41, PT ;  /* 0x000000292600720c */ /* 0x000fe40003f26270 */
[----:B0-----:R-:W-:Y:S01]  /*1e90*/  IADD3 R4, P2, PT, R4, 0x14000, RZ ;  /* 0x0001400004047810 */ /* 0x001fe20007f5e0ff */
[----:B------:R-:W-:-:S04]  /*1ea0*/  VIADD R40, R40, 0x2800 ;  /* 0x0000280028287836 */ /* 0x000fc80000000000 */
[----:B------:R-:W-:Y:S01]  /*1eb0*/  IMAD.X R5, RZ, RZ, R5, P2 ;  /* 0x000000ffff057224 */ /* 0x000fe200010e0605 */
[----:B--2---:R-:W-:-:S08]  /*1ec0*/  DADD R6, R6, R2 ;  /* 0x0000000006067229 */ /* 0x004fd00000000002 */
[----:B------:R-:W-:-:S08]  /*1ed0*/  DADD R6, R6, R8 ;  /* 0x0000000006067229 */ /* 0x000fd00000000008 */
        /* <DEDUP_REMOVED lines=15> */
.L_x_114:
[----:B------:R-:W-:Y:S05]  /*1fd0*/  BSYNC.RECONVERGENT B2 ;  /* 0x0000000000027941 */ /* 0x000fea0003800200 */
.L_x_113:
[----:B------:R-:W-:Y:S01]  /*1fe0*/  IMAD.IADD R6, R39, 0x1, -R38 ;  /* 0x0000000127067824 */ /* 0x000fe200078e0a26 */
[----:B------:R-:W-:Y:S04]  /*1ff0*/  BSSY.RECONVERGENT B2, `(.L_x_116) ;  /* 0x000001d000027945 */ /* 0x000fe80003800200 */
[----:B------:R-:W-:-:S13]  /*2000*/  ISETP.GT.AND P1, PT, R6, 0xa00, PT ;  /* 0x00000a000600780c */ /* 0x000fda0003f24270 */
[----:B------:R-:W-:Y:S05]  /*2010*/  @!P1 BRA `(.L_x_117) ;  /* 0x0000000000689947 */ /* 0x000fea0003800000 */
[----:B------:R-:W0:Y:S01]  /*2020*/  LDC.64 R14, c[0x0][0x380] ;  /* 0x0000e000ff0e7b82 */ /* 0x000e220000000a00 */
[----:B------:R-:W2:Y:S04]  /*2030*/  LDG.E.64.CONSTANT R8, desc[UR6][R4.64+-0x1400] ;  /* 0xffec000604087981 */ /* 0x000ea8000c1e9b00 */
[----:B------:R-:W3:Y:S01]  /*2040*/  LDG.E.64.CONSTANT R10, desc[UR6][R4.64] ;  /* 0x00000006040a7981 */ /* 0x000ee2000c1e9b00 */
[----:B------:R-:W-:-:S03]  /*2050*/  VIADD R17, R40, 0xa00 ;  /* 0x00000a0028117836 */ /* 0x000fc60000000000 */
[----:B------:R-:W4:Y:S04]  /*2060*/  LDG.E.64.CONSTANT R12, desc[UR6][R4.64+0x1400] ;  /* 0x00140006040c7981 */ /* 0x000f28000c1e9b00 */
[----:B------:R-:W5:Y:S04]  /*2070*/  LDG.E.64.CONSTANT R18, desc[UR6][R4.64+0x5000] ;  /* 0x0050000604127981 */ /* 0x000f68000c1e9b00 */
[----:B------:R1:W5:Y:S01]  /*2080*/  LDG.E.64.CONSTANT R20, desc[UR6][R4.64+0x6400] ;  /* 0x0064000604147981 */ /* 0x000362000c1e9b00 */
[----:B0-----:R-:W-:-:S06]  /*2090*/  IMAD.WIDE.U32 R6, R40, 0x8, R14 ;  /* 0x0000000828067825 */ /* 0x001fcc00078e000e */
[----:B------:R-:W2:Y:S01]  /*20a0*/  LDG.E.64.CONSTANT R6, desc[UR6][R6.64] ;  /* 0x0000000606067981 */ /* 0x000ea2000c1e9b00 */
[----:B------:R-:W-:-:S03]  /*20b0*/  IMAD.WIDE.U32 R14, R17, 0x8, R14 ;  /* 0x00000008110e7825 */ /* 0x000fc600078e000e */
[----:B------:R-:W5:Y:S04]  /*20c0*/  LDG.E.64.CONSTANT R16, desc[UR6][R4.64+0x3c00] ;  /* 0x003c000604107981 */ /* 0x000f68000c1e9b00 */
[----:B------:R-:W5:Y:S01]  /*20d0*/  LDG.E.64.CONSTANT R14, desc[UR6][R14.64] ;  /* 0x000000060e0e7981 */ /* 0x000f62000c1e9b00 */
[----:B------:R-:W-:Y:S01]  /*20e0*/  PLOP3.LUT P0, PT, PT, PT, PT, 0x8, 0x80 ;  /* 0x000000000080781c */ /* 0x000fe20003f0e170 */
[----:B------:R-:W-:Y:S02]  /*20f0*/  VIADD R38, R38, 0x1400 ;  /* 0x0000140026267836 */ /* 0x000fe40000000000 */
[----:B------:R-:W-:Y:S01]  /*2100*/  VIADD R40, R40, 0x1400 ;  /* 0x0000140028287836 */ /* 0x000fe20000000000 */
[----:B--2---:R-:W-:-:S08]  /*2110*/  DADD R2, R2, R6 ;  /* 0x0000000002027229 */ /* 0x004fd00000000006 */
[----:B------:R-:W-:-:S08]  /*2120*/  DADD R2, R2, R8 ;  /* 0x0000000002027229 */ /* 0x000fd00000000008 */
[----:B---3--:R-:W-:-:S08]  /*2130*/  DADD R2, R2, R10 ;  /* 0x0000000002027229 */ /* 0x008fd0000000000a */
[----:B----4-:R-:W-:-:S08]  /*2140*/  DADD R2, R2, R12 ;  /* 0x0000000002027229 */ /* 0x010fd0000000000c */
[----:B-----5:R-:W-:-:S08]  /*2150*/  DADD R2, R2, R14 ;  /* 0x0000000002027229 */ /* 0x020fd0000000000e */
[----:B------:R-:W-:Y:S01]  /*2160*/  DADD R2, R2, R16 ;  /* 0x0000000002027229 */ /* 0x000fe20000000010 */
[----:B------:R-:W-:-:S07]  /*2170*/  IADD3 R6, P1, PT, R4, 0xa000, RZ ;  /* 0x0000a00004067810 */ /* 0x000fce0007f3e0ff */
[----:B------:R-:W-:Y:S01]  /*2180*/  DADD R2, R2, R18 ;  /* 0x0000000002027229 */ /* 0x000fe20000000012 */
[----:B-1----:R-:W-:Y:S02]  /*2190*/  IMAD.X R5, RZ, RZ, R5, P1 ;  /* 0x000000ffff057224 */ /* 0x002fe400008e0605 */
[----:B------:R-:W-:-:S05]  /*21a0*/  IMAD.MOV.U32 R4, RZ, RZ, R6 ;  /* 0x000000ffff047224 */ /* 0x000fca00078e0006 */
[----:B------:R-:W-:-:S11]  /*21b0*/  DADD R2, R2, R20 ;  /* 0x0000000002027229 */ /* 0x000fd60000000014 */
.L_x_117:
[----:B------:R-:W-:Y:S05]  /*21c0*/  BSYNC.RECONVERGENT B2 ;  /* 0x0000000000027941 */ /* 0x000fea0003800200 */
.L_x_116:
[----:B------:R-:W-:-:S13]  /*21d0*/  ISETP.LT.OR P0, PT, R38, R39, P0 ;  /* 0x000000272600720c */ /* 0x000fda0000701670 */
[----:B------:R-:W-:Y:S05]  /*21e0*/  @!P0 BRA `(.L_x_109) ;  /* 0x0000000000288947 */ /* 0x000fea0003800000 */
[----:B------:R-:W0:Y:S01]  /*21f0*/  LDC.64 R6, c[0x0][0x380] ;  /* 0x0000e000ff067b82 */ /* 0x000e220000000a00 */
[----:B------:R-:W2:Y:S04]  /*2200*/  LDG.E.64.CONSTANT R8, desc[UR6][R4.64] ;  /* 0x0000000604087981 */ /* 0x000ea8000c1e9b00 */
[----:B------:R-:W3:Y:S01]  /*2210*/  LDG.E.64.CONSTANT R10, desc[UR6][R4.64+0x1400] ;  /* 0x00140006040a7981 */ /* 0x000ee2000c1e9b00 */
[----:B0-----:R-:W-:-:S03]  /*2220*/  IMAD.WIDE.U32 R40, R40, 0x8, R6 ;  /* 0x0000000828287825 */ /* 0x001fc600078e0006 */
[----:B------:R-:W4:Y:S04]  /*2230*/  LDG.E.64.CONSTANT R6, desc[UR6][R4.64+-0x1400] ;  /* 0xffec000604067981 */ /* 0x000f28000c1e9b00 */
[----:B------:R-:W5:Y:S02]  /*2240*/  LDG.E.64.CONSTANT R40, desc[UR6][R40.64] ;  /* 0x0000000628287981 */ /* 0x000f64000c1e9b00 */
[----:B-----5:R-:W-:-:S08]  /*2250*/  DADD R2, R2, R40 ;  /* 0x0000000002027229 */ /* 0x020fd00000000028 */
[----:B----4-:R-:W-:-:S08]  /*2260*/  DADD R2, R2, R6 ;  /* 0x0000000002027229 */ /* 0x010fd00000000006 */
[----:B--2---:R-:W-:-:S08]  /*2270*/  DADD R2, R2, R8 ;  /* 0x0000000002027229 */ /* 0x004fd00000000008 */
[----:B---3--:R-:W-:-:S11]  /*2280*/  DADD R2, R2, R10 ;  /* 0x0000000002027229 */ /* 0x008fd6000000000a */
.L_x_109:
[----:B------:R-:W-:Y:S05]  /*2290*/  BSYNC.RECONVERGENT B1 ;  /* 0x0000000000017941 */ /* 0x000fea0003800200 */
.L_x_107:
        /* <DEDUP_REMOVED lines=16> */
[----:B------:R-:W-:Y:S01]  /*23a0*/  SHFL.DOWN PT, R2, R4, 0x4, 0x1f ;  /* 0x08801f0004027f89 */ /* 0x000fe200000e0000 */
[----:B------:R-:W-:Y:S02]  /*23b0*/  @!P1 MOV R7, 0x400 ;  /* 0x0000040000079802 */ /* 0x000fe40000000f00 */
[----:B------:R-:W-:Y:S01]  /*23c0*/  @!P1 SHF.R.U32.HI R6, RZ, 0x2, R0 ;  /* 0x00000002ff069819 */ /* 0x000fe20000011600 */
[----:B------:R-:W0:Y:S01]  /*23d0*/  SHFL.DOWN PT, R3, R5, 0x4, 0x1f ;  /* 0x08801f0005037f89 */ /* 0x000e2200000e0000 */
[----:B-1----:R-:W-:-:S02]  /*23e0*/  @!P1 LEA R7, R12, R7, 0x18 ;  /* 0x000000070c079211 */ /* 0x002fc400078ec0ff */
[----:B------:R-:W-:-:S05]  /*23f0*/  @!P1 LOP3.LUT R6, R6, 0xf8, RZ, 0xc0, !PT ;  /* 0x000000f806069812 */ /* 0x000fca00078ec0ff */
[----:B------:R-:W-:Y:S01]  /*2400*/  @!P1 IMAD.IADD R7, R6, 0x1, R7 ;  /* 0x0000000106079824 */ /* 0x000fe200078e0207 */
        /* <DEDUP_REMOVED lines=22> */
[----:B------:R-:W1:Y:S04]  /*2570*/  LDS.128 R8, [UR4+0x20] ;  /* 0x00002004ff087984 */ /* 0x000e680008000c00 */
[----:B------:R-:W2:Y:S04]  /*2580*/  LDS.128 R16, [UR4+0x30] ;  /* 0x00003004ff107984 */ /* 0x000ea80008000c00 */
[----:B0-----:R-:W0:Y:S01]  /*2590*/  LDS.128 R4, [UR4+0x40] ;  /* 0x00004004ff047984 */ /* 0x001e220008000c00 */
[----:B-1----:R-:W-:-:S03]  /*25a0*/  DADD R8, R12, R8 ;  /* 0x000000000c087229 */ /* 0x002fc60000000008 */
[----:B------:R-:W-:Y:S05]  /*25b0*/  LDS.128 R12, [UR4+0x60] ;  /* 0x00006004ff0c7984 */ /* 0x000fea0008000c00 */
[----:B------:R-:W-:Y:S02]  /*25c0*/  DADD R2, R8, R10 ;  /* 0x0000000008027229 */ /* 0x000fe4000000000a */
[----:B------:R-:W1:Y:S06]  /*25d0*/  LDS.128 R8, [UR4+0x50] ;  /* 0x00005004ff087984 */ /* 0x000e6c0008000c00 */
[----:B--2---:R-:W-:-:S08]  /*25e0*/  DADD R2, R2, R16 ;  /* 0x0000000002027229 */ /* 0x004fd00000000010 */
[----:B------:R-:W-:-:S08]  /*25f0*/  DADD R2, R2, R18 ;  /* 0x0000000002027229 */ /* 0x000fd00000000012 */
[----:B0-----:R-:W-:-:S08]  /*2600*/  DADD R2, R2, R4 ;  /* 0x0000000002027229 */ /* 0x001fd00000000004 */
[----:B------:R-:W-:Y:S01]  /*2610*/  DADD R2, R2, R6 ;  /* 0x0000000002027229 */ /* 0x000fe20000000006 */
[----:B------:R-:W0:Y:S07]  /*2620*/  LDS.128 R4, [UR4+0x70] ;  /* 0x00007004ff047984 */ /* 0x000e2e0008000c00 */
[----:B-1----:R-:W-:-:S08]  /*2630*/  DADD R2, R2, R8 ;  /* 0x0000000002027229 */ /* 0x002fd00000000008 */
[----:B------:R-:W-:Y:S01]  /*2640*/  DADD R2, R2, R10 ;  /* 0x0000000002027229 */ /* 0x000fe2000000000a */
[----:B------:R-:W1:Y:S07]  /*2650*/  LDS.128 R8, [UR4+0x80] ;  /* 0x00008004ff087984 */ /* 0x000e6e0008000c00 */
[----:B------:R-:W-:-:S08]  /*2660*/  DADD R2, R2, R12 ;  /* 0x0000000002027229 */ /* 0x000fd0000000000c */
[----:B------:R-:W-:Y:S01]  /*2670*/  DADD R2, R2, R14 ;  /* 0x0000000002027229 */ /* 0x000fe2000000000e */
[----:B------:R-:W2:Y:S07]  /*2680*/  LDS.128 R12, [UR4+0x90] ;  /* 0x00009004ff0c7984 */ /* 0x000eae0008000c00 */
[----:B0-----:R-:W-:-:S08]  /*2690*/  DADD R2, R2, R4 ;  /* 0x0000000002027229 */ /* 0x001fd00000000004 */
[----:B------:R-:W-:Y:S01]  /*26a0*/  DADD R2, R2, R6 ;  /* 0x0000000002027229 */ /* 0x000fe20000000006 */
[----:B------:R-:W0:Y:S07]  /*26b0*/  LDS.128 R4, [UR4+0xa0] ;  /* 0x0000a004ff047984 */ /* 0x000e2e0008000c00 */
[----:B-1----:R-:W-:Y:S01]  /*26c0*/  DADD R2, R2, R8 ;  /* 0x0000000002027229 */ /* 0x002fe20000000008 */
[----:B------:R-:W1:Y:S07]  /*26d0*/  LDS.64 R8, [UR4+0xb0] ;  /* 0x0000b004ff087984 */ /* 0x000e6e0008000a00 */
[----:B------:R-:W-:-:S08]  /*26e0*/  DADD R2, R2, R10 ;  /* 0x0000000002027229 */ /* 0x000fd0000000000a */
[----:B--2---:R-:W-:-:S08]  /*26f0*/  DADD R2, R2, R12 ;  /* 0x0000000002027229 */ /* 0x004fd0000000000c */
[----:B------:R-:W-:-:S08]  /*2700*/  DADD R2, R2, R14 ;  /* 0x0000000002027229 */ /* 0x000fd0000000000e */
[----:B0-----:R-:W-:-:S08]  /*2710*/  DADD R2, R2, R4 ;  /* 0x0000000002027229 */ /* 0x001fd00000000004 */
[----:B------:R-:W-:-:S08]  /*2720*/  DADD R2, R2, R6 ;  /* 0x0000000002027229 */ /* 0x000fd00000000006 */
[----:B-1----:R-:W-:-:S11]  /*2730*/  DADD R12, R2, R8 ;  /* 0x00000000020c7229 */ /* 0x002fd60000000008 */
.L_x_105:
[----:B------:R-:W-:Y:S05]  /*2740*/  BSYNC.RECONVERGENT B0 ;  /* 0x0000000000007941 */ /* 0x000fea0003800200 */
.L_x_90:
[----:B------:R-:W-:Y:S05]  /*2750*/  @P0 EXIT ;  /* 0x000000000000094d */ /* 0x000fea0003800000 */
[----:B------:R-:W1:Y:S01]  /*2760*/  LDCU.64 UR4, c[0x0][0x398] ;  /* 0x00007300ff0477ac */ /* 0x000e620008000a00 */
[----:B0-----:R-:W0:Y:S01]  /*2770*/  LDC.64 R2, c[0x0][0x388] ;  /* 0x0000e200ff027b82 */ /* 0x001e220000000a00 */
[----:B-1----:R-:W-:-:S07]  /*2780*/  DADD R12, R12, UR4 ;  /* 0x000000040c0c7e29 */ /* 0x002fce0008000000 */
[----:B0-----:R-:W-:Y:S01]  /*2790*/  STG.E.64 desc[UR6][R2.64], R12 ;  /* 0x0000000c02007986 */ /* 0x001fe2000c101b06 */
[----:B------:R-:W-:Y:S05]  /*27a0*/  EXIT ;  /* 0x000000000000794d */ /* 0x000fea0003800000 */
.L_x_118:
        /* <DEDUP_REMOVED lines=13> */
.L_x_420:


//--------------------- .text._ZN3cub18CUB_300001_SM_10006detail6reduce18DeviceReduceKernelINS2_10policy_hubIdjN4cuda3std3__44plusIdEEE10Policy1000EN6thrust24THRUST_300001_SM_1000_NS6detail15normal_iteratorINSD_10device_ptrIdEEEEjS9_dNS7_10__identityEEEvT0_PT3_T1_NS0_13GridEvenShareISN_EET2_T4_ --------------------------
	.section	.text._ZN3cub18CUB_300001_SM_10006detail6reduce18DeviceReduceKernelINS2_10policy_hubIdjN4cuda3std3__44plusIdEEE10Policy1000EN6thrust24THRUST_300001_SM_1000_NS6detail15normal_iteratorINSD_10device_ptrIdEEEEjS9_dNS7_10__identityEEEvT0_PT3_T1_NS0_13GridEvenShareISN_EET2_T4_,"ax",@progbits
	.align	128
        .global         _ZN3cub18CUB_300001_SM_10006detail6reduce18DeviceReduceKernelINS2_10policy_hubIdjN4cuda3std3__44plusIdEEE10Policy1000EN6thrust24THRUST_300001_SM_1000_NS6detail15normal_iteratorINSD_10device_ptrIdEEEEjS9_dNS7_10__identityEEEvT0_PT3_T1_NS0_13GridEvenShareISN_EET2_T4_
        .type           _ZN3cub18CUB_300001_SM_10006detail6reduce18DeviceReduceKernelINS2_10policy_hubIdjN4cuda3std3__44plusIdEEE10Policy1000EN6thrust24THRUST_300001_SM_1000_NS6detail15normal_iteratorINSD_10device_ptrIdEEEEjS9_dNS7_10__identityEEEvT0_PT3_T1_NS0_13GridEvenShareISN_EET2_T4_,@function
        .size           _ZN3cub18CUB_300001_SM_10006detail6reduce18DeviceReduceKernelINS2_10policy_hubIdjN4cuda3std3__44plusIdEEE10Policy1000EN6thrust24THRUST_300001_SM_1000_NS6detail15normal_iteratorINSD_10device_ptrIdEEEEjS9_dNS7_10__identityEEEvT0_PT3_T1_NS0_13GridEvenShareISN_EET2_T4_,(.L_x_421 - _ZN3cub18CUB_300001_SM_10006detail6reduce18DeviceReduceKernelINS2_10policy_hubIdjN4cuda3std3__44plusIdEEE10Policy1000EN6thrust24THRUST_300001_SM_1000_NS6detail15normal_iteratorINSD_10device_ptrIdEEEEjS9_dNS7_10__identityEEEvT0_PT3_T1_NS0_13GridEvenShareISN_EET2_T4_)
        .other          _ZN3cub18CUB_300001_SM_10006detail6reduce18DeviceReduceKernelINS2_10policy_hubIdjN4cuda3std3__44plusIdEEE10Policy1000EN6thrust24THRUST_300001_SM_1000_NS6detail15normal_iteratorINSD_10device_ptrIdEEEEjS9_dNS7_10__identityEEEvT0_PT3_T1_NS0_13GridEvenShareISN_EET2_T4_,@"STO_CUDA_ENTRY STV_DEFAULT"
_ZN3cub18CUB_300001_SM_10006detail6reduce18DeviceReduceKernelINS2_10policy_hubIdjN4cuda3std3__44plusIdEEE10Policy1000EN6thrust24THRUST_300001_SM_1000_NS6detail15normal_iteratorINSD_10device_ptrIdEEEEjS9_dNS7_10__identityEEEvT0_PT3_T1_NS0_13GridEvenShareISN_EET2_T4_:
.text._ZN3cub18CUB_300001_SM_10006detail6reduce18DeviceReduceKernelINS2_10policy_hubIdjN4cuda3std3__44plusIdEEE10Policy1000EN6thrust24THRUST_300001_SM_1000_NS6detail15normal_iteratorINSD_10device_ptrIdEEEEjS9_dNS7_10__identityEEEvT0_PT3_T1_NS0_13GridEvenShareISN_EET2_T4_:
[----:B------:R-:W-:Y:S08]  /*0000*/  LDC R1, c[0x0][0x37c] ;  /* 0x0000df00ff017b82 */ /* 0x000ff00000000800 */
[----:B------:R-:W0:Y:S01]  /*0010*/  S2UR UR9, SR_CTAID.X ;  /* 0x00000000000979c3 */ /* 0x000e220000002500 */
[----:B------:R-:W1:Y:S01]  /*0020*/  LDCU.64 UR12, c[0x0][0x3a8] ;  /* 0x00007500ff0c77ac */ /* 0x000e620008000a00 */
[----:B------:R-:W-:Y:S01]  /*0030*/  BSSY.RECONVERGENT B0, `(.L_x_119) ;  /* 0x00002d4000007945 */ /* 0x000fe20003800200 */
[----:B------:R-:W2:Y:S01]  /*0040*/  LDCU.64 UR10, c[0x0][0x358] ;  /* 0x00006b00ff0a77ac */ /* 0x000ea20008000a00 */
[----:B-1----:R-:W-:Y:S01]  /*0050*/  IMAD.U32 R4, RZ, RZ, UR12 ;  /* 0x0000000cff047e24 */ /* 0x002fe2000f8e00ff */
[----:B------:R-:W-:-:S02]  /*0060*/  UIMAD UR8, UR13, 0x1400, URZ ;  /* 0x000014000d0878a4 */ /* 0x000fc4000f8e02ff */
[----:B0-----:R-:W-:-:S06]  /*0070*/  UIMAD UR4, UR9, 0x1400, URZ ;  /* 0x00001400090478a4 */ /* 0x001fcc000f8e02ff */
[----:B------:R-:W-:-:S05]  /*0080*/  VIADD R0, R4, -UR4 ;  /* 0x8000000404007c36 */ /* 0x000fca0008000000 */
[----:B------:R-:W-:-:S13]  /*0090*/  ISETP.GT.U32.AND P0, PT, R0, 0x13ff, PT ;  /* 0x000013ff0000780c */ /* 0x000fda0003f04070 */
[----:B--2---:R-:W-:Y:S05]  /*00a0*/  @P0 BRA `(.L_x_120) ;  /* 0x0000001800380947 */ /* 0x004fea0003800000 */
[----:B------:R-:W0:Y:S01]  /*00b0*/  S2R R3, SR_TID.X ;  /* 0x0000000000037919 */ /* 0x000e220000002100 */
[----:B------:R-:W-:Y:S01]  /*00c0*/  BSSY.RECONVERGENT B1, `(.L_x_121) ;  /* 0x000000a000017945 */ /* 0x000fe20003800200 */
[----:B------:R-:W-:Y:S02]  /*00d0*/  CS2R R20, SRZ ;  /* 0x0000000000147805 */ /* 0x000fe4000001ff00 */
[----:B0-----:R-:W-:Y:S01]  /*00e0*/  ISETP.GE.U32.AND P0, PT, R3, R0, PT ;  /* 0x000000000300720c */ /* 0x001fe20003f06070 */
[----:B------:R-:W-:-:S12]  /*00f0*/  IMAD.MOV.U32 R19, RZ, RZ, R3 ;  /* 0x000000ffff137224 */ /* 0x000fd800078e0003 */
[----:B------:R-:W-:Y:S05]  /*0100*/  @P0 BRA `(.L_x_122) ;  /* 0x0000000000140947 */ /* 0x000fea0003800000 */
[----:B------:R-:W0:Y:S01]  /*0110*/  LDC.64 R20, c[0x0][0x380] ;  /* 0x0000e000ff147b82 */ /* 0x000e220000000a00 */
[----:B------:R-:W-:-:S04]  /*0120*/  VIADD R5, R3, UR4 ;  /* 0x0000000403057c36 */ /* 0x000fc80008000000 */
[----:B0-----:R-:W-:-:S06]  /*0130*/  IMAD.WIDE.U32 R20, R5, 0x8, R20 ;  /* 0x0000000805147825 */ /* 0x001fcc00078e0014 */
[----:B------:R-:W5:Y:S01]  /*0140*/  LDG.E.64 R20, desc[UR10][R20.64] ;  /* 0x0000000a14147981 */ /* 0x000f62000c1e1b00 */
[----:B------:R-:W-:-:S07]  /*0150*/  VIADD R19, R3, 0x280 ;  /* 0x0000028003137836 */ /* 0x000fce0000000000 */
.L_x_122:
[----:B------:R-:W-:Y:S05]  /*0160*/  BSYNC.RECONVERGENT B1 ;  /* 0x0000000000017941 */ /* 0x000fea0003800200 */
.L_x_121:
[----:B------:R-:W-:Y:S01]  /*0170*/  ISETP.GE.U32.AND P0, PT, R19, R0, PT ;  /* 0x000000001300720c */ /* 0x000fe20003f06070 */
[----:B------:R-:W-:-:S12]  /*0180*/  BSSY.RECONVERGENT B1, `(.L_x_123) ;  /* 0x00000a5000017945 */ /* 0x000fd80003800200 */
[----:B------:R-:W-:Y:S05]  /*0190*/  @P0 BRA `(.L_x_124) ;  /* 0x00000008008c0947 */ /* 0x000fea0003800000 */
[----:B------:R-:W-:Y:S01]  /*01a0*/  LOP3.LUT R5, RZ, R19, RZ, 0x33, !PT ;  /* 0x00000013ff057212 */ /* 0x000fe200078e33ff */
[----:B------:R-:W-:Y:S03]  /*01b0*/  BSSY.RECONVERGENT B2, `(.L_x_125) ;  /* 0x0000053000027945 */ /* 0x000fe60003800200 */
[----:B------:R-:W-:-:S04]  /*01c0*/  IADD3 R5, PT, PT, R4, -UR4, R5 ;  /* 0x8000000404057c10 */ /* 0x000fc8000fffe005 */
[C---:B------:R-:W-:Y:S01]  /*01d0*/  ISETP.GE.U32.AND P0, PT, R5.reuse, 0x2580, PT ;  /* 0x000025800500780c */ /* 0x040fe20003f06070 */
[----:B------:R-:W-:-:S05]  /*01e0*/  IMAD.HI.U32 R4, R5, -0x33333333, RZ ;  /* 0xcccccccd05047827 */ /* 0x000fca00078e00ff */
[----:B------:R-:W-:-:S04]  /*01f0*/  LEA.HI R4, R4, 0x1, RZ, 0x17 ;  /* 0x0000000104047811 */ /* 0x000fc800078fb8ff */
[----:B------:R-:W-:-:S03]  /*0200*/  LOP3.LUT R5, R4, 0xf, RZ, 0xc0, !PT ;  /* 0x0000000f04057812 */ /* 0x000fc600078ec0ff */
[----:B------:R-:W-:Y:S05]  /*0210*/  @!P0 BRA `(.L_x_126) ;  /* 0x0000000400308947 */ /* 0x000fea0003800000 */
[----:B------:R-:W-:Y:S01]  /*0220*/  LOP3.LUT R24, R4, 0xfffff0, RZ, 0xc0, !PT ;  /* 0x00fffff004187812 */ /* 0x000fe200078ec0ff */
[----:B------:R-:W-:Y:S01]  /*0230*/  BSSY.RECONVERGENT B3, `(.L_x_127) ;  /* 0x0000049000037945 */ /* 0x000fe20003800200 */
[C---:B------:R-:W-:Y:S02]  /*0240*/  VIADD R2, R19.reuse, 0x1400 ;  /* 0x0000140013027836 */ /* 0x040fe40000000000 */
[----:B------:R-:W-:Y:S02]  /*0250*/  VIADD R25, R19, UR4 ;  /* 0x0000000413197c36 */ /* 0x000fe40008000000 */
[----:B------:R-:W-:-:S07]  /*0260*/  IMAD.MOV R24, RZ, RZ, -R24 ;  /* 0x000000ffff187224 */ /* 0x000fce00078e0a18 */
.L_x_128:
[----:B------:R-:W0:Y:S02]  /*0270*/  LDC.64 R22, c[0x0][0x380] ;  /* 0x0000e000ff167b82 */ /* 0x000e240000000a00 */
[----:B0-----:R-:W-:-:S06]  /*0280*/  IMAD.WIDE.U32 R18, R25, 0x8, R22 ;  /* 0x0000000819127825 */ /* 0x001fcc00078e0016 */
[----:B------:R-:W2:Y:S01]  /*0290*/  LDG.E.64 R18, desc[UR10][R18.64] ;  /* 0x0000000a12127981 */ /* 0x000ea2000c1e1b00 */
[C---:B------:R-:W-:Y:S02]  /*02a0*/  VIADD R7, R25.reuse, 0x280 ;  /* 0x0000028019077836 */ /* 0x040fe40000000000 */
[----:B------:R-:W-:Y:S02]  /*02b0*/  VIADD R17, R25, 0x500 ;  /* 0x0000050019117836 */ /* 0x000fe40000000000 */
[----:B------:R-:W-:-:S04]  /*02c0*/  IMAD.WIDE.U32 R6, R7, 0x8, R22 ;  /* 0x0000000807067825 */ /* 0x000fc800078e0016 */
[--C-:B------:R-:W-:Y:S02]  /*02d0*/  IMAD.WIDE.U32 R16, R17, 0x8, R22.reuse ;  /* 0x0000000811107825 */ /* 0x100fe400078e0016 */
[----:B------:R-:W3:Y:S02]  /*02e0*/  LDG.E.64 R6, desc[UR10][R6.64] ;  /* 0x0000000a06067981 */ /* 0x000ee4000c1e1b00 */
[C---:B------:R-:W-:Y:S02]  /*02f0*/  VIADD R15, R25.reuse, 0x780 ;  /* 0x00000780190f7836 */ /* 0x040fe40000000000 */
[----:B------:R-:W4:Y:S01]  /*0300*/  LDG.E.64 R16, desc[UR10][R16.64] ;  /* 0x0000000a10107981 */ /* 0x000f22000c1e1b00 */
[----:B------:R-:W-:Y:S02]  /*0310*/  VIADD R13, R25, 0xa00 ;  /* 0x00000a00190d7836 */ /* 0x000fe40000000000 */
[----:B------:R-:W-:-:S04]  /*0320*/  IMAD.WIDE.U32 R14, R15, 0x8, R22 ;  /* 0x000000080f0e7825 */ /* 0x000fc800078e0016 */
[--C-:B------:R-:W-:Y:S02]  /*0330*/  IMAD.WIDE.U32 R12, R13, 0x8, R22.reuse ;  /* 0x000000080d0c7825 */ /* 0x100fe400078e0016 */
[----:B------:R-:W4:Y:S02]  /*0340*/  LDG.E.64 R14, desc[UR10][R14.64] ;  /* 0x0000000a0e0e7981 */ /* 0x000f24000c1e1b00 */
[C---:B------:R-:W-:Y:S02]  /*0350*/  VIADD R11, R25.reuse, 0xc80 ;  /* 0x00000c80190b7836 */ /* 0x040fe40000000000 */
[----:B------:R-:W4:Y:S01]  /*0360*/  LDG.E.64 R12, desc[UR10][R12.64] ;  /* 0x0000000a0c0c7981 */ /* 0x000f22000c1e1b00 */
[----:B------:R-:W-:Y:S02]  /*0370*/  VIADD R9, R25, 0xf00 ;  /* 0x00000f0019097836 */ /* 0x000fe40000000000 */
[----:B------:R-:W-:-:S04]  /*0380*/  IMAD.WIDE.U32 R10, R11, 0x8, R22 ;  /* 0x000000080b0a7825 */ /* 0x000fc800078e0016 */
[----:B------:R-:W-:Y:S02]  /*0390*/  IMAD.WIDE.U32 R8, R9, 0x8, R22 ;  /* 0x0000000809087825 */ /* 0x000fe400078e0016 */
[----:B------:R-:W4:Y:S04]  /*03a0*/  LDG.E.64 R10, desc[UR10][R10.64] ;  /* 0x0000000a0a0a7981 */ /* 0x000f28000c1e1b00 */
[----:B------:R-:W4:Y:S01]  /*03b0*/  LDG.E.64 R8, desc[UR10][R8.64] ;  /* 0x0000000a08087981 */ /* 0x000f22000c1e1b00 */
[----:B--2--5:R-:W-:Y:S01]  /*03c0*/  DADD R18, R18, R20 ;  /* 0x0000000012127229 */ /* 0x024fe20000000014 */
[----:B------:R-:W-:-:S04]  /*03d0*/  VIADD R21, R25, 0x1180 ;  /* 0x0000118019157836 */ /* 0x000fc80000000000 */
[----:B------:R-:W-:-:S06]  /*03e0*/  IMAD.WIDE.U32 R20, R21, 0x8, R22 ;  /* 0x0000000815147825 */ /* 0x000fcc00078e0016 */
[----:B------:R-:W2:Y:S01]  /*03f0*/  LDG.E.64 R20, desc[UR10][R20.64] ;  /* 0x0000000a14147981 */ /* 0x000ea2000c1e1b00 */
[----:B---3--:R-:W-:Y:S01]  /*0400*/  DADD R18, R18, R6 ;  /* 0x0000000012127229 */ /* 0x008fe20000000006 */
[----:B------:R-:W-:-:S04]  /*0410*/  VIADD R7, R25, 0x1400 ;  /* 0x0000140019077836 */ /* 0x000fc80000000000 */
[----:B------:R-:W-:-:S03]  /*0420*/  IMAD.WIDE.U32 R6, R7, 0x8, R22 ;  /* 0x0000000807067825 */ /* 0x000fc600078e0016 */
[----:B----4-:R-:W-:Y:S01]  /*0430*/  DADD R16, R18, R16 ;  /* 0x0000000012107229 */ /* 0x010fe20000000010 */
[----:B------:R-:W-:Y:S02]  /*0440*/  VIADD R19, R25, 0x1680 ;  /* 0x0000168019137836 */ /* 0x000fe40000000000 */
[----:B------:R-:W3:Y:S02]  /*0450*/  LDG.E.64 R6, desc[UR10][R6.64] ;  /* 0x0000000a06067981 */ /* 0x000ee4000c1e1b00 */
[----:B------:R-:W-:-:S03]  /*0460*/  IMAD.WIDE.U32 R18, R19, 0x8, R22 ;  /* 0x0000000813127825 */ /* 0x000fc600078e0016 */
[----:B------:R-:W-:Y:S01]  /*0470*/  DADD R14, R16, R14 ;  /* 0x00000000100e7229 */ /* 0x000fe2000000000e */
[----:B------:R-:W-:Y:S02]  /*0480*/  VIADD R17, R25, 0x1900 ;  /* 0x0000190019117836 */ /* 0x000fe40000000000 */
[----:B------:R-:W4:Y:S02]  /*0490*/  LDG.E.64 R18, desc[UR10][R18.64] ;  /* 0x0000000a12127981 */ /* 0x000f24000c1e1b00 */
        /* <DEDUP_REMOVED lines=12> */
[----:B------:R-:W-:-:S06]  /*0560*/  IMAD.WIDE.U32 R10, R11, 0x8, R22 ;  /* 0x000000080b0a7825 */ /* 0x000fcc00078e0016 */
[----:B------:R-:W4:Y:S01]  /*0570*/  LDG.E.64 R10, desc[UR10][R10.64] ;  /* 0x0000000a0a0a7981 */ /* 0x000f22000c1e1b00 */
[C---:B------:R-:W-:Y:S01]  /*0580*/  VIADD R27, R25.reuse, 0x2580 ;  /* 0x00002580191b7836 */ /* 0x040fe20000000000 */
[----:B--2---:R-:W-:Y:S01]  /*0590*/  DADD R20, R8, R20 ;  /* 0x0000000008147229 */ /* 0x004fe20000000014 */
[----:B------:R-:W-:-:S04]  /*05a0*/  VIADD R9, R25, 0x2300 ;  /* 0x0000230019097836 */ /* 0x000fc80000000000 */
[----:B------:R-:W-:-:S04]  /*05b0*/  IMAD.WIDE.U32 R8, R9, 0x8, R22 ;  /* 0x0000000809087825 */ /* 0x000fc800078e0016 */
[----:B------:R-:W-:Y:S02]  /*05c0*/  IMAD.WIDE.U32 R22, R27, 0x8, R22 ;  /* 0x000000081b167825 */ /* 0x000fe400078e0016 */
[----:B------:R-:W2:Y:S04]  /*05d0*/  LDG.E.64 R8, desc[UR10][R8.64] ;  /* 0x0000000a08087981 */ /* 0x000ea8000c1e1b00 */
[----:B------:R-:W2:Y:S01]  /*05e0*/  LDG.E.64 R22, desc[UR10][R22.64] ;  /* 0x0000000a16167981 */ /* 0x000ea2000c1e1b00 */
[----:B---3--:R-:W-:-:S08]  /*05f0*/  DADD R6, R20, R6 ;  /* 0x0000000014067229 */ /* 0x008fd00000000006 */
[----:B----4-:R-:W-:-:S08]  /*0600*/  DADD R6, R6, R18 ;  /* 0x0000000006067229 */ /* 0x010fd00000000012 */
[----:B------:R-:W-:-:S08]  /*0610*/  DADD R6, R6, R16 ;  /* 0x0000000006067229 */ /* 0x000fd00000000010 */
[----:B------:R-:W-:Y:S01]  /*0620*/  DADD R6, R6, R14 ;  /* 0x0000000006067229 */ /* 0x000fe2000000000e */
[----:B------:R-:W-:-:S07]  /*0630*/  VIADD R24, R24, 0x10 ;  /* 0x0000001018187836 */ /* 0x000fce0000000000 */
[----:B------:R-:W-:Y:S01]  /*0640*/  DADD R6, R6, R12 ;  /* 0x0000000006067229 */ /* 0x000fe2000000000c */
[----:B------:R-:W-:-:S07]  /*0650*/  ISETP.NE.AND P0, PT, R24, RZ, PT ;  /* 0x000000ff1800720c */ /* 0x000fce0003f05270 */
[----:B------:R-:W-:Y:S01]  /*0660*/  DADD R6, R6, R10 ;  /* 0x0000000006067229 */ /* 0x000fe2000000000a */
[----:B------:R-:W-:Y:S02]  /*0670*/  VIADD R2, R2, 0x2800 ;  /* 0x0000280002027836 */ /* 0x000fe40000000000 */
[----:B------:R-:W-:-:S05]  /*0680*/  VIADD R25, R25, 0x2800 ;  /* 0x0000280019197836 */ /* 0x000fca0000000000 */
[----:B--2---:R-:W-:-:S08]  /*0690*/  DADD R6, R6, R8 ;  /* 0x0000000006067229 */ /* 0x004fd00000000008 */
[----:B------:R-:W-:Y:S01]  /*06a0*/  DADD R20, R6, R22 ;  /* 0x0000000006147229 */ /* 0x000fe20000000016 */
[----:B------:R-:W-:Y:S10]  /*06b0*/  @P0 BRA `(.L_x_128) ;  /* 0xfffffff800ec0947 */ /* 0x000ff4000383ffff */
[----:B------:R-:W-:Y:S05]  /*06c0*/  BSYNC.RECONVERGENT B3 ;  /* 0x0000000000037941 */ /* 0x000fea0003800200 */
.L_x_127:
[----:B------:R-:W-:-:S07]  /*06d0*/  VIADD R19, R2, 0xffffec00 ;  /* 0xffffec0002137836 */ /* 0x000fce0000000000 */
.L_x_126:
[----:B------:R-:W-:Y:S05]  /*06e0*/  BSYNC.RECONVERGENT B2 ;  /* 0x0000000000027941 */ /* 0x000fea0003800200 */
.L_x_125:
[----:B------:R-:W-:-:S13]  /*06f0*/  ISETP.NE.AND P0, PT, R5, RZ, PT ;  /* 0x000000ff0500720c */ /* 0x000fda0003f05270 */
[----:B------:R-:W-:Y:S05]  /*0700*/  @!P0 BRA `(.L_x_124) ;  /* 0x0000000400308947 */ /* 0x000fea0003800000 */
[----:B------:R-:W-:Y:S01]  /*0710*/  ISETP.GE.U32.AND P0, PT, R5, 0x8, PT ;  /* 0x000000080500780c */ /* 0x000fe20003f06070 */
[----:B------:R-:W-:Y:S01]  /*0720*/  BSSY.RECONVERGENT B2, `(.L_x_129) ;  /* 0x0000026000027945 */ /* 0x000fe20003800200 */
[----:B------:R-:W-:-:S04]  /*0730*/  LOP3.LUT R2, R4, 0x7, RZ, 0xc0, !PT ;  /* 0x0000000704027812 */ /* 0x000fc800078ec0ff */
[----:B------:R-:W-:-:S07]  /*0740*/  ISETP.NE.AND P1, PT, R2, RZ, PT ;  /* 0x000000ff0200720c */ /* 0x000fce0003f25270 */
[----:B------:R-:W-:Y:S06]  /*0750*/  @!P0 BRA `(.L_x_130) ;  /* 0x0000000000888947 */ /* 0x000fec0003800000 */
[----:B------:R-:W0:Y:S01]  /*0760*/  LDC.64 R22, c[0x0][0x380] ;  /* 0x0000e000ff167b82 */ /* 0x000e220000000a00 */
[----:B------:R-:W-:-:S04]  /*0770*/  VIADD R5, R19, UR4 ;  /* 0x0000000413057c36 */ /* 0x000fc80008000000 */
[C---:B------:R-:W-:Y:S02]  /*0780*/  VIADD R15, R5.reuse, 0x280 ;  /* 0x00000280050f7836 */ /* 0x040fe40000000000 */
[C---:B------:R-:W-:Y:S02]  /*0790*/  VIADD R13, R5.reuse, 0x500 ;  /* 0x00000500050d7836 */ /* 0x040fe40000000000 */
[----:B0-----:R-:W-:-:S04]  /*07a0*/  IMAD.WIDE.U32 R16, R5, 0x8, R22 ;  /* 0x0000000805107825 */ /* 0x001fc800078e0016 */
[--C-:B------:R-:W-:Y:S02]  /*07b0*/  IMAD.WIDE.U32 R14, R15, 0x8, R22.reuse ;  /* 0x000000080f0e7825 */ /* 0x100fe400078e0016 */
[----:B------:R-:W2:Y:S02]  /*07c0*/  LDG.E.64 R16, desc[UR10][R16.64] ;  /* 0x0000000a10107981 */ /* 0x000ea4000c1e1b00 */
[----:B------:R-:W-:Y:S02]  /*07d0*/  IMAD.WIDE.U32 R12, R13, 0x8, R22 ;  /* 0x000000080d0c7825 */ /* 0x000fe400078e0016 */
[----:B------:R-:W3:Y:S02]  /*07e0*/  LDG.E.64 R14, desc[UR10][R14.64] ;  /* 0x0000000a0e0e7981 */ /* 0x000ee4000c1e1b00 */
[C---:B------:R-:W-:Y:S02]  /*07f0*/  VIADD R11, R5.reuse, 0x780 ;  /* 0x00000780050b7836 */ /* 0x040fe40000000000 */
[----:B------:R-:W4:Y:S01]  /*0800*/  LDG.E.64 R12, desc[UR10][R12.64] ;  /* 0x0000000a0c0c7981 */ /* 0x000f22000c1e1b00 */
[----:B------:R-:W-:-:S02]  /*0810*/  VIADD R9, R5, 0xa00 ;  /* 0x00000a0005097836 */ /* 0x000fc40000000000 */
[----:B------:R-:W-:-:S04]  /*0820*/  IMAD.WIDE.U32 R10, R11, 0x8, R22 ;  /* 0x000000080b0a7825 */ /* 0x000fc800078e0016 */
[--C-:B------:R-:W-:Y:S02]  /*0830*/  IMAD.WIDE.U32 R8, R9, 0x8, R22.reuse ;  /* 0x0000000809087825 */ /* 0x100fe400078e0016 */
[----:B------:R-:W4:Y:S02]  /*0840*/  LDG.E.64 R10, desc[UR10][R10.64] ;  /* 0x0000000a0a0a7981 */ /* 0x000f24000c1e1b00 */
[C---:B------:R-:W-:Y:S02]  /*0850*/  VIADD R7, R5.reuse, 0xc80 ;  /* 0x00000c8005077836 */ /* 0x040fe40000000000 */
[----:B------:R-:W4:Y:S01]  /*0860*/  LDG.E.64 R8, desc[UR10][R8.64] ;  /* 0x0000000a08087981 */ /* 0x000f22000c1e1b00 */
[----:B------:R-:W-:Y:S02]  /*0870*/  VIADD R25, R5, 0xf00 ;  /* 0x00000f0005197836 */ /* 0x000fe40000000000 */
[----:B------:R-:W-:-:S04]  /*0880*/  IMAD.WIDE.U32 R6, R7, 0x8, R22 ;  /* 0x0000000807067825 */ /* 0x000fc800078e0016 */
[--C-:B------:R-:W-:Y:S02]  /*0890*/  IMAD.WIDE.U32 R24, R25, 0x8, R22.reuse ;  /* 0x0000000819187825 */ /* 0x100fe400078e0016 */
[----:B------:R-:W4:Y:S02]  /*08a0*/  LDG.E.64 R6, desc[UR10][R6.64] ;  /* 0x0000000a06067981 */ /* 0x000f24000c1e1b00 */
[----:B------:R-:W-:Y:S02]  /*08b0*/  VIADD R5, R5, 0x1180 ;  /* 0x0000118005057836 */ /* 0x000fe40000000000 */
[----:B------:R-:W4:Y:S02]  /*08c0*/  LDG.E.64 R24, desc[UR10][R24.64] ;  /* 0x0000000a18187981 */ /* 0x000f24000c1e1b00 */
[----:B------:R-:W-:-:S06]  /*08d0*/  IMAD.WIDE.U32 R22, R5, 0x8, R22 ;  /* 0x0000000805167825 */ /* 0x000fcc00078e0016 */
        /* <DEDUP_REMOVED lines=10> */
.L_x_130:
[----:B------:R-:W-:Y:S05]  /*0980*/  BSYNC.RECONVERGENT B2 ;  /* 0x0000000000027941 */ /* 0x000fea0003800200 */
.L_x_129:
        /* <DEDUP_REMOVED lines=13> */
[--C-:B------:R-:W-:Y:S02]  /*0a60*/  IMAD.WIDE.U32 R12, R13, 0x8, R8.reuse ;  /* 0x000000080d0c7825 */ /* 0x100fe400078e0008 */
[----:B------:R-:W3:Y:S02]  /*0a70*/  LDG.E.64 R10, desc[UR10][R10.64] ;  /* 0x0000000a0a0a7981 */ /* 0x000ee4000c1e1b00 */
        /* <DEDUP_REMOVED lines=8> */
[----:B------:R-:W-:-:S11]  /*0b00*/  DADD R20, R20, R8 ;  /* 0x0000000014147229 */ /* 0x000fd60000000008 */
.L_x_132:
[----:B------:R-:W-:Y:S05]  /*0b10*/  BSYNC.RECONVERGENT B2 ;  /* 0x0000000000027941 */ /* 0x000fea0003800200 */
.L_x_131:
[----:B------:R-:W-:Y:S05]  /*0b20*/  @!P1 BRA `(.L_x_124) ;  /* 0x0000000000289947 */ /* 0x000fea0003800000 */
[----:B------:R-:W0:Y:S01]  /*0b30*/  LDC.64 R6, c[0x0][0x380] ;  /* 0x0000e000ff067b82 */ /* 0x000e220000000a00 */
[----:B------:R-:W-:Y:S02]  /*0b40*/  VIADD R9, R19, UR4 ;  /* 0x0000000413097c36 */ /* 0x000fe40008000000 */
[----:B------:R-:W-:-:S07]  /*0b50*/  IMAD.MOV R2, RZ, RZ, -R4 ;  /* 0x000000ffff027224 */ /* 0x000fce00078e0a04 */
.L_x_133:
[----:B0-----:R-:W-:-:S06]  /*0b60*/  IMAD.WIDE.U32 R4, R9, 0x8, R6 ;  /* 0x0000000809047825 */ /* 0x001fcc00078e0006 */
[----:B------:R-:W2:Y:S01]  /*0b70*/  LDG.E.64 R4, desc[UR10][R4.64] ;  /* 0x0000000a04047981 */ /* 0x000ea2000c1e1b00 */
[----:B------:R-:W-:Y:S02]  /*0b80*/  VIADD R2, R2, 0x1 ;  /* 0x0000000102027836 */ /* 0x000fe40000000000 */
[----:B------:R-:W-:-:S03]  /*0b90*/  VIADD R9, R9, 0x280 ;  /* 0x0000028009097836 */ /* 0x000fc60000000000 */
[----:B------:R-:W-:Y:S01]  /*0ba0*/  ISETP.NE.AND P0, PT, R2, RZ, PT ;  /* 0x000000ff0200720c */ /* 0x000fe20003f05270 */
[----:B--2--5:R-:W-:-:S12]  /*0bb0*/  DADD R20, R4, R20 ;  /* 0x0000000004147229 */ /* 0x024fd80000000014 */
[----:B------:R-:W-:Y:S05]  /*0bc0*/  @P0 BRA `(.L_x_133) ;  /* 0xfffffffc00e40947 */ /* 0x000fea000383ffff */
.L_x_124:
[----:B------:R-:W-:Y:S05]  /*0bd0*/  BSYNC.RECONVERGENT B1 ;  /* 0x0000000000017941 */ /* 0x000fea0003800200 */
.L_x_123:
[----:B------:R-:W-:-:S13]  /*0be0*/  ISETP.GE.U32.AND P0, PT, R0, 0x280, PT ;  /* 0x000002800000780c */ /* 0x000fda0003f06070 */
        /* <DEDUP_REMOVED lines=50> */
[----:B------:R-:W1:Y:S05]  /*0f10*/  LDS.128 R4, [UR4+0x50] ;  /* 0x00005004ff047984 */ /* 0x000e6a0008000c00 */
[----:B------:R-:W-:-:S08]  /*0f20*/  DADD R16, R16, R18 ;  /* 0x0000000010107229 */ /* 0x000fd00000000012 */
[----:B--2---:R-:W-:-:S08]  /*0f30*/  DADD R12, R16, R12 ;  /* 0x00000000100c7229 */ /* 0x004fd0000000000c */
[----:B------:R-:W-:Y:S02]  /*0f40*/  DADD R2, R12, R14 ;  /* 0x000000000c027229 */ /* 0x000fe4000000000e */
[----:B------:R-:W2:Y:S06]  /*0f50*/  LDS.128 R12, [UR4+0x60] ;  /* 0x00006004ff0c7984 */ /* 0x000eac0008000c00 */
[----:B0-----:R-:W-:-:S08]  /*0f60*/  DADD R2, R2, R8 ;  /* 0x0000000002027229 */ /* 0x001fd00000000008 */
[----:B------:R-:W-:Y:S01]  /*0f70*/  DADD R2, R2, R10 ;  /* 0x0000000002027229 */ /* 0x000fe2000000000a */
[----:B------:R-:W0:Y:S07]  /*0f80*/  LDS.128 R8, [UR4+0x70] ;  /* 0x00007004ff087984 */ /* 0x000e2e0008000c00 */
        /* <DEDUP_REMOVED lines=16> */
[----:B-1----:R-:W-:Y:S01]  /*1090*/  DADD R4, R2, R4 ;  /* 0x0000000002047229 */ /* 0x002fe20000000004 */
[----:B------:R-:W-:Y:S10]  /*10a0*/  BRA `(.L_x_135) ;  /* 0x0000001c00307947 */ /* 0x000ff40003800000 */
.L_x_134:
[----:B------:R-:W-:-:S04]  /*10b0*/  LOP3.LUT R2, R3, 0x3e0, RZ, 0xc0, !PT ;  /* 0x000003e003027812 */ /* 0x000fc800078ec0ff */
[----:B------:R-:W-:Y:S01]  /*10c0*/  LOP3.LUT R7, RZ, R2, RZ, 0x33, !PT ;  /* 0x00000002ff077212 */ /* 0x000fe200078e33ff */
[----:B------:R-:W-:Y:S02]  /*10d0*/  VIADD R5, R2, 0x20 ;  /* 0x0000002002057836 */ /* 0x000fe40000000000 */
[----:B------:R-:W0:Y:S02]  /*10e0*/  S2R R2, SR_LANEID ;  /* 0x0000000000027919 */ /* 0x000e240000000000 */
[----:B------:R-:W-:Y:S01]  /*10f0*/  IMAD.IADD R7, R0, 0x1, R7 ;  /* 0x0000000100077824 */ /* 0x000fe200078e0207 */
[----:B------:R-:W-:-:S04]  /*1100*/  ISETP.GT.U32.AND P0, PT, R5, R0, PT ;  /* 0x000000000500720c */ /* 0x000fc80003f04070 */
[----:B------:R-:W-:-:S05]  /*1110*/  SEL R7, R7, 0x1f, P0 ;  /* 0x0000001f07077807 */ /* 0x000fca0000000000 */
[----:B-----5:R-:W-:Y:S04]  /*1120*/  SHFL.DOWN PT, R4, R20, 0x1, R7 ;  /* 0x0820000014047989 */ /* 0x020fe800000e0007 */
[----:B------:R-:W1:Y:S01]  /*1130*/  SHFL.DOWN PT, R5, R21, 0x1, R7 ;  /* 0x0820000015057989 */ /* 0x000e6200000e0007 */
[C---:B0-----:R-:W-:Y:S01]  /*1140*/  ISETP.GE.AND P0, PT, R2.reuse, R7, PT ;  /* 0x000000070200720c */ /* 0x041fe20003f06270 */
[----:B------:R-:W-:Y:S01]  /*1150*/  VIADD R6, R2, 0x2 ;  /* 0x0000000202067836 */ /* 0x000fe20000000000 */
[----:B-1----:R-:W-:-:S10]  /*1160*/  DADD R4, R4, R20 ;  /* 0x0000000004047229 */ /* 0x002fd40000000014 */
        /* <DEDUP_REMOVED lines=11> */
[----:B------:R-:W-:-:S03]  /*1220*/  VIADD R6, R2, 0x8 ;  /* 0x0000000802067836 */ /* 0x000fc60000000000 */
[----:B------:R-:W0:Y:S02]  /*1230*/  SHFL.DOWN PT, R5, R11, 0x4, R7 ;  /* 0x088000000b057989 */ /* 0x000e2400000e0007 */
[----:B------:R-:W-:Y:S01]  /*1240*/  ISETP.GT.AND P1, PT, R6, R7, PT ;  /* 0x000000070600720c */ /* 0x000fe20003f24270 */
[----:B0-----:R-:W-:-:S10]  /*1250*/  DADD R4, R4, R10 ;  /* 0x0000000004047229 */ /* 0x001fd4000000000a */
[----:B------:R-:W-:Y:S02]  /*1260*/  FSEL R8, R10, R4, P0 ;  /* 0x000000040a087208 */ /* 0x000fe40000000000 */
[----:B------:R-:W-:Y:S02]  /*1270*/  FSEL R9, R11, R5, P0 ;  /* 0x000000050b097208 */ /* 0x000fe40000000000 */
[C---:B------:R-:W-:Y:S01]  /*1280*/  ISETP.NE.AND P0, PT, R2.reuse, RZ, PT ;  /* 0x000000ff0200720c */ /* 0x040fe20003f05270 */
[----:B------:R-:W-:Y:S01]  /*1290*/  SHFL.DOWN PT, R4, R8, 0x8, R7 ;  /* 0x0900000008047989 */ /* 0x000fe200000e0007 */
[----:B------:R-:W-:-:S03]  /*12a0*/  VIADD R2, R2, 0x10 ;  /* 0x0000001002027836 */ /* 0x000fc60000000000 */
[----:B------:R-:W0:Y:S08]  /*12b0*/  SHFL.DOWN PT, R5, R9, 0x8, R7 ;  /* 0x0900000009057989 */ /* 0x000e3000000e0007 */
[----:B------:R-:W1:Y:S01]  /*12c0*/  @!P0 S2R R13, SR_CgaCtaId ;  /* 0x00000000000d8919 */ /* 0x000e620000008800 */
[----:B------:R-:W-:-:S04]  /*12d0*/  @!P0 SHF.R.U32.HI R6, RZ, 0x2, R3 ;  /* 0x00000002ff068819 */ /* 0x000fc80000011603 */
[----:B------:R-:W-:Y:S01]  /*12e0*/  @!P0 LOP3.LUT R6, R6, 0xf8, RZ, 0xc0, !PT ;  /* 0x000000f806068812 */ /* 0x000fe200078ec0ff */
        /* <DEDUP_REMOVED lines=18> */
[----:B------:R-:W-:Y:S01]  /*1410*/  ISETP.GT.U32.AND P1, PT, R0, 0x20, PT ;  /* 0x000000200000780c */ /* 0x000fe20003f24070 */
[----:B0-----:R-:W-:-:S09]  /*1420*/  ULEA UR4, UR5, UR4, 0x18 ;  /* 0x0000000405047291 */ /* 0x001fd2000f8ec0ff */
[----:B------:R-:W0:Y:S04]  /*1430*/  LDS.128 R12, [UR4+0x20] ;  /* 0x00002004ff0c7984 */ /* 0x000e280008000c00 */
[----:B------:R-:W1:Y:S01]  /*1440*/  LDS.128 R8, [UR4+0x30] ;  /* 0x00003004ff087984 */ /* 0x000e620008000c00 */
[----:B0-----:R-:W-:-:S10]  /*1450*/  DADD R12, R4, R12 ;  /* 0x00000000040c7229 */ /* 0x001fd4000000000c */
[----:B------:R-:W-:Y:S02]  /*1460*/  FSEL R2, R12, R4, P1 ;  /* 0x000000040c027208 */ /* 0x000fe40000800000 */
[----:B------:R-:W-:Y:S02]  /*1470*/  FSEL R3, R13, R5, P1 ;  /* 0x000000050d037208 */ /* 0x000fe40000800000 */
[----:B------:R-:W-:Y:S01]  /*1480*/  ISETP.GT.U32.AND P1, PT, R0, 0x40, PT ;  /* 0x000000400000780c */ /* 0x000fe20003f24070 */
[----:B------:R-:W0:Y:S03]  /*1490*/  LDS.128 R4, [UR4+0x40] ;  /* 0x00004004ff047984 */ /* 0x000e260008000c00 */
[----:B------:R-:W-:-:S10]  /*14a0*/  DADD R14, R2, R14 ;  /* 0x00000000020e7229 */ /* 0x000fd4000000000e */
[----:B------:R-:W-:Y:S02]  /*14b0*/  FSEL R2, R14, R2, P1 ;  /* 0x000000020e027208 */ /* 0x000fe40000800000 */
[----:B------:R-:W-:Y:S02]  /*14c0*/  FSEL R3, R15, R3, P1 ;  /* 0x000000030f037208 */ /* 0x000fe40000800000 */
[----:B------:R-:W-:-:S04]  /*14d0*/  ISETP.GT.U32.AND P1, PT, R0, 0x60, PT ;  /* 0x000000600000780c */ /* 0x000fc80003f24070 */
[----:B-1----:R-:W-:-:S10]  /*14e0*/  DADD R8, R8, R2 ;  /* 0x0000000008087229 */ /* 0x002fd40000000002 */
[----:B------:R-:W-:Y:S02]  /*14f0*/  FSEL R2, R8, R2, P1 ;  /* 0x0000000208027208 */ /* 0x000fe40000800000 */
[----:B------:R-:W-:Y:S02]  /*1500*/  FSEL R3, R9, R3, P1 ;  /* 0x0000000309037208 */ /* 0x000fe40000800000 */
[----:B------:R-:W-:-:S04]  /*1510*/  ISETP.GT.U32.AND P1, PT, R0, 0x80, PT ;  /* 0x000000800000780c */ /* 0x000fc80003f24070 */
[----:B------:R-:W-:-:S10]  /*1520*/  DADD R10, R2, R10 ;  /* 0x00000000020a7229 */ /* 0x000fd4000000000a */
[----:B------:R-:W-:Y:S02]  /*1530*/  FSEL R2, R10, R2, P1 ;  /* 0x000000020a027208 */ /* 0x000fe40000800000 */
[----:B------:R-:W-:Y:S02]  /*1540*/  FSEL R3, R11, R3, P1 ;  /* 0x000000030b037208 */ /* 0x000fe40000800000 */
[----:B------:R-:W1:Y:S01]  /*1550*/  LDS.128 R8, [UR4+0x50] ;  /* 0x00005004ff087984 */ /* 0x000e620008000c00 */
[----:B------:R-:W-:-:S03]  /*1560*/  ISETP.GT.U32.AND P1, PT, R0, 0xa0, PT ;  /* 0x000000a00000780c */ /* 0x000fc60003f24070 */
[----:B0-----:R-:W-:-:S10]  /*1570*/  DADD R4, R4, R2 ;  /* 0x0000000004047229 */ /* 0x001fd40000000002 */
[----:B------:R-:W-:Y:S02]  /*1580*/  FSEL R2, R4, R2, P1 ;  /* 0x0000000204027208 */ /* 0x000fe40000800000 */
[----:B------:R-:W-:Y:S02]  /*1590*/  FSEL R3, R5, R3, P1 ;  /* 0x0000000305037208 */ /* 0x000fe40000800000 */
[----:B------:R-:W-:-:S04]  /*15a0*/  ISETP.GT.U32.AND P1, PT, R0, 0xc0, PT ;  /* 0x000000c00000780c */ /* 0x000fc80003f24070 */
[----:B------:R-:W-:-:S10]  /*15b0*/  DADD R6, R2, R6 ;  /* 0x0000000002067229 */ /* 0x000fd40000000006 */
[----:B------:R-:W-:Y:S02]  /*15c0*/  FSEL R2, R6, R2, P1 ;  /* 0x0000000206027208 */ /* 0x000fe40000800000 */
[----:B------:R-:W-:Y:S02]  /*15d0*/  FSEL R3, R7, R3, P1 ;  /* 0x0000000307037208 */ /* 0x000fe40000800000 */
[----:B------:R-:W0:Y:S01]  /*15e0*/  LDS.128 R4, [UR4+0x60] ;  /* 0x00006004ff047984 */ /* 0x000e220008000c00 */
[----:B------:R-:W-:-:S03]  /*15f0*/  ISETP.GT.U32.AND P1, PT, R0, 0xe0, PT ;  /* 0x000000e00000780c */ /* 0x000fc60003f24070 */
        /* <DEDUP_REMOVED lines=43> */
[----:B------:R-:W1:Y:S01]  /*18b0*/  LDS.64 R2, [UR4+0xb0] ;  /* 0x0000b004ff027984 */ /* 0x000e620008000a00 */
        /* <DEDUP_REMOVED lines=8> */
[----:B------:R-:W-:-:S04]  /*1940*/  ISETP.GT.U32.AND P1, PT, R0, 0x260, PT ;  /* 0x000002600000780c */ /* 0x000fc80003f24070 */
[----:B-1----:R-:W-:-:S10]  /*1950*/  DADD R2, R2, R4 ;  /* 0x0000000002027229 */ /* 0x002fd40000000004 */
[----:B------:R-:W-:Y:S02]  /*1960*/  FSEL R4, R2, R4, P1 ;  /* 0x0000000402047208 */ /* 0x000fe40000800000 */
[----:B------:R-:W-:Y:S01]  /*1970*/  FSEL R5, R3, R5, P1 ;  /* 0x0000000503057208 */ /* 0x000fe20000800000 */
[----:B------:R-:W-:Y:S06]  /*1980*/  BRA `(.L_x_135) ;  /* 0x0000001000f87947 */ /* 0x000fec0003800000 */
.L_x_120:
[----:B------:R-:W0:Y:S01]  /*1990*/  S2R R5, SR_TID.X ;  /* 0x0000000000057919 */ /* 0x000e220000002100 */
[----:B------:R-:W1:Y:S02]  /*19a0*/  LDCU.64 UR6, c[0x0][0x380] ;  /* 0x00007000ff0677ac */ /* 0x000e640008000a00 */
[----:B-1----:R-:W-:Y:S02]  /*19b0*/  IMAD.U32 R6, RZ, RZ, UR6 ;  /* 0x00000006ff067e24 */ /* 0x002fe4000f8e00ff */
[----:B------:R-:W-:Y:S01]  /*19c0*/  IMAD.U32 R7, RZ, RZ, UR7 ;  /* 0x00000007ff077e24 */ /* 0x000fe2000f8e00ff */
[----:B0-----:R-:W-:-:S05]  /*19d0*/  IADD3 R21, PT, PT, R5, UR4, RZ ;  /* 0x0000000405157c10 */ /* 0x001fca000fffe0ff */
[----:B------:R-:W-:-:S05]  /*19e0*/  IMAD.WIDE.U32 R20, R21, 0x8, R6 ;  /* 0x0000000815147825 */ /* 0x000fca00078e0006 */
[----:B------:R-:W2:Y:S04]  /*19f0*/  LDG.E.64 R14, desc[UR10][R20.64] ;  /* 0x0000000a140e7981 */ /* 0x000ea8000c1e1b00 */
[----:B------:R-:W2:Y:S04]  /*1a00*/  LDG.E.64 R16, desc[UR10][R20.64+0x1400] ;  /* 0x0014000a14107981 */ /* 0x000ea8000c1e1b00 */
[----:B------:R-:W3:Y:S04]  /*1a10*/  LDG.E.64 R18, desc[UR10][R20.64+0x2800] ;  /* 0x0028000a14127981 */ /* 0x000ee8000c1e1b00 */
[----:B------:R-:W4:Y:S04]  /*1a20*/  LDG.E.64 R12, desc[UR10][R20.64+0x3c00] ;  /* 0x003c000a140c7981 */ /* 0x000f28000c1e1b00 */
[----:B------:R-:W5:Y:S04]  /*1a30*/  LDG.E.64 R10, desc[UR10][R20.64+0x5000] ;  /* 0x0050000a140a7981 */ /* 0x000f68000c1e1b00 */
[----:B------:R-:W5:Y:S04]  /*1a40*/  LDG.E.64 R8, desc[UR10][R20.64+0x6400] ;  /* 0x0064000a14087981 */ /* 0x000f68000c1e1b00 */
[----:B------:R-:W5:Y:S04]  /*1a50*/  LDG.E.64 R2, desc[UR10][R20.64+0x7800] ;  /* 0x0078000a14027981 */ /* 0x000f68000c1e1b00 */
[----:B------:R-:W5:Y:S01]  /*1a60*/  LDG.E.64 R28, desc[UR10][R20.64+0x8c00] ;  /* 0x008c000a141c7981 */ /* 0x000f62000c1e1b00 */
[----:B------:R-:W-:Y:S01]  /*1a70*/  ISETP.GE.U32.AND P0, PT, R0, UR8, PT ;  /* 0x0000000800007c0c */ /* 0x000fe2000bf06070 */
[----:B--2---:R-:W-:-:S08]  /*1a80*/  DADD R14, R14, R16 ;  /* 0x000000000e0e7229 */ /* 0x004fd00000000010 */
[----:B---3--:R-:W-:-:S08]  /*1a90*/  DADD R14, R18, R14 ;  /* 0x00000000120e7229 */ /* 0x008fd0000000000e */
[----:B----4-:R-:W-:-:S08]  /*1aa0*/  DADD R12, R12, R14 ;  /* 0x000000000c0c7229 */ /* 0x010fd0000000000e */
[----:B-----5:R-:W-:-:S08]  /*1ab0*/  DADD R10, R10, R12 ;  /* 0x000000000a0a7229 */ /* 0x020fd0000000000c */
[----:B------:R-:W-:-:S08]  /*1ac0*/  DADD R8, R8, R10 ;  /* 0x0000000008087229 */ /* 0x000fd0000000000a */
[----:B------:R-:W-:-:S08]  /*1ad0*/  DADD R2, R2, R8 ;  /* 0x0000000002027229 */ /* 0x000fd00000000008 */
[----:B------:R-:W-:Y:S01]  /*1ae0*/  DADD R28, R28, R2 ;  /* 0x000000001c1c7229 */ /* 0x000fe20000000002 */
[----:B------:R-:W-:Y:S10]  /*1af0*/  @!P0 BRA `(.L_x_136) ;  /* 0x0000000c00708947 */ /* 0x000ff40003800000 */
[----:B------:R-:W-:Y:S01]  /*1b00*/  UIMAD UR12, UR13, 0x1400, UR4 ;  /* 0x000014000d0c78a4 */ /* 0x000fe2000f8e0204 */
[----:B------:R-:W-:Y:S01]  /*1b10*/  VIADD R0, R4, 0xffffec00 ;  /* 0xffffec0004007836 */ /* 0x000fe20000000000 */
[----:B------:R-:W-:Y:S01]  /*1b20*/  UIADD3 UR5, UPT, UPT, UR9, UR13, URZ ;  /* 0x0000000d09057290 */ /* 0x000fe2000fffe0ff */
[----:B------:R-:W-:-:S03]  /*1b30*/  LOP3.LUT R3, RZ, R5, RZ, 0x33, !PT ;  /* 0x00000005ff037212 */ /* 0x000fc600078e33ff */
[----:B------:R-:W-:Y:S01]  /*1b40*/  ISETP.LT.U32.AND P0, PT, R0, UR12, PT ;  /* 0x0000000c00007c0c */ /* 0x000fe2000bf01070 */
[----:B------:R-:W-:Y:S01]  /*1b50*/  UIMAD UR5, UR5, 0x1400, URZ ;  /* 0x00001400050578a4 */ /* 0x000fe2000f8e02ff */
[----:B------:R-:W-:-:S05]  /*1b60*/  IADD3 R3, PT, PT, R4, -UR8, R3 ;  /* 0x8000000804037c10 */ /* 0x000fca000fffe003 */
[----:B------:R-:W-:Y:S01]  /*1b70*/  IMAD.U32 R8, RZ, RZ, UR5 ;  /* 0x00000005ff087e24 */ /* 0x000fe2000f8e00ff */
[----:B------:R-:W-:Y:S01]  /*1b80*/  UMOV UR6, UR5 ;  /* 0x0000000500067c82 */ /* 0x000fe20008000000 */
[----:B------:R-:W-:Y:S01]  /*1b90*/  VIADD R2, R3, -UR4 ;  /* 0x8000000403027c36 */ /* 0x000fe20008000000 */
[----:B------:R-:W-:Y:S02]  /*1ba0*/  UMOV UR4, URZ ;  /* 0x000000ff00047c82 */ /* 0x000fe40008000000 */
[----:B------:R-:W-:Y:S01]  /*1bb0*/  IADD3 R5, PT, PT, R8, 0x1400, R5 ;  /* 0x0000140008057810 */ /* 0x000fe20007ffe005 */
[----:B------:R-:W-:Y:S06]  /*1bc0*/  @P0 BRA `(.L_x_137) ;  /* 0x0000000000840947 */ /* 0x000fec0003800000 */
[----:B------:R-:W0:Y:S01]  /*1bd0*/  LDC R4, c[0x0][0x3a8] ;  /* 0x0000ea00ff047b82 */ /* 0x000e220000000800 */
[----:B------:R-:W1:Y:S07]  /*1be0*/  LDCU UR7, c[0x0][0x3ac] ;  /* 0x00007580ff0777ac */ /* 0x000e6e0008000800 */
[----:B------:R-:W2:Y:S02]  /*1bf0*/  LDC.64 R6, c[0x0][0x380] ;  /* 0x0000e000ff067b82 */ /* 0x000ea40000000a00 */
.L_x_138:
[----:B------:R-:W3:Y:S02]  /*1c00*/  S2R R25, SR_TID.X ;  /* 0x0000000000197919 */ /* 0x000ee40000002100 */
[----:B---3--:R-:W-:-:S04]  /*1c10*/  VIADD R25, R25, UR12 ;  /* 0x0000000c19197c36 */ /* 0x008fc80008000000 */
[----:B--2---:R-:W-:-:S05]  /*1c20*/  IMAD.WIDE.U32 R24, R25, 0x8, R6 ;  /* 0x0000000819187825 */ /* 0x004fca00078e0006 */
        /* <DEDUP_REMOVED lines=8> */
[----:B0-----:R-:W-:-:S05]  /*1cb0*/  VIADD R3, R4, -UR12 ;  /* 0x8000000c04037c36 */ /* 0x001fca0008000000 */
[----:B------:R-:W-:Y:S01]  /*1cc0*/  ISETP.GE.U32.AND P0, PT, R3, UR8, PT ;  /* 0x0000000803007c0c */ /* 0x000fe2000bf06070 */
        /* <DEDUP_REMOVED lines=8> */
[----:B------:R-:W-:Y:S10]  /*1d50*/  @!P0 BRA `(.L_x_136) ;  /* 0x0000000800d88947 */ /* 0x000ff40003800000 */
[----:B-1----:R-:W-:Y:S01]  /*1d60*/  UMOV UR13, UR7 ;  /* 0x00000007000d7c82 */ /* 0x002fe20008000000 */
[----:B------:R-:W-:Y:S01]  /*1d70*/  UIADD3 UR4, UPT, UPT, UR4, 0x1, URZ ;  /* 0x0000000104047890 */ /* 0x000fe2000fffe0ff */
[----:B------:R-:W-:Y:S01]  /*1d80*/  VIADD R2, R2, -UR8 ;  /* 0x8000000802027c36 */ /* 0x000fe20008000000 */
[----:B------:R-:W-:Y:S01]  /*1d90*/  UIMAD UR12, UR13, 0x1400, UR12 ;  /* 0x000014000d0c78a4 */ /* 0x000fe2000f8e020c */
[----:B------:R-:W-:Y:S01]  /*1da0*/  VIADD R5, R5, UR8 ;  /* 0x0000000805057c36 */ /* 0x000fe20008000000 */
[----:B------:R-:W-:-:S04]  /*1db0*/  UIADD3 UR6, UPT, UPT, UR8, UR6, URZ ;  /* 0x0000000608067290 */ /* 0x000fc8000fffe0ff */
[----:B------:R-:W-:-:S13]  /*1dc0*/  ISETP.LT.U32.AND P0, PT, R0, UR12, PT ;  /* 0x0000000c00007c0c */ /* 0x000fda000bf01070 */
[----:B------:R-:W-:Y:S05]  /*1dd0*/  @!P0 BRA `(.L_x_138) ;  /* 0xfffffffc00888947 */ /* 0x000fea000383ffff */
.L_x_137:
[----:B------:R-:W0:Y:S01]  /*1de0*/  S2R R9, SR_TID.X ;  /* 0x0000000000097919 */ /* 0x000e220000002100 */
[----:B------:R-:W-:Y:S01]  /*1df0*/  VIADD R0, R4, -UR12 ;  /* 0x8000000c04007c36 */ /* 0x000fe20008000000 */
[----:B------:R-:W-:Y:S04]  /*1e00*/  BSSY.RECONVERGENT B1, `(.L_x_136) ;  /* 0x00000ab000017945 */ /* 0x000fe80003800200 */
[----:B0-----:R-:W-:-:S04]  /*1e10*/  ISETP.GE.AND P0, PT, R9, R0, PT ;  /* 0x000000000900720c */ /* 0x001fc80003f06270 */
[----:B------:R-:W-:-:S13]  /*1e20*/  ISETP.LE.U32.OR P0, PT, R4, UR12, P0 ;  /* 0x0000000c04007c0c */ /* 0x000fda0008703470 */
[----:B------:R-:W-:Y:S05]  /*1e30*/  @P0 BRA `(.L_x_139) ;  /* 0x00000008009c0947 */ /* 0x000fea0003800000 */
[----:B------:R-:W-:Y:S01]  /*1e40*/  UIMAD UR7, UR4, UR13, URZ ;  /* 0x0000000d040772a4 */ /* 0x000fe2000f8e02ff */
[----:B------:R-:W-:Y:S01]  /*1e50*/  LOP3.LUT R3, RZ, R9, RZ, 0x33, !PT ;  /* 0x00000009ff037212 */ /* 0x000fe200078e33ff */
[----:B------:R-:W-:Y:S01]  /*1e60*/  BSSY.RECONVERGENT B2, `(.L_x_140) ;  /* 0x0000056000027945 */ /* 0x000fe20003800200 */
[----:B------:R-:W-:Y:S02]  /*1e70*/  IMAD.MOV.U32 R0, RZ, RZ, R9 ;  /* 0x000000ffff007224 */ /* 0x000fe400078e0009 */
[----:B------:R-:W-:Y:S01]  /*1e80*/  IADD3 R4, PT, PT, R4, -UR5, R3 ;  /* 0x8000000504047c10 */ /* 0x000fe2000fffe003 */
[----:B------:R-:W-:-:S04]  /*1e90*/  IMAD.U32 R3, RZ, RZ, UR7 ;  /* 0x00000007ff037e24 */ /* 0x000fc8000f8e00ff */
[----:B------:R-:W-:-:S04]  /*1ea0*/  IMAD R4, R3, -0x1400, R4 ;  /* 0xffffec0003047824 */ /* 0x000fc800078e0204 */
[C---:B------:R-:W-:Y:S01]  /*1eb0*/  IMAD.HI.U32 R3, R4.reuse, -0x33333333, RZ ;  /* 0xcccccccd04037827 */ /* 0x040fe200078e00ff */
[----:B------:R-:W-:-:S04]  /*1ec0*/  ISETP.GE.U32.AND P0, PT, R4, 0x2580, PT ;  /* 0x000025800400780c */ /* 0x000fc80003f06070 */
[----:B------:R-:W-:-:S04]  /*1ed0*/  LEA.HI R3, R3, 0x1, RZ, 0x17 ;  /* 0x0000000103037811 */ /* 0x000fc800078fb8ff */
[----:B------:R-:W-:-:S05]  /*1ee0*/  LOP3.LUT R4, R3, 0xf, RZ, 0xc0, !PT ;  /* 0x0000000f03047812 */ /* 0x000fca00078ec0ff */
[----:B------:R-:W-:Y:S05]  /*1ef0*/  @!P0 BRA `(.L_x_141) ;  /* 0x0000000400308947 */ /* 0x000fea0003800000 */
[----:B------:R-:W-:Y:S01]  /*1f00*/  IMAD.HI.U32 R0, R2, -0x33333333, RZ ;  /* 0xcccccccd02007827 */ /* 0x000fe200078e00ff */
[----:B------:R-:W-:Y:S04]  /*1f10*/  BSSY.RECONVERGENT B3, `(.L_x_142) ;  /* 0x0000049000037945 */ /* 0x000fe80003800200 */
[----:B------:R-:W-:-:S04]  /*1f20*/  LEA.HI R0, R0, 0x1, RZ, 0x17 ;  /* 0x0000000100007811 */ /* 0x000fc800078fb8ff */
[----:B------:R-:W-:Y:S02]  /*1f30*/  LOP3.LUT R26, R0, 0xfffff0, RZ, 0xc0, !PT ;  /* 0x00fffff0001a7812 */ /* 0x000fe400078ec0ff */
[----:B------:R-:W-:-:S03]  /*1f40*/  LOP3.LUT R0, R9, 0x1400, RZ, 0xfc, !PT ;  /* 0x0000140009007812 */ /* 0x000fc600078efcff */
[----:B------:R-:W-:-:S07]  /*1f50*/  IMAD.MOV R26, RZ, RZ, -R26 ;  /* 0x000000ffff1a7224 */ /* 0x000fce00078e0a1a */
.L_x_143:
[C---:B------:R-:W-:Y:S02]  /*1f60*/  VIADD R23, R5.reuse, 0xffffec00 ;  /* 0xffffec0005177836 */ /* 0x040fe40000000000 */
[----:B------:R-:W-:Y:S02]  /*1f70*/  VIADD R19, R5, 0xffffee80 ;  /* 0xffffee8005137836 */ /* 0x000fe40000000000 */
[----:B------:R-:W-:-:S04]  /*1f80*/  IMAD.WIDE.U32 R22, R23, 0x8, R6 ;  /* 0x0000000817167825 */ /* 0x000fc800078e0006 */
[--C-:B------:R-:W-:Y:S02]  /*1f90*/  IMAD.WIDE.U32 R18, R19, 0x8, R6.reuse ;  /* 0x0000000813127825 */ /* 0x100fe400078e0006 */
[----:B------:R-:W2:Y:S02]  /*1fa0*/  LDG.E.64 R22, desc[UR10][R22.64] ;  /* 0x0000000a16167981 */ /* 0x000ea4000c1e1b00 */
[C---:B------:R-:W-:Y:S02]  /*1fb0*/  VIADD R17, R5.reuse, 0xfffff100 ;  /* 0xfffff10005117836 */ /* 0x040fe40000000000 */
[----:B------:R-:W3:Y:S01]  /*1fc0*/  LDG.E.64 R18, desc[UR10][R18.64] ;  /* 0x0000000a12127981 */ /* 0x000ee2000c1e1b00 */
[----:B------:R-:W-:Y:S02]  /*1fd0*/  VIADD R15, R5, 0xfffff380 ;  /* 0xfffff380050f7836 */ /* 0x000fe40000000000 */
[----:B------:R-:W-:-:S04]  /*1fe0*/  IMAD.WIDE.U32 R16, R17, 0x8, R6 ;  /* 0x0000000811107825 */ /* 0x000fc800078e0006 */
[--C-:B------:R-:W-:Y:S02]  /*1ff0*/  IMAD.WIDE.U32 R14, R15, 0x8, R6.reuse ;  /* 0x000000080f0e7825 */ /* 0x100fe400078e0006 */
[----:B------:R-:W4:Y:S02]  /*2000*/  LDG.E.64 R16, desc[UR10][R16.64] ;  /* 0x0000000a10107981 */ /* 0x000f24000c1e1b00 */
[C---:B------:R-:W-:Y:S02]  /*2010*/  VIADD R13, R5.reuse, 0xfffff600 ;  /* 0xfffff600050d7836 */ /* 0x040fe40000000000 */
[----:B------:R-:W5:Y:S01]  /*2020*/  LDG.E.64 R14, desc[UR10][R14.64] ;  /* 0x0000000a0e0e7981 */ /* 0x000f62000c1e1b00 */
[----:B------:R-:W-:Y:S02]  /*2030*/  VIADD R11, R5, 0xfffff880 ;  /* 0xfffff880050b7836 */ /* 0x000fe40000000000 */
[----:B------:R-:W-:-:S04]  /*2040*/  IMAD.WIDE.U32 R12, R13, 0x8, R6 ;  /* 0x000000080d0c7825 */ /* 0x000fc800078e0006 */
[--C-:B------:R-:W-:Y:S02]  /*2050*/  IMAD.WIDE.U32 R10, R11, 0x8, R6.reuse ;  /* 0x000000080b0a7825 */ /* 0x100fe400078e0006 */
[----:B------:R-:W5:Y:S02]  /*2060*/  LDG.E.64 R12, desc[UR10][R12.64] ;  /* 0x0000000a0c0c7981 */ /* 0x000f64000c1e1b00 */
[C---:B------:R-:W-:Y:S02]  /*2070*/  VIADD R9, R5.reuse, 0xfffffb00 ;  /* 0xfffffb0005097836 */ /* 0x040fe40000000000 */
[----:B------:R-:W5:Y:S01]  /*2080*/  LDG.E.64 R10, desc[UR10][R10.64] ;  /* 0x0000000a0a0a7981 */ /* 0x000f62000c1e1b00 */
[----:B------:R-:W-:Y:S02]  /*2090*/  VIADD R21, R5, 0xfffffd80 ;  /* 0xfffffd8005157836 */ /* 0x000fe40000000000 */
[----:B------:R-:W-:-:S04]  /*20a0*/  IMAD.WIDE.U32 R8, R9, 0x8, R6 ;  /* 0x0000000809087825 */ /* 0x000fc800078e0006 */
[----:B------:R-:W-:Y:S02]  /*20b0*/  IMAD.WIDE.U32 R20, R21, 0x8, R6 ;  /* 0x0000000815147825 */ /* 0x000fe400078e0006 */
[----:B------:R-:W5:Y:S04]  /*20c0*/  LDG.E.64 R8, desc[UR10][R8.64] ;  /* 0x0000000a08087981 */ /* 0x000f68000c1e1b00 */
[----:B------:R-:W5:Y:S01]  /*20d0*/  LDG.E.64 R20, desc[UR10][R20.64] ;  /* 0x0000000a14147981 */ /* 0x000f62000c1e1b00 */
[----:B------:R-:W-:Y:S01]  /*20e0*/  VIADD R25, R5, 0x280 ;  /* 0x0000028005197836 */ /* 0x000fe20000000000 */
[----:B--2---:R-:W-:-:S08]  /*20f0*/  DADD R22, R22, R28 ;  /* 0x0000000016167229 */ /* 0x004fd0000000001c */
[----:B---3--:R-:W-:Y:S01]  /*2100*/  DADD R18, R22, R18 ;  /* 0x0000000016127229 */ /* 0x008fe20000000012 */
[----:B------:R-:W-:-:S06]  /*2110*/  IMAD.WIDE.U32 R22, R5, 0x8, R6 ;  /* 0x0000000805167825 */ /* 0x000fcc00078e0006 */
[----:B------:R-:W2:Y:S01]  /*2120*/  LDG.E.64 R22, desc[UR10][R22.64] ;  /* 0x0000000a16167981 */ /* 0x000ea2000c1e1b00 */
[----:B----4-:R-:W-:Y:S01]  /*2130*/  DADD R16, R18, R16 ;  /* 0x0000000012107229 */ /* 0x010fe20000000010 */
[----:B------:R-:W-:-:S04]  /*2140*/  IMAD.WIDE.U32 R18, R25, 0x8, R6 ;  /* 0x0000000819127825 */ /* 0x000fc800078e0006 */
[----:B------:R-:W-:Y:S02]  /*2150*/  VIADD R25, R5, 0x500 ;  /* 0x0000050005197836 */ /* 0x000fe40000000000 */
[----:B------:R-:W3:Y:S01]  /*2160*/  LDG.E.64 R18, desc[UR10][R18.64] ;  /* 0x0000000a12127981 */ /* 0x000ee2000c1e1b00 */
[----:B-----5:R-:W-:Y:S01]  /*2170*/  DADD R14, R16, R14 ;  /* 0x00000000100e7229 */ /* 0x020fe2000000000e */
[----:B------:R-:W-:-:S04]  /*2180*/  IMAD.WIDE.U32 R16, R25, 0x8, R6 ;  /* 0x0000000819107825 */ /* 0x000fc800078e0006 */
[----:B------:R-:W-:Y:S02]  /*2190*/  VIADD R25, R5, 0x780 ;  /* 0x0000078005197836 */ /* 0x000fe40000000000 */
[----:B------:R-:W4:Y:S01]  /*21a0*/  LDG.E.64 R16, desc[UR10][R16.64] ;  /* 0x0000000a10107981 */ /* 0x000f22000c1e1b00 */
[----:B------:R-:W-:Y:S01]  /*21b0*/  DADD R12, R14, R12 ;  /* 0x000000000e0c7229 */ /* 0x000fe2000000000c */
[----:B------:R-:W-:-:S04]  /*21c0*/  IMAD.WIDE.U32 R14, R25, 0x8, R6 ;  /* 0x00000008190e7825 */ /* 0x000fc800078e0006 */
[----:B------:R-:W-:Y:S02]  /*21d0*/  VIADD R25, R5, 0xa00 ;  /* 0x00000a0005197836 */ /* 0x000fe40000000000 */
[----:B------:R-:W5:Y:S01]  /*21e0*/  LDG.E.64 R14, desc[UR10][R14.64] ;  /* 0x0000000a0e0e7981 */ /* 0x000f62000c1e1b00 */
        /* <DEDUP_REMOVED lines=9> */
[----:B------:R-:W-:Y:S01]  /*2280*/  IMAD.WIDE.U32 R8, R25, 0x8, R6 ;  /* 0x0000000819087825 */ /* 0x000fe200078e0006 */
[----:B------:R-:W-:-:S05]  /*2290*/  IADD3 R25, PT, PT, R5, 0x1180, RZ ;  /* 0x0000118005197810 */ /* 0x000fca0007ffe0ff */
[----:B------:R-:W5:Y:S01]  /*22a0*/  LDG.E.64 R8, desc[UR10][R8.64] ;  /* 0x0000000a08087981 */ /* 0x000f62000c1e1b00 */
[----:B------:R-:W-:-:S06]  /*22b0*/  IMAD.WIDE.U32 R24, R25, 0x8, R6 ;  /* 0x0000000819187825 */ /* 0x000fcc00078e0006 */
[----:B------:R-:W5:Y:S01]  /*22c0*/  LDG.E.64 R24, desc[UR10][R24.64] ;  /* 0x0000000a18187981 */ /* 0x000f62000c1e1b00 */
[----:B------:R-:W-:Y:S02]  /*22d0*/  VIADD R26, R26, 0x10 ;  /* 0x000000101a1a7836 */ /* 0x000fe40000000000 */
[----:B------:R-:W-:Y:S02]  /*22e0*/  VIADD R0, R0, 0x2800 ;  /* 0x0000280000007836 */ /* 0x000fe40000000000 */
[----:B------:R-:W-:Y:S01]  /*22f0*/  VIADD R5, R5, 0x2800 ;  /* 0x0000280005057836 */ /* 0x000fe20000000000 */
[----:B------:R-:W-:Y:S01]  /*2300*/  ISETP.NE.AND P0, PT, R26, RZ, PT ;  /* 0x000000ff1a00720c */ /* 0x000fe20003f05270 */
        /* <DEDUP_REMOVED lines=9> */
[----:B------:R-:W-:Y:S05]  /*23a0*/  BSYNC.RECONVERGENT B3 ;  /* 0x0000000000037941 */ /* 0x000fea0003800200 */
.L_x_142:
[----:B------:R-:W-:-:S07]  /*23b0*/  VIADD R0, R0, 0xffffec00 ;  /* 0xffffec0000007836 */ /* 0x000fce0000000000 */
.L_x_141:
[----:B------:R-:W-:Y:S05]  /*23c0*/  BSYNC.RECONVERGENT B2 ;  /* 0x0000000000027941 */ /* 0x000fea0003800200 */
.L_x_140:
[----:B------:R-:W-:-:S13]  /*23d0*/  ISETP.NE.AND P0, PT, R4, RZ, PT ;  /* 0x000000ff0400720c */ /* 0x000fda0003f05270 */
[----:B------:R-:W-:Y:S05]  /*23e0*/  @!P0 BRA `(.L_x_139) ;  /* 0x0000000400308947 */ /* 0x000fea0003800000 */
[----:B------:R-:W-:Y:S01]  /*23f0*/  ISETP.GE.U32.AND P0, PT, R4, 0x8, PT ;  /* 0x000000080400780c */ /* 0x000fe20003f06070 */
[----:B------:R-:W-:Y:S01]  /*2400*/  BSSY.RECONVERGENT B2, `(.L_x_144) ;  /* 0x0000025000027945 */ /* 0x000fe20003800200 */
[----:B------:R-:W-:-:S04]  /*2410*/  LOP3.LUT R22, R3, 0x7, RZ, 0xc0, !PT ;  /* 0x0000000703167812 */ /* 0x000fc800078ec0ff */
[----:B------:R-:W-:-:S07]  /*2420*/  ISETP.NE.AND P1, PT, R22, RZ, PT ;  /* 0x000000ff1600720c */ /* 0x000fce0003f25270 */
[----:B------:R-:W-:Y:S06]  /*2430*/  @!P0 BRA `(.L_x_145) ;  /* 0x0000000000848947 */ /* 0x000fec0003800000 */
[----:B------:R-:W-:-:S04]  /*2440*/  VIADD R19, R0, UR12 ;  /* 0x0000000c00137c36 */ /* 0x000fc80008000000 */
[----:B------:R-:W-:-:S04]  /*2450*/  IMAD.WIDE.U32 R4, R19, 0x8, R6 ;  /* 0x0000000813047825 */ /* 0x000fc800078e0006 */
[C---:B------:R-:W-:Y:S02]  /*2460*/  VIADD R17, R19.reuse, 0x280 ;  /* 0x0000028013117836 */ /* 0x040fe40000000000 */
[----:B------:R-:W2:Y:S01]  /*2470*/  LDG.E.64 R4, desc[UR10][R4.64] ;  /* 0x0000000a04047981 */ /* 0x000ea2000c1e1b00 */
        /* <DEDUP_REMOVED lines=14> */
[--C-:B------:R-:W-:Y:S02]  /*2560*/  IMAD.WIDE.U32 R20, R21, 0x8, R6.reuse ;  /* 0x0000000815147825 */ /* 0x100fe400078e0006 */
[----:B------:R-:W5:Y:S02]  /*2570*/  LDG.E.64 R8, desc[UR10][R8.64] ;  /* 0x0000000a08087981 */ /* 0x000f64000c1e1b00 */
[----:B------:R-:W-:Y:S02]  /*2580*/  VIADD R19, R19, 0x1180 ;  /* 0x0000118013137836 */ /* 0x000fe40000000000 */
[----:B------:R-:W5:Y:S02]  /*2590*/  LDG.E.64 R20, desc[UR10][R20.64] ;  /* 0x0000000a14147981 */ /* 0x000f64000c1e1b00 */
[----:B------:R-:W-:-:S06]  /*25a0*/  IMAD.WIDE.U32 R18, R19, 0x8, R6 ;  /* 0x0000000813127825 */ /* 0x000fcc00078e0006 */
        /* <DEDUP_REMOVED lines=10> */
.L_x_145:
[----:B------:R-:W-:Y:S05]  /*2650*/  BSYNC.RECONVERGENT B2 ;  /* 0x0000000000027941 */ /* 0x000fea0003800200 */
.L_x_144:
[----:B------:R-:W-:Y:S05]  /*2660*/  @!P1 BRA `(.L_x_139) ;  /* 0x0000000000909947 */ /* 0x000fea0003800000 */
[----:B------:R-:W-:Y:S01]  /*2670*/  ISETP.GE.U32.AND P0, PT, R22, 0x4, PT ;  /* 0x000000041600780c */ /* 0x000fe20003f06070 */
[----:B------:R-:W-:Y:S01]  /*2680*/  BSSY.RECONVERGENT B2, `(.L_x_146) ;  /* 0x0000014000027945 */ /* 0x000fe20003800200 */
[----:B------:R-:W-:-:S11]  /*2690*/  LOP3.LUT P1, RZ, R3, 0x3, RZ, 0xc0, !PT ;  /* 0x0000000303ff7812 */ /* 0x000fd6000782c0ff */
[----:B------:R-:W-:Y:S05]  /*26a0*/  @!P0 BRA `(.L_x_147) ;  /* 0x0000000000448947 */ /* 0x000fea0003800000 */
        /* <DEDUP_REMOVED lines=8> */
[----:B------:R-:W-:Y:S02]  /*2730*/  VIADD R13, R3, 0x780 ;  /* 0x00000780030d7836 */ /* 0x000fe40000000000 */
[----:B------:R-:W4:Y:S02]  /*2740*/  LDG.E.64 R10, desc[UR10][R10.64] ;  /* 0x0000000a0a0a7981 */ /* 0x000f24000c1e1b00 */
[----:B------:R-:W-:-:S06]  /*2750*/  IMAD.WIDE.U32 R12, R13, 0x8, R6 ;  /* 0x000000080d0c7825 */ /* 0x000fcc00078e0006 */
[----:B------:R-:W5:Y:S01]  /*2760*/  LDG.E.64 R12, desc[UR10][R12.64] ;  /* 0x0000000a0c0c7981 */ /* 0x000f62000c1e1b00 */
[----:B------:R-:W-:Y:S01]  /*2770*/  VIADD R0, R0, 0xa00 ;  /* 0x00000a0000007836 */ /* 0x000fe20000000000 */
[----:B--2---:R-:W-:-:S08]  /*2780*/  DADD R28, R28, R4 ;  /* 0x000000001c1c7229 */ /* 0x004fd00000000004 */
[----:B---3--:R-:W-:-:S08]  /*2790*/  DADD R28, R28, R8 ;  /* 0x000000001c1c7229 */ /* 0x008fd00000000008 */
[----:B----4-:R-:W-:-:S08]  /*27a0*/  DADD R28, R28, R10 ;  /* 0x000000001c1c7229 */ /* 0x010fd0000000000a */
[----:B-----5:R-:W-:-:S11]  /*27b0*/  DADD R28, R28, R12 ;  /* 0x000000001c1c7229 */ /* 0x020fd6000000000c */
.L_x_147:
[----:B------:R-:W-:Y:S05]  /*27c0*/  BSYNC.RECONVERGENT B2 ;  /* 0x0000000000027941 */ /* 0x000fea0003800200 */
.L_x_146:
[----:B------:R-:W-:Y:S05]  /*27d0*/  @!P1 BRA `(.L_x_139) ;  /* 0x0000000000349947 */ /* 0x000fea0003800000 */
[----:B------:R-:W-:-:S04]  /*27e0*/  IMAD.HI.U32 R2, R2, -0x33333333, RZ ;  /* 0xcccccccd02027827 */ /* 0x000fc800078e00ff */
[----:B------:R-:W-:Y:S01]  /*27f0*/  VIADD R5, R0, UR6 ;  /* 0x0000000600057c36 */ /* 0x000fe20008000000 */
[----:B------:R-:W-:-:S04]  /*2800*/  LOP3.LUT R2, R2, 0xffff, RZ, 0xc0, !PT ;  /* 0x0000ffff02027812 */ /* 0x000fc800078ec0ff */
[----:B------:R-:W-:-:S04]  /*2810*/  LEA.HI R2, R2, 0x1, RZ, 0x17 ;  /* 0x0000000102027811 */ /* 0x000fc800078fb8ff */
[----:B------:R-:W-:-:S05]  /*2820*/  LOP3.LUT R2, R2, 0x3, RZ, 0xc0, !PT ;  /* 0x0000000302027812 */ /* 0x000fca00078ec0ff */
[----:B------:R-:W-:-:S07]  /*2830*/  IMAD.MOV R0, RZ, RZ, -R2 ;  /* 0x000000ffff007224 */ /* 0x000fce00078e0a02 */
.L_x_148:
[----:B------:R-:W-:-:S06]  /*2840*/  IMAD.WIDE.U32 R2, R5, 0x8, R6 ;  /* 0x0000000805027825 */ /* 0x000fcc00078e0006 */
[----:B------:R-:W2:Y:S01]  /*2850*/  LDG.E.64 R2, desc[UR10][R2.64] ;  /* 0x0000000a02027981 */ /* 0x000ea2000c1e1b00 */
[----:B------:R-:W-:Y:S02]  /*2860*/  VIADD R0, R0, 0x1 ;  /* 0x0000000100007836 */ /* 0x000fe40000000000 */
[----:B------:R-:W-:-:S03]  /*2870*/  VIADD R5, R5, 0x280 ;  /* 0x0000028005057836 */ /* 0x000fc60000000000 */
[----:B------:R-:W-:Y:S01]  /*2880*/  ISETP.NE.AND P0, PT, R0, RZ, PT ;  /* 0x000000ff0000720c */ /* 0x000fe20003f05270 */
[----:B--2---:R-:W-:-:S12]  /*2890*/  DADD R28, R2, R28 ;  /* 0x00000000021c7229 */ /* 0x004fd8000000001c */
[----:B------:R-:W-:Y:S05]  /*28a0*/  @P0 BRA `(.L_x_148) ;  /* 0xfffffffc00e40947 */ /* 0x000fea000383ffff */
.L_x_139:
[----:B------:R-:W-:Y:S05]  /*28b0*/  BSYNC.RECONVERGENT B1 ;  /* 0x0000000000017941 */ /* 0x000fea0003800200 */
.L_x_136:
[----:B------:R-:W0:Y:S01]  /*28c0*/  S2R R0, SR_LANEID ;  /* 0x0000000000007919 */ /* 0x000e220000000000 */
[----:B------:R-:W-:Y:S04]  /*28d0*/  SHFL.DOWN PT, R2, R28, 0x1, 0x1f ;  /* 0x08201f001c027f89 */ /* 0x000fe800000e0000 */
[----:B------:R-:W2:Y:S01]  /*28e0*/  SHFL.DOWN PT, R3, R29, 0x1, 0x1f ;  /* 0x08201f001d037f89 */ /* 0x000ea200000e0000 */
[----:B------:R-:W3:Y:S01]  /*28f0*/  S2R R11, SR_TID.X ;  /* 0x00000000000b7919 */ /* 0x000ee20000002100 */
[----:B--2---:R-:W-:Y:S01]  /*2900*/  DADD R2, R2, R28 ;  /* 0x0000000002027229 */ /* 0x004fe2000000001c */
[C---:B0-----:R-:W-:Y:S02]  /*2910*/  ISETP.GT.AND P0, PT, R0.reuse, 0x1e, PT ;  /* 0x0000001e0000780c */ /* 0x041fe40003f04270 */
[----:B------:R-:W-:-:S07]  /*2920*/  ISETP.NE.AND P1, PT, R0, RZ, PT ;  /* 0x000000ff0000720c */ /* 0x000fce0003f25270 */
[----:B------:R-:W-:Y:S02]  /*2930*/  FSEL R4, R28, R2, P0 ;  /* 0x000000021c047208 */ /* 0x000fe40000000000 */
[----:B------:R-:W-:Y:S02]  /*2940*/  FSEL R5, R29, R3, P0 ;  /* 0x000000031d057208 */ /* 0x000fe40000000000 */
[----:B------:R-:W-:Y:S01]  /*2950*/  ISETP.GT.AND P0, PT, R0, 0x1d, PT ;  /* 0x0000001d0000780c */ /* 0x000fe20003f04270 */
[----:B------:R-:W-:Y:S04]  /*2960*/  SHFL.DOWN PT, R2, R4, 0x2, 0x1f ;  /* 0x08401f0004027f89 */ /* 0x000fe800000e0000 */
[----:B------:R-:W0:Y:S01]  /*2970*/  SHFL.DOWN PT, R3, R5, 0x2, 0x1f ;  /* 0x08401f0005037f89 */ /* 0x000e2200000e0000 */
[----:B------:R-:W2:Y:S01]  /*2980*/  @!P1 S2R R10, SR_CgaCtaId ;  /* 0x00000000000a9919 */ /* 0x000ea20000008800 */
        /* <DEDUP_REMOVED lines=12> */
[----:B---3--:R-:W-:Y:S01]  /*2a50*/  @!P1 SHF.R.U32.HI R6, RZ, 0x2, R11 ;  /* 0x00000002ff069819 */ /* 0x008fe2000001160b */
[----:B------:R-:W0:Y:S01]  /*2a60*/  SHFL.DOWN PT, R3, R9, 0x8, 0x1f ;  /* 0x09001f0009037f89 */ /* 0x000e2200000e0000 */
[----:B--2---:R-:W-:-:S02]  /*2a70*/  @!P1 LEA R7, R10, R7, 0x18 ;  /* 0x000000070a079211 */ /* 0x004fc400078ec0ff */
        /* <DEDUP_REMOVED lines=19> */
[----:B------:R-:W3:Y:S04]  /*2bb0*/  LDS.128 R12, [UR4+0x30] ;  /* 0x00003004ff0c7984 */ /* 0x000ee80008000c00 */
[----:B------:R-:W4:Y:S01]  /*2bc0*/  LDS.128 R8, [UR4+0x40] ;  /* 0x00004004ff087984 */ /* 0x000f220008000c00 */
[----:B0-----:R-:W-:-:S03]  /*2bd0*/  DADD R16, R4, R16 ;  /* 0x0000000004107229 */ /* 0x001fc60000000010 */
[----:B--2---:R-:W0:Y:S05]  /*2be0*/  LDS.128 R4, [UR4+0x50] ;  /* 0x00005004ff047984 */ /* 0x004e2a0008000c00 */
[----:B------:R-:W-:-:S08]  /*2bf0*/  DADD R16, R16, R18 ;  /* 0x0000000010107229 */ /* 0x000fd00000000012 */
[----:B---3--:R-:W-:-:S08]  /*2c00*/  DADD R12, R16, R12 ;  /* 0x00000000100c7229 */ /* 0x008fd0000000000c */
[----:B------:R-:W-:Y:S02]  /*2c10*/  DADD R2, R12, R14 ;  /* 0x000000000c027229 */ /* 0x000fe4000000000e */
[----:B------:R-:W2:Y:S06]  /*2c20*/  LDS.128 R12, [UR4+0x60] ;  /* 0x00006004ff0c7984 */ /* 0x000eac0008000c00 */
[----:B----4-:R-:W-:-:S08]  /*2c30*/  DADD R2, R2, R8 ;  /* 0x0000000002027229 */ /* 0x010fd00000000008 */
[----:B------:R-:W-:Y:S01]  /*2c40*/  DADD R2, R2, R10 ;  /* 0x0000000002027229 */ /* 0x000fe2000000000a */
[----:B------:R-:W3:Y:S07]  /*2c50*/  LDS.128 R8, [UR4+0x70] ;  /* 0x00007004ff087984 */ /* 0x000eee0008000c00 */
[----:B0-----:R-:W-:-:S08]  /*2c60*/  DADD R2, R2, R4 ;  /* 0x0000000002027229 */ /* 0x001fd00000000004 */
[----:B------:R-:W-:Y:S01]  /*2c70*/  DADD R2, R2, R6 ;  /* 0x0000000002027229 */ /* 0x000fe20000000006 */
[----:B------:R-:W0:Y:S07]  /*2c80*/  LDS.128 R4, [UR4+0x80] ;  /* 0x00008004ff047984 */ /* 0x000e2e0008000c00 */
[----:B--2---:R-:W-:-:S08]  /*2c90*/  DADD R2, R2, R12 ;  /* 0x0000000002027229 */ /* 0x004fd0000000000c */
[----:B------:R-:W-:Y:S01]  /*2ca0*/  DADD R2, R2, R14 ;  /* 0x0000000002027229 */ /* 0x000fe2000000000e */
[----:B------:R-:W2:Y:S07]  /*2cb0*/  LDS.128 R12, [UR4+0x90] ;  /* 0x00009004ff0c7984 */ /* 0x000eae0008000c00 */
[----:B---3--:R-:W-:-:S08]  /*2cc0*/  DADD R2, R2, R8 ;  /* 0x0000000002027229 */ /* 0x008fd00000000008 */
[----:B------:R-:W-:Y:S01]  /*2cd0*/  DADD R2, R2, R10 ;  /* 0x0000000002027229 */ /* 0x000fe2000000000a */
[----:B------:R-:W3:Y:S07]  /*2ce0*/  LDS.128 R8, [UR4+0xa0] ;  /* 0x0000a004ff087984 */ /* 0x000eee0008000c00 */
[----:B0-----:R-:W-:Y:S01]  /*2cf0*/  DADD R2, R2, R4 ;  /* 0x0000000002027229 */ /* 0x001fe20000000004 */
[----:B------:R-:W0:Y:S07]  /*2d00*/  LDS.64 R4, [UR4+0xb0] ;  /* 0x0000b004ff047984 */ /* 0x000e2e0008000a00 */
[----:B------:R-:W-:-:S08]  /*2d10*/  DADD R2, R2, R6 ;  /* 0x0000000002027229 */ /* 0x000fd00000000006 */
[----:B--2---:R-:W-:-:S08]  /*2d20*/  DADD R2, R2, R12 ;  /* 0x0000000002027229 */ /* 0x004fd0000000000c */
[----:B------:R-:W-:-:S08]  /*2d30*/  DADD R2, R2, R14 ;  /* 0x0000000002027229 */ /* 0x000fd0000000000e */
[----:B---3--:R-:W-:-:S08]  /*2d40*/  DADD R2, R2, R8 ;  /* 0x0000000002027229 */ /* 0x008fd00000000008 */
[----:B------:R-:W-:-:S08]  /*2d50*/  DADD R2, R2, R10 ;  /* 0x0000000002027229 */ /* 0x000fd0000000000a */
[----:B0-----:R-:W-:-:S11]  /*2d60*/  DADD R4, R2, R4 ;  /* 0x0000000002047229 */ /* 0x001fd60000000004 */
.L_x_135:
[----:B-1----:R-:W-:Y:S05]  /*2d70*/  BSYNC.RECONVERGENT B0 ;  /* 0x0000000000007941 */ /* 0x002fea0003800200 */
.L_x_119:
[----:B------:R-:W-:Y:S05]  /*2d80*/  @P0 EXIT ;  /* 0x000000000000094d */ /* 0x000fea0003800000 */
[----:B------:R-:W1:Y:S02]  /*2d90*/  LDCU.64 UR4, c[0x0][0x388] ;  /* 0x00007100ff0477ac */ /* 0x000e640008000a00 */
[----:B-1----:R-:W-:-:S06]  /*2da0*/  UIMAD.WIDE.U32 UR4, UR9, 0x8, UR4 ;  /* 0x00000008090478a5 */ /* 0x002fcc000f8e0004 */
[----:B--2---:R-:W-:Y:S02]  /*2db0*/  IMAD.U32 R2, RZ, RZ, UR4 ;  /* 0x00000004ff027e24 */ /* 0x004fe4000f8e00ff */
[----:B------:R-:W-:-:S05]  /*2dc0*/  IMAD.U32 R3, RZ, RZ, UR5 ;  /* 0x00000005ff037e24 */ /* 0x000fca000f8e00ff */
[----:B------:R-:W-:Y:S01]  /*2dd0*/  STG.E.64 desc[UR10][R2.64], R4 ;  /* 0x0000000402007986 */ /* 0x000fe2000c101b0a */
[----:B------:R-:W-:Y:S05]  /*2de0*/  EXIT ;  /* 0x000000000000794d */ /* 0x000fea0003800000 */
.L_x_149:
        /* <DEDUP_REMOVED lines=9> */
.L_x_421:


//--------------------- .text._ZN3cub18CUB_300001_SM_10006detail6reduce28DeviceReduceSingleTileKernelINS2_10policy_hubIdjN4cuda3std3__44plusIdEEE10Policy1000EN6thrust24THRUST_300001_SM_1000_NS6detail15normal_iteratorINSD_10device_ptrIdEEEEPdjS9_ddNS7_10__identityEEEvT0_T1_T2_T3_T4_T6_ --------------------------
	.section	.text._ZN3cub18CUB_300001_SM_10006detail6reduce28DeviceReduceSingleTileKernelINS2_10policy_hubIdjN4cuda3std3__44plusIdEEE10Policy1000EN6thrust24THRUST_300001_SM_1000_NS6detail15normal_iteratorINSD_10device_ptrIdEEEEPdjS9_ddNS7_10__identityEEEvT0_T1_T2_T3_T4_T6_,"ax",@progbits
	.align	128
        .global         _ZN3cub18CUB_300001_SM_10006detail6reduce28DeviceReduceSingleTileKernelINS2_10policy_hubIdjN4cuda3std3__44plusIdEEE10Policy1000EN6thrust24THRUST_300001_SM_1000_NS6detail15normal_iteratorINSD_10device_ptrIdEEEEPdjS9_ddNS7_10__identityEEEvT0_T1_T2_T3_T4_T6_
        .type           _ZN3cub18CUB_300001_SM_10006detail6reduce28DeviceReduceSingleTileKernelINS2_10policy_hubIdjN4cuda3std3__44plusIdEEE10Policy1000EN6thrust24THRUST_300001_SM_1000_NS6detail15normal_iteratorINSD_10device_ptrIdEEEEPdjS9_ddNS7_10__identityEEEvT0_T1_T2_T3_T4_T6_,@function
        .size           _ZN3cub18CUB_300001_SM_10006detail6reduce28DeviceReduceSingleTileKernelINS2_10policy_hubIdjN4cuda3std3__44plusIdEEE10Policy1000EN6thrust24THRUST_300001_SM_1000_NS6detail15normal_iteratorINSD_10device_ptrIdEEEEPdjS9_ddNS7_10__identityEEEvT0_T1_T2_T3_T4_T6_,(.L_x_422 - _ZN3cub18CUB_300001_SM_10006detail6reduce28DeviceReduceSingleTileKernelINS2_10policy_hubIdjN4cuda3std3__44plusIdEEE10Policy1000EN6thrust24THRUST_300001_SM_1000_NS6detail15normal_iteratorINSD_10device_ptrIdEEEEPdjS9_ddNS7_10__identityEEEvT0_T1_T2_T3_T4_T6_)
        .other          _ZN3cub18CUB_300001_SM_10006detail6reduce28DeviceReduceSingleTileKernelINS2_10policy_hubIdjN4cuda3std3__44plusIdEEE10Policy1000EN6thrust24THRUST_300001_SM_1000_NS6detail15normal_iteratorINSD_10device_ptrIdEEEEPdjS9_ddNS7_10__identityEEEvT0_T1_T2_T3_T4_T6_,@"STO_CUDA_ENTRY STV_DEFAULT"
_ZN3cub18CUB_300001_SM_10006detail6reduce28DeviceReduceSingleTileKernelINS2_10policy_hubIdjN4cuda3std3__44plusIdEEE10Policy1000EN6thrust24THRUST_300001_SM_1000_NS6detail15normal_iteratorINSD_10device_ptrIdEEEEPdjS9_ddNS7_10__identityEEEvT0_T1_T2_T3_T4_T6_:
.text._ZN3cub18CUB_300001_SM_10006detail6reduce28DeviceReduceSingleTileKernelINS2_10policy_hubIdjN4cuda3std3__44plusIdEEE10Policy1000EN6thrust24THRUST_300001_SM_1000_NS6detail15normal_iteratorINSD_10device_ptrIdEEEEPdjS9_ddNS7_10__identityEEEvT0_T1_T2_T3_T4_T6_:
        /* <DEDUP_REMOVED lines=13> */
.L_x_150:
[----:B------:R-:W-:Y:S01]  /*00d0*/  ISETP.GT.U32.AND P0, PT, R2, 0x13ff, PT ;  /* 0x000013ff0200780c */ /* 0x000fe20003f04070 */
[----:B------:R-:W-:-:S12]  /*00e0*/  BSSY.RECONVERGENT B0, `(.L_x_151) ;  /* 0x0000280000007945 */ /* 0x000fd80003800200 */
        /* <DEDUP_REMOVED lines=11> */
.L_x_154:
[----:B------:R-:W-:Y:S05]  /*01a0*/  BSYNC.RECONVERGENT B1 ;  /* 0x0000000000017941 */ /* 0x000fea0003800200 */
.L_x_153:
[----:B------:R-:W-:Y:S01]  /*01b0*/  ISETP.GE.U32.AND P0, PT, R41, R2, PT ;  /* 0x000000022900720c */ /* 0x000fe20003f06070 */
[----:B------:R-:W-:-:S12]  /*01c0*/  BSSY.RECONVERGENT B1, `(.L_x_155) ;  /* 0x0000073000017945 */ /* 0x000fd80003800200 */
[----:B------:R-:W-:Y:S05]  /*01d0*/  @P0 BRA `(.L_x_156) ;  /* 0x0000000400c40947 */ /* 0x000fea0003800000 */
[----:B------:R-:W-:Y:S01]  /*01e0*/  LOP3.LUT R5, RZ, R41, RZ, 0x33, !PT ;  /* 0x00000029ff057212 */ /* 0x000fe200078e33ff */
[----:B------:R-:W-:Y:S04]  /*01f0*/  BSSY.RECONVERGENT B2, `(.L_x_157) ;  /* 0x0000034000027945 */ /* 0x000fe80003800200 */
[----:B------:R-:W-:-:S04]  /*0200*/  IMAD.IADD R5, R5, 0x1, R2 ;  /* 0x0000000105057824 */ /* 0x000fc800078e0202 */
[C---:B------:R-:W-:Y:S01]  /*0210*/  IMAD.HI.U32 R40, R5.reuse, -0x33333333, RZ ;  /* 0xcccccccd05287827 */ /* 0x040fe200078e00ff */
[----:B------:R-:W-:-:S04]  /*0220*/  ISETP.GE.U32.AND P1, PT, R5, 0x2580, PT ;  /* 0x000025800500780c */ /* 0x000fc80003f26070 */
[----:B------:R-:W-:-:S04]  /*0230*/  LEA.HI R40, R40, 0x1, RZ, 0x17 ;  /* 0x0000000128287811 */ /* 0x000fc800078fb8ff */
[----:B------:R-:W-:-:S04]  /*0240*/  LOP3.LUT R42, R40, 0xf, RZ, 0xc0, !PT ;  /* 0x0000000f282a7812 */ /* 0x000fc800078ec0ff */
[----:B------:R-:W-:Y:S01]  /*0250*/  ISETP.NE.AND P0, PT, R42, RZ, PT ;  /* 0x000000ff2a00720c */ /* 0x000fe20003f05270 */
[----:B------:R-:W-:-:S12]  /*0260*/  @!P1 BRA `(.L_x_158) ;  /* 0x0000000000b09947 */ /* 0x000fd80003800000 */
[----:B------:R-:W0:Y:S01]  /*0270*/  LDC.64 R4, c[0x0][0x380] ;  /* 0x0000e000ff047b82 */ /* 0x000e220000000a00 */
[----:B------:R-:W-:-:S05]  /*0280*/  LOP3.LUT R0, R40, 0xfffff0, RZ, 0xc0, !PT ;  /* 0x00fffff028007812 */ /* 0x000fca00078ec0ff */
[----:B------:R-:W-:Y:S02]  /*0290*/  IMAD.MOV R0, RZ, RZ, -R0 ;  /* 0x000000ffff007224 */ /* 0x000fe400078e0a00 */
[----:B0-----:R-:W-:-:S03]  /*02a0*/  IMAD.WIDE.U32 R4, R41, 0x8, R4 ;  /* 0x0000000829047825 */ /* 0x001fc600078e0004 */
[----:B------:R-:W-:-:S05]  /*02b0*/  IADD3 R4, P1, PT, R4, 0xa000, RZ ;  /* 0x0000a00004047810 */ /* 0x000fca0007f3e0ff */
[----:B------:R-:W-:-:S08]  /*02c0*/  IMAD.X R5, RZ, RZ, R5, P1 ;  /* 0x000000ffff057224 */ /* 0x000fd000008e0605 */
.L_x_159:
        /* <DEDUP_REMOVED lines=38> */
.L_x_158:
[----:B------:R-:W-:Y:S05]  /*0530*/  BSYNC.RECONVERGENT B2 ;  /* 0x0000000000027941 */ /* 0x000fea0003800200 */
.L_x_157:
[----:B------:R-:W-:Y:S05]  /*0540*/  @!P0 BRA `(.L_x_156) ;  /* 0x0000000000e88947 */ /* 0x000fea0003800000 */
[----:B------:R-:W-:Y:S01]  /*0550*/  ISETP.GE.U32.AND P0, PT, R42, 0x8, PT ;  /* 0x000000082a00780c */ /* 0x000fe20003f06070 */
[----:B------:R-:W-:Y:S01]  /*0560*/  BSSY.RECONVERGENT B2, `(.L_x_160) ;  /* 0x0000017000027945 */ /* 0x000fe20003800200 */
[----:B------:R-:W-:-:S04]  /*0570*/  LOP3.LUT R22, R40, 0x7, RZ, 0xc0, !PT ;  /* 0x0000000728167812 */ /* 0x000fc800078ec0ff */
[----:B------:R-:W-:-:S07]  /*0580*/  ISETP.NE.AND P1, PT, R22, RZ, PT ;  /* 0x000000ff1600720c */ /* 0x000fce0003f25270 */
[----:B------:R-:W-:Y:S06]  /*0590*/  @!P0 BRA `(.L_x_161) ;  /* 0x00000000004c8947 */ /* 0x000fec0003800000 */
[----:B------:R-:W0:Y:S02]  /*05a0*/  LDC.64 R4, c[0x0][0x380] ;  /* 0x0000e000ff047b82 */ /* 0x000e240000000a00 */
[----:B0-----:R-:W-:-:S05]  /*05b0*/  IMAD.WIDE.U32 R20, R41, 0x8, R4 ;  /* 0x0000000829147825 */ /* 0x001fca00078e0004 */
        /* <DEDUP_REMOVED lines=17> */
.L_x_161:
[----:B------:R-:W-:Y:S05]  /*06d0*/  BSYNC.RECONVERGENT B2 ;  /* 0x0000000000027941 */ /* 0x000fea0003800200 */
.L_x_160:
        /* <DEDUP_REMOVED lines=17> */
.L_x_163:
[----:B------:R-:W-:Y:S05]  /*07f0*/  BSYNC.RECONVERGENT B2 ;  /* 0x0000000000027941 */ /* 0x000fea0003800200 */
.L_x_162:
[----:B------:R-:W-:Y:S05]  /*0800*/  @!P1 BRA `(.L_x_156) ;  /* 0x0000000000389947 */ /* 0x000fea0003800000 */
[----:B------:R-:W0:Y:S01]  /*0810*/  LDC.64 R4, c[0x0][0x380] ;  /* 0x0000e000ff047b82 */ /* 0x000e220000000a00 */
[----:B------:R-:W-:Y:S02]  /*0820*/  IMAD.MOV R0, RZ, RZ, -R0 ;  /* 0x000000ffff007224 */ /* 0x000fe400078e0a00 */
[----:B0-----:R-:W-:-:S04]  /*0830*/  IMAD.WIDE.U32 R4, R41, 0x8, R4 ;  /* 0x0000000829047825 */ /* 0x001fc800078e0004 */
[----:B------:R-:W-:Y:S02]  /*0840*/  IMAD.MOV.U32 R6, RZ, RZ, R4 ;  /* 0x000000ffff067224 */ /* 0x000fe400078e0004 */
[----:B------:R-:W-:-:S07]  /*0850*/  IMAD.MOV.U32 R7, RZ, RZ, R5 ;  /* 0x000000ffff077224 */ /* 0x000fce00078e0005 */
.L_x_164:
[----:B------:R-:W-:Y:S02]  /*0860*/  IMAD.MOV.U32 R4, RZ, RZ, R6 ;  /* 0x000000ffff047224 */ /* 0x000fe400078e0006 */
[----:B------:R-:W-:-:S06]  /*0870*/  IMAD.MOV.U32 R5, RZ, RZ, R7 ;  /* 0x000000ffff057224 */ /* 0x000fcc00078e0007 */
[----:B------:R-:W2:Y:S01]  /*0880*/  LDG.E.64 R4, desc[UR6][R4.64] ;  /* 0x0000000604047981 */ /* 0x000ea2000c1e1b00 */
[----:B------:R-:W-:Y:S01]  /*0890*/  VIADD R0, R0, 0x1 ;  /* 0x0000000100007836 */ /* 0x000fe20000000000 */
[----:B------:R-:W-:-:S04]  /*08a0*/  IADD3 R6, P1, PT, R6, 0x1400, RZ ;  /* 0x0000140006067810 */ /* 0x000fc80007f3e0ff */
[----:B------:R-:W-:Y:S01]  /*08b0*/  ISETP.NE.AND P0, PT, R0, RZ, PT ;  /* 0x000000ff0000720c */ /* 0x000fe20003f05270 */
[----:B------:R-:W-:Y:S01]  /*08c0*/  IMAD.X R7, RZ, RZ, R7, P1 ;  /* 0x000000ffff077224 */ /* 0x000fe200008e0607 */
[----:B--2--5:R-:W-:-:S11]  /*08d0*/  DADD R36, R4, R36 ;  /* 0x0000000004247229 */ /* 0x024fd60000000024 */
[----:B------:R-:W-:Y:S05]  /*08e0*/  @P0 BRA `(.L_x_164) ;  /* 0xfffffffc00dc0947 */ /* 0x000fea000383ffff */
.L_x_156:
[----:B------:R-:W-:Y:S05]  /*08f0*/  BSYNC.RECONVERGENT B1 ;  /* 0x0000000000017941 */ /* 0x000fea0003800200 */
.L_x_155:
        /* <DEDUP_REMOVED lines=28> */
[----:B-1----:R-:W-:-:S03]  /*0ac0*/  @!P1 LEA R9, R13, R2, 0x18 ;  /* 0x000000020d099211 */ /* 0x002fc600078ec0ff */
[----:B------:R-:W0:Y:S02]  /*0ad0*/  SHFL.DOWN PT, R5, R11, 0x8, 0x1f ;  /* 0x09001f000b057f89 */ /* 0x000e2400000e0000 */
[----:B0-----:R-:W-:-:S10]  /*0ae0*/  DADD R4, R4, R10 ;  /* 0x0000000004047229 */ /* 0x001fd4000000000a */
[----:B------:R-:W-:Y:S02]  /*0af0*/  FSEL R6, R10, R4, P0 ;  /* 0x000000040a067208 */ /* 0x000fe40000000000 */
[----:B------:R-:W-:Y:S01]  /*0b00*/  FSEL R7, R11, R5, P0 ;  /* 0x000000050b077208 */ /* 0x000fe20000000000 */
[----:B------:R-:W-:Y:S01]  /*0b10*/  @!P1 IMAD.IADD R11, R0, 0x1, R9 ;  /* 0x00000001000b9824 */ /* 0x000fe200078e0209 */
        /* <DEDUP_REMOVED lines=14> */
[----:B------:R-:W2:Y:S04]  /*0c00*/  LDS.128 R16, [UR4+0x30] ;  /* 0x00003004ff107984 */ /* 0x000ea80008000c00 */
[----:B-1----:R-:W1:Y:S01]  /*0c10*/  LDS.128 R4, [UR4+0x40] ;  /* 0x00004004ff047984 */ /* 0x002e620008000c00 */
[----:B0-----:R-:W-:-:S03]  /*0c20*/  DADD R12, R8, R12 ;  /* 0x00000000080c7229 */ /* 0x001fc6000000000c */
[----:B------:R-:W0:Y:S05]  /*0c30*/  LDS.128 R8, [UR4+0x50] ;  /* 0x00005004ff087984 */ /* 0x000e2a0008000c00 */
[----:B------:R-:W-:-:S08]  /*0c40*/  DADD R12, R12, R14 ;  /* 0x000000000c0c7229 */ /* 0x000fd0000000000e */
[----:B--2---:R-:W-:-:S08]  /*0c50*/  DADD R12, R12, R16 ;  /* 0x000000000c0c7229 */ /* 0x004fd00000000010 */
[----:B------:R-:W-:Y:S02]  /*0c60*/  DADD R18, R12, R18 ;  /* 0x000000000c127229 */ /* 0x000fe40000000012 */
[----:B------:R-:W2:Y:S06]  /*0c70*/  LDS.128 R12, [UR4+0x60] ;  /* 0x00006004ff0c7984 */ /* 0x000eac0008000c00 */
[----:B-1----:R-:W-:-:S08]  /*0c80*/  DADD R4, R18, R4 ;  /* 0x0000000012047229 */ /* 0x002fd00000000004 */
[----:B------:R-:W-:Y:S02]  /*0c90*/  DADD R2, R4, R6 ;  /* 0x0000000004027229 */ /* 0x000fe40000000006 */
[----:B------:R-:W1:Y:S06]  /*0ca0*/  LDS.128 R4, [UR4+0x70] ;  /* 0x00007004ff047984 */ /* 0x000e6c0008000c00 */
[----:B0-----:R-:W-:-:S08]  /*0cb0*/  DADD R2, R2, R8 ;  /* 0x0000000002027229 */ /* 0x001fd00000000008 */
[----:B------:R-:W-:Y:S01]  /*0cc0*/  DADD R2, R2, R10 ;  /* 0x0000000002027229 */ /* 0x000fe2000000000a */
[----:B------:R-:W0:Y:S07]  /*0cd0*/  LDS.128 R8, [UR4+0x80] ;  /* 0x00008004ff087984 */ /* 0x000e2e0008000c00 */
[----:B--2---:R-:W-:-:S08]  /*0ce0*/  DADD R2, R2, R12 ;  /* 0x0000000002027229 */ /* 0x004fd0000000000c */
        /* <DEDUP_REMOVED lines=14> */
.L_x_165:
        /* <DEDUP_REMOVED lines=26> */
[----:B0-----:R-:W-:-:S10]  /*0f70*/  DADD R4, R4, R8 ;  /* 0x0000000004047229 */ /* 0x001fd40000000008 */
[----:B------:R-:W-:Y:S02]  /*0f80*/  FSEL R6, R8, R4, P0 ;  /* 0x0000000408067208 */ /* 0x000fe40000000000 */
[----:B------:R-:W-:Y:S01]  /*0f90*/  FSEL R7, R9, R5, P0 ;  /* 0x0000000509077208 */ /* 0x000fe20000000000 */
[----:B------:R-:W0:Y:S01]  /*0fa0*/  @!P1 S2R R8, SR_CgaCtaId ;  /* 0x0000000000089919 */ /* 0x000e220000008800 */
[----:B------:R-:W-:Y:S01]  /*0fb0*/  ISETP.GT.AND P0, PT, R0, R13, PT ;  /* 0x0000000d0000720c */ /* 0x000fe20003f04270 */
[----:B------:R-:W-:Y:S01]  /*0fc0*/  VIADD R0, R12, 0x10 ;  /* 0x000000100c007836 */ /* 0x000fe20000000000 */
[----:B------:R-:W-:Y:S04]  /*0fd0*/  SHFL.DOWN PT, R4, R6, 0x8, R13 ;  /* 0x0900000006047989 */ /* 0x000fe800000e000d */
[----:B------:R-:W1:Y:S02]  /*0fe0*/  SHFL.DOWN PT, R5, R7, 0x8, R13 ;  /* 0x0900000007057989 */ /* 0x000e6400000e000d */
[----:B-1----:R-:W-:-:S10]  /*0ff0*/  DADD R4, R4, R6 ;  /* 0x0000000004047229 */ /* 0x002fd40000000006 */
[----:B------:R-:W-:Y:S02]  /*1000*/  FSEL R10, R6, R4, P0 ;  /* 0x00000004060a7208 */ /* 0x000fe40000000000 */
[----:B------:R-:W-:Y:S02]  /*1010*/  FSEL R11, R7, R5, P0 ;  /* 0x00000005070b7208 */ /* 0x000fe40000000000 */
[----:B------:R-:W-:Y:S01]  /*1020*/  @!P1 MOV R7, 0x400 ;  /* 0x0000040000079802 */ /* 0x000fe20000000f00 */
[----:B------:R-:W-:Y:S01]  /*1030*/  SHFL.DOWN PT, R4, R10, 0x10, R13 ;  /* 0x0a0000000a047989 */ /* 0x000fe200000e000d */
[----:B------:R-:W-:Y:S02]  /*1040*/  ISETP.GT.AND P0, PT, R0, R13, PT ;  /* 0x0000000d0000720c */ /* 0x000fe40003f04270 */
        /* <DEDUP_REMOVED lines=14> */
[----:B------:R-:W-:Y:S01]  /*1130*/  ISETP.GT.U32.AND P1, PT, R2, 0x20, PT ;  /* 0x000000200200780c */ /* 0x000fe20003f24070 */
[----:B-1----:R-:W-:-:S09]  /*1140*/  ULEA UR4, UR5, UR4, 0x18 ;  /* 0x0000000405047291 */ /* 0x002fd2000f8ec0ff */
[----:B------:R-:W1:Y:S04]  /*1150*/  LDS.128 R12, [UR4+0x20] ;  /* 0x00002004ff0c7984 */ /* 0x000e680008000c00 */
[----:B0-----:R-:W0:Y:S01]  /*1160*/  LDS.128 R4, [UR4+0x30] ;  /* 0x00003004ff047984 */ /* 0x001e220008000c00 */
        /* <DEDUP_REMOVED lines=70> */
[----:B------:R-:W0:Y:S01]  /*15d0*/  LDS.64 R4, [UR4+0xb0] ;  /* 0x0000b004ff047984 */ /* 0x000e220008000a00 */
        /* <DEDUP_REMOVED lines=8> */
[----:B------:R-:W-:-:S04]  /*1660*/  ISETP.GT.U32.AND P1, PT, R2, 0x260, PT ;  /* 0x000002600200780c */ /* 0x000fc80003f24070 */
[----:B0-----:R-:W-:-:S10]  /*1670*/  DADD R4, R4, R6 ;  /* 0x0000000004047229 */ /* 0x001fd40000000006 */
[----:B------:R-:W-:Y:S02]  /*1680*/  FSEL R8, R4, R6, P1 ;  /* 0x0000000604087208 */ /* 0x000fe40000800000 */
[----:B------:R-:W-:Y:S01]  /*1690*/  FSEL R9, R5, R7, P1 ;  /* 0x0000000705097208 */ /* 0x000fe20000800000 */
[----:B------:R-:W-:Y:S06]  /*16a0*/  BRA `(.L_x_166) ;  /* 0x00000010008c7947 */ /* 0x000fec0003800000 */
.L_x_152:
[----:B------:R-:W0:Y:S01]  /*16b0*/  S2R R0, SR_TID.X ;  /* 0x0000000000007919 */ /* 0x000e220000002100 */
[----:B------:R-:W1:Y:S02]  /*16c0*/  LDCU.64 UR4, c[0x0][0x380] ;  /* 0x00007000ff0477ac */ /* 0x000e640008000a00 */
[----:B-1----:R-:W-:Y:S02]  /*16d0*/  IMAD.U32 R6, RZ, RZ, UR4 ;  /* 0x00000004ff067e24 */ /* 0x002fe4000f8e00ff */
[----:B------:R-:W-:Y:S02]  /*16e0*/  IMAD.U32 R7, RZ, RZ, UR5 ;  /* 0x00000005ff077e24 */ /* 0x000fe4000f8e00ff */
[----:B0-----:R-:W-:-:S05]  /*16f0*/  IMAD.WIDE.U32 R20, R0, 0x8, R6 ;  /* 0x0000000800147825 */ /* 0x001fca00078e0006 */
        /* <DEDUP_REMOVED lines=8> */
[----:B------:R-:W-:Y:S01]  /*1780*/  VIADD R3, R2, 0xffffec00 ;  /* 0xffffec0002037836 */ /* 0x000fe20000000000 */
[----:B------:R-:W-:-:S04]  /*1790*/  UMOV UR4, 0x1400 ;  /* 0x0000140000047882 */ /* 0x000fc80000000000 */
[----:B------:R-:W-:Y:S01]  /*17a0*/  ISETP.GE.U32.AND P0, PT, R3, 0x1400, PT ;  /* 0x000014000300780c */ /* 0x000fe20003f06070 */
        /* <DEDUP_REMOVED lines=8> */
[----:B------:R-:W0:Y:S01]  /*1830*/  LDC R2, c[0x0][0x390] ;  /* 0x0000e400ff027b82 */ /* 0x000e220000000800 */
[----:B------:R-:W-:-:S07]  /*1840*/  UMOV UR4, 0x1400 ;  /* 0x0000140000047882 */ /* 0x000fce0000000000 */
[----:B------:R-:W1:Y:S02]  /*1850*/  LDC.64 R6, c[0x0][0x380] ;  /* 0x0000e000ff067b82 */ /* 0x000e640000000a00 */
.L_x_169:
[----:B------:R-:W-:-:S04]  /*1860*/  VIADD R9, R0, UR4 ;  /* 0x0000000400097c36 */ /* 0x000fc80008000000 */
[----:B-1----:R-:W-:-:S05]  /*1870*/  IMAD.WIDE.U32 R8, R9, 0x8, R6 ;  /* 0x0000000809087825 */ /* 0x002fca00078e0006 */
        /* <DEDUP_REMOVED lines=8> */
[----:B--2---:R-:W-:-:S08]  /*1900*/  DADD R10, R10, R38 ;  /* 0x000000000a0a7229 */ /* 0x004fd00000000026 */
[----:B---3--:R-:W-:Y:S01]  /*1910*/  DADD R10, R12, R10 ;  /* 0x000000000c0a7229 */ /* 0x008fe2000000000a */
[----:B0-----:R-:W-:-:S05]  /*1920*/  VIADD R12, R2, -UR4 ;  /* 0x80000004020c7c36 */ /* 0x001fca0008000000 */
[----:B------:R-:W-:Y:S02]  /*1930*/  ISETP.GE.U32.AND P0, PT, R12, 0x1400, PT ;  /* 0x000014000c00780c */ /* 0x000fe40003f06070 */
[----:B----4-:R-:W-:-:S08]  /*1940*/  DADD R10, R14, R10 ;  /* 0x000000000e0a7229 */ /* 0x010fd0000000000a */
[----:B-----5:R-:W-:-:S08]  /*1950*/  DADD R10, R16, R10 ;  /* 0x00000000100a7229 */ /* 0x020fd0000000000a */
[----:B------:R-:W-:-:S08]  /*1960*/  DADD R10, R18, R10 ;  /* 0x00000000120a7229 */ /* 0x000fd0000000000a */
[----:B------:R-:W-:-:S08]  /*1970*/  DADD R10, R20, R10 ;  /* 0x00000000140a7229 */ /* 0x000fd0000000000a */
[----:B------:R-:W-:-:S08]  /*1980*/  DADD R10, R22, R10 ;  /* 0x00000000160a7229 */ /* 0x000fd0000000000a */
[----:B------:R-:W-:Y:S01]  /*1990*/  DADD R38, R4, R10 ;  /* 0x0000000004267229 */ /* 0x000fe2000000000a */
[----:B------:R-:W-:Y:S10]  /*19a0*/  @!P0 BRA `(.L_x_168) ;  /* 0x0000000800a48947 */ /* 0x000ff40003800000 */
[----:B------:R-:W-:-:S06]  /*19b0*/  UIADD3 UR4, UPT, UPT, UR4, 0x1400, URZ ;  /* 0x0000140004047890 */ /* 0x000fcc000fffe0ff */
[----:B------:R-:W-:-:S13]  /*19c0*/  ISETP.LT.U32.AND P0, PT, R3, UR4, PT ;  /* 0x0000000403007c0c */ /* 0x000fda000bf01070 */
[----:B------:R-:W-:Y:S05]  /*19d0*/  @!P0 BRA `(.L_x_169) ;  /* 0xfffffffc00a08947 */ /* 0x000fea000383ffff */
.L_x_167:
[----:B------:R-:W-:Y:S01]  /*19e0*/  VIADD R3, R2, -UR4 ;  /* 0x8000000402037c36 */ /* 0x000fe20008000000 */
[----:B------:R-:W-:Y:S04]  /*19f0*/  BSSY.RECONVERGENT B1, `(.L_x_168) ;  /* 0x00000a4000017945 */ /* 0x000fe80003800200 */
[----:B------:R-:W-:-:S04]  /*1a00*/  ISETP.GE.AND P0, PT, R0, R3, PT ;  /* 0x000000030000720c */ /* 0x000fc80003f06270 */
[----:B------:R-:W-:-:S13]  /*1a10*/  ISETP.LE.U32.OR P0, PT, R2, UR4, P0 ;  /* 0x0000000402007c0c */ /* 0x000fda0008703470 */
[----:B------:R-:W-:Y:S05]  /*1a20*/  @P0 BRA `(.L_x_170) ;  /* 0x0000000800800947 */ /* 0x000fea0003800000 */
[----:B------:R-:W-:Y:S01]  /*1a30*/  LOP3.LUT R3, RZ, R0, RZ, 0x33, !PT ;  /* 0x00000000ff037212 */ /* 0x000fe200078e33ff */
[----:B------:R-:W-:Y:S03]  /*1a40*/  BSSY.RECONVERGENT B2, `(.L_x_171) ;  /* 0x0000053000027945 */ /* 0x000fe60003800200 */
[----:B------:R-:W-:-:S04]  /*1a50*/  IADD3 R3, PT, PT, R2, -UR4, R3 ;  /* 0x8000000402037c10 */ /* 0x000fc8000fffe003 */
[C---:B------:R-:W-:Y:S01]  /*1a60*/  ISETP.GE.U32.AND P0, PT, R3.reuse, 0x2580, PT ;  /* 0x000025800300780c */ /* 0x040fe20003f06070 */
[----:B------:R-:W-:-:S05]  /*1a70*/  IMAD.HI.U32 R2, R3, -0x33333333, RZ ;  /* 0xcccccccd03027827 */ /* 0x000fca00078e00ff */
[----:B------:R-:W-:Y:S01]  /*1a80*/  LEA.HI R3, R2, 0x1, RZ, 0x17 ;  /* 0x0000000102037811 */ /* 0x000fe200078fb8ff */
[----:B------:R-:W-:-:S03]  /*1a90*/  IMAD.MOV.U32 R2, RZ, RZ, R0 ;  /* 0x000000ffff027224 */ /* 0x000fc600078e0000 */
[----:B------:R-:W-:-:S03]  /*1aa0*/  LOP3.LUT R4, R3, 0xf, RZ, 0xc0, !PT ;  /* 0x0000000f03047812 */ /* 0x000fc600078ec0ff */
[----:B------:R-:W-:Y:S05]  /*1ab0*/  @!P0 BRA `(.L_x_172) ;  /* 0x00000004002c8947 */ /* 0x000fea0003800000 */
[----:B------:R-:W-:Y:S01]  /*1ac0*/  LOP3.LUT R42, R3, 0xfffff0, RZ, 0xc0, !PT ;  /* 0x00fffff0032a7812 */ /* 0x000fe200078ec0ff */
[----:B------:R-:W-:Y:S01]  /*1ad0*/  BSSY.RECONVERGENT B3, `(.L_x_173) ;  /* 0x0000048000037945 */ /* 0x000fe20003800200 */
[C---:B------:R-:W-:Y:S01]  /*1ae0*/  LOP3.LUT R2, R0.reuse, 0x1400, RZ, 0xfc, !PT ;  /* 0x0000140000027812 */ /* 0x040fe200078efcff */
[----:B------:R-:W-:Y:S02]  /*1af0*/  VIADD R5, R0, UR4 ;  /* 0x0000000400057c36 */ /* 0x000fe40008000000 */
[----:B------:R-:W-:-:S07]  /*1b00*/  IMAD.MOV R42, RZ, RZ, -R42 ;  /* 0x000000ffff2a7224 */ /* 0x000fce00078e0a2a */
.L_x_174:
        /* <DEDUP_REMOVED lines=68> */
[----:B------:R-:W-:Y:S05]  /*1f50*/  BSYNC.RECONVERGENT B3 ;  /* 0x0000000000037941 */ /* 0x000fea0003800200 */
.L_x_173:
[----:B------:R-:W-:-:S07]  /*1f60*/  VIADD R2, R2, 0xffffec00 ;  /* 0xffffec0002027836 */ /* 0x000fce0000000000 */
.L_x_172:
[----:B------:R-:W-:Y:S05]  /*1f70*/  BSYNC.RECONVERGENT B2 ;  /* 0x0000000000027941 */ /* 0x000fea0003800200 */
.L_x_171:
        /* <DEDUP_REMOVED lines=40> */
.L_x_176:
[----:B------:R-:W-:Y:S05]  /*2200*/  BSYNC.RECONVERGENT B2 ;  /* 0x0000000000027941 */ /* 0x000fea0003800200 */
.L_x_175:
        /* <DEDUP_REMOVED lines=23> */
.L_x_178:
[----:B------:R-:W-:Y:S05]  /*2380*/  BSYNC.RECONVERGENT B2 ;  /* 0x0000000000027941 */ /* 0x000fea0003800200 */
.L_x_177:
[----:B------:R-:W-:Y:S05]  /*2390*/  @!P1 BRA `(.L_x_170) ;  /* 0x0000000000249947 */ /* 0x000fea0003800000 */
[----:B------:R-:W-:Y:S02]  /*23a0*/  VIADD R5, R2, UR4 ;  /* 0x0000000402057c36 */ /* 0x000fe40008000000 */
[----:B------:R-:W-:-:S07]  /*23b0*/  IMAD.MOV R4, RZ, RZ, -R3 ;  /* 0x000000ffff047224 */ /* 0x000fce00078e0a03 */
.L_x_179:
[----:B------:R-:W-:-:S06]  /*23c0*/  IMAD.WIDE.U32 R2, R5, 0x8, R6 ;  /* 0x0000000805027825 */ /* 0x000fcc00078e0006 */
[----:B------:R-:W2:Y:S01]  /*23d0*/  LDG.E.64 R2, desc[UR6][R2.64] ;  /* 0x0000000602027981 */ /* 0x000ea2000c1e1b00 */
[----:B------:R-:W-:Y:S02]  /*23e0*/  VIADD R4, R4, 0x1 ;  /* 0x0000000104047836 */ /* 0x000fe40000000000 */
[----:B------:R-:W-:-:S03]  /*23f0*/  VIADD R5, R5, 0x280 ;  /* 0x0000028005057836 */ /* 0x000fc60000000000 */
[----:B------:R-:W-:Y:S01]  /*2400*/  ISETP.NE.AND P0, PT, R4, RZ, PT ;  /* 0x000000ff0400720c */ /* 0x000fe20003f05270 */
[----:B--2---:R-:W-:-:S12]  /*2410*/  DADD R38, R2, R38 ;  /* 0x0000000002267229 */ /* 0x004fd80000000026 */
[----:B------:R-:W-:Y:S05]  /*2420*/  @P0 BRA `(.L_x_179) ;  /* 0xfffffffc00e40947 */ /* 0x000fea000383ffff */
.L_x_170:
[----:B------:R-:W-:Y:S05]  /*2430*/  BSYNC.RECONVERGENT B1 ;  /* 0x0000000000017941 */ /* 0x000fea0003800200 */
.L_x_168:
        /* <DEDUP_REMOVED lines=49> */
[----:B------:R-:W0:Y:S05]  /*2750*/  LDS.128 R8, [UR4+0x50] ;  /* 0x00005004ff087984 */ /* 0x000e2a0008000c00 */
[----:B------:R-:W-:-:S08]  /*2760*/  DADD R12, R12, R14 ;  /* 0x000000000c0c7229 */ /* 0x000fd0000000000e */
[----:B-1----:R-:W-:-:S08]  /*2770*/  DADD R12, R12, R16 ;  /* 0x000000000c0c7229 */ /* 0x002fd00000000010 */
[----:B------:R-:W-:Y:S02]  /*2780*/  DADD R18, R12, R18 ;  /* 0x000000000c127229 */ /* 0x000fe40000000012 */
[----:B------:R-:W1:Y:S06]  /*2790*/  LDS.128 R12, [UR4+0x60] ;  /* 0x00006004ff0c7984 */ /* 0x000e6c0008000c00 */
        /* <DEDUP_REMOVED lines=12> */
[----:B0-----:R-:W-:Y:S01]  /*2860*/  DADD R2, R2, R8 ;  /* 0x0000000002027229 */ /* 0x001fe20000000008 */
[----:B------:R-:W0:Y:S07]  /*2870*/  LDS.64 R8, [UR4+0xb0] ;  /* 0x0000b004ff087984 */ /* 0x000e2e0008000a00 */
[----:B------:R-:W-:-:S08]  /*2880*/  DADD R2, R2, R10 ;  /* 0x0000000002027229 */ /* 0x000fd0000000000a */
[----:B-1----:R-:W-:-:S08]  /*2890*/  DADD R2, R2, R12 ;  /* 0x0000000002027229 */ /* 0x002fd0000000000c */
[----:B------:R-:W-:-:S08]  /*28a0*/  DADD R2, R2, R14 ;  /* 0x0000000002027229 */ /* 0x000fd0000000000e */
[----:B--2---:R-:W-:-:S08]  /*28b0*/  DADD R2, R2, R4 ;  /* 0x0000000002027229 */ /* 0x004fd00000000004 */
[----:B------:R-:W-:-:S08]  /*28c0*/  DADD R2, R2, R6 ;  /* 0x0000000002027229 */ /* 0x000fd00000000006 */
[----:B0-----:R-:W-:-:S11]  /*28d0*/  DADD R8, R2, R8 ;  /* 0x0000000002087229 */ /* 0x001fd60000000008 */
.L_x_166:
[----:B------:R-:W-:Y:S05]  /*28e0*/  BSYNC.RECONVERGENT B0 ;  /* 0x0000000000007941 */ /* 0x000fea0003800200 */
.L_x_151:
[----:B------:R-:W-:Y:S05]  /*28f0*/  @P0 EXIT ;  /* 0x000000000000094d */ /* 0x000fea0003800000 */
[----:B------:R-:W0:Y:S01]  /*2900*/  LDCU.64 UR4, c[0x0][0x398] ;  /* 0x00007300ff0477ac */ /* 0x000e220008000a00 */
[----:B--2---:R-:W2:Y:S01]  /*2910*/  LDC.64 R2, c[0x0][0x388] ;  /* 0x0000e200ff027b82 */ /* 0x004ea20000000a00 */
[----:B0-----:R-:W-:-:S07]  /*2920*/  DADD R8, R8, UR4 ;  /* 0x0000000408087e29 */ /* 0x001fce0008000000 */
[----:B--2---:R-:W-:Y:S01]  /*2930*/  STG.E.64 desc[UR6][R2.64], R8 ;  /* 0x0000000802007986 */ /* 0x004fe2000c101b06 */
[----:B------:R-:W-:Y:S05]  /*2940*/  EXIT ;  /* 0x000000000000794d */ /* 0x000fea0003800000 */
.L_x_180:
        /* <DEDUP_REMOVED lines=11> */
.L_x_422:


//--------------------- .text._ZN3cub18CUB_300001_SM_10006detail6reduce28DeviceReduceSingleTileKernelINS2_10policy_hubIlyN4cuda3std3__44plusIlEEE10Policy1000EPlSC_iS9_llNS7_10__identityEEEvT0_T1_T2_T3_T4_T6_ --------------------------
	.section	.text._ZN3cub18CUB_300001_SM_10006detail6reduce28DeviceReduceSingleTileKernelINS2_10policy_hubIlyN4cuda3std3__44plusIlEEE10Policy1000EPlSC_iS9_llNS7_10__identityEEEvT0_T1_T2_T3_T4_T6_,"ax",@progbits
	.align	128
        .global         _ZN3cub18CUB_300001_SM_10006detail6reduce28DeviceReduceSingleTileKernelINS2_10policy_hubIlyN4cuda3std3__44plusIlEEE10Policy1000EPlSC_iS9_llNS7_10__identityEEEvT0_T1_T2_T3_T4_T6_
        .type           _ZN3cub18CUB_300001_SM_10006detail6reduce28DeviceReduceSingleTileKernelINS2_10policy_hubIlyN4cuda3std3__44plusIlEEE10Policy1000EPlSC_iS9_llNS7_10__identityEEEvT0_T1_T2_T3_T4_T6_,@function
        .size           _ZN3cub18CUB_300001_SM_10006detail6reduce28DeviceReduceSingleTileKernelINS2_10policy_hubIlyN4cuda3std3__44plusIlEEE10Policy1000EPlSC_iS9_llNS7_10__identityEEEvT0_T1_T2_T3_T4_T6_,(.L_x_423 - _ZN3cub18CUB_300001_SM_10006detail6reduce28DeviceReduceSingleTileKernelINS2_10policy_hubIlyN4cuda3std3__44plusIlEEE10Policy1000EPlSC_iS9_llNS7_10__identityEEEvT0_T1_T2_T3_T4_T6_)
        .other          _ZN3cub18CUB_300001_SM_10006detail6reduce28DeviceReduceSingleTileKernelINS2_10policy_hubIlyN4cuda3std3__44plusIlEEE10Policy1000EPlSC_iS9_llNS7_10__identityEEEvT0_T1_T2_T3_T4_T6_,@"STO_CUDA_ENTRY STV_DEFAULT"
_ZN3cub18CUB_300001_SM_10006detail6reduce28DeviceReduceSingleTileKernelINS2_10policy_hubIlyN4cuda3std3__44plusIlEEE10Policy1000EPlSC_iS9_llNS7_10__identityEEEvT0_T1_T2_T3_T4_T6_:
.text._ZN3cub18CUB_300001_SM_10006detail6reduce28DeviceReduceSingleTileKernelINS2_10policy_hubIlyN4cuda3std3__44plusIlEEE10Policy1000EPlSC_iS9_llNS7_10__identityEEEvT0_T1_T2_T3_T4_T6_:
        /* <DEDUP_REMOVED lines=13> */
.L_x_181:
        /* <DEDUP_REMOVED lines=13> */
.L_x_185:
[----:B------:R-:W-:Y:S05]  /*01a0*/  BSYNC.RECONVERGENT B1 ;  /* 0x0000000000017941 */ /* 0x000fea0003800200 */
.L_x_184:
        /* <DEDUP_REMOVED lines=17> */
.L_x_190:
        /* <DEDUP_REMOVED lines=8> */
[----:B--2--5:R-:W-:-:S05]  /*0340*/  IADD3 R2, P2, PT, R8, R2, RZ ;  /* 0x0000000208027210 */ /* 0x024fca0007f5e0ff */
[----:B------:R-:W-:-:S06]  /*0350*/  IMAD.X R3, R9, 0x1, R3, P2 ;  /* 0x0000000109037824 */ /* 0x000fcc00010e0603 */
[----:B------:R-:W-:Y:S05]  /*0360*/  @P0 BRA `(.L_x_190) ;  /* 0xfffffffc00d40947 */ /* 0x000fea000383ffff */
.L_x_189:
[----:B------:R-:W-:Y:S05]  /*0370*/  BSYNC.RECONVERGENT B2 ;  /* 0x0000000000027941 */ /* 0x000fea0003800200 */
.L_x_188:
        /* <DEDUP_REMOVED lines=8> */
.L_x_193:
[----:B------:R-:W0:Y:S01]  /*0400*/  LDC.64 R44, c[0x0][0x380] ;  /* 0x0000e000ff2c7b82 */ /* 0x000e220000000a00 */
[C---:B------:R-:W-:Y:S02]  /*0410*/  VIADD R41, R7.reuse, 0x800 ;  /* 0x0000080007297836 */ /* 0x040fe40000000000 */
[C---:B------:R-:W-:Y:S02]  /*0420*/  VIADD R43, R7.reuse, 0x1000 ;  /* 0x00001000072b7836 */ /* 0x040fe40000000000 */
[----:B0-----:R-:W-:-:S05]  /*0430*/  IMAD.WIDE R28, R7, 0x8, R44 ;  /* 0x00000008071c7825 */ /* 0x001fca00078e022c */
[----:B------:R-:W2:Y:S01]  /*0440*/  LDG.E.64.CONSTANT R8, desc[UR6][R28.64] ;  /* 0x000000061c087981 */ /* 0x000ea2000c1e9b00 */
[----:B------:R-:W-:-:S03]  /*0450*/  IMAD.WIDE R40, R41, 0x8, R44 ;  /* 0x0000000829287825 */ /* 0x000fc600078e022c */
[----:B------:R-:W2:Y:S04]  /*0460*/  LDG.E.64.CONSTANT R10, desc[UR6][R28.64+0x1000] ;  /* 0x001000061c0a7981 */ /* 0x000ea8000c1e9b00 */
[----:B------:R-:W3:Y:S04]  /*0470*/  LDG.E.64.CONSTANT R12, desc[UR6][R28.64+0x2000] ;  /* 0x002000061c0c7981 */ /* 0x000ee8000c1e9b00 */
[----:B------:R-:W3:Y:S01]  /*0480*/  LDG.E.64.CONSTANT R14, desc[UR6][R28.64+0x3000] ;  /* 0x003000061c0e7981 */ /* 0x000ee2000c1e9b00 */
[----:B------:R-:W-:-:S03]  /*0490*/  IMAD.WIDE R42, R43, 0x8, R44 ;  /* 0x000000082b2a7825 */ /* 0x000fc600078e022c */
[----:B------:R-:W4:Y:S04]  /*04a0*/  LDG.E.64.CONSTANT R16, desc[UR6][R40.64] ;  /* 0x0000000628107981 */ /* 0x000f28000c1e9b00 */
[----:B------:R-:W4:Y:S04]  /*04b0*/  LDG.E.64.CONSTANT R18, desc[UR6][R40.64+0x1000] ;  /* 0x0010000628127981 */ /* 0x000f28000c1e9b00 */
[----:B------:R-:W4:Y:S04]  /*04c0*/  LDG.E.64.CONSTANT R20, desc[UR6][R40.64+0x2000] ;  /* 0x0020000628147981 */ /* 0x000f28000c1e9b00 */
[----:B------:R2:W4:Y:S01]  /*04d0*/  LDG.E.64.CONSTANT R26, desc[UR6][R40.64+0x3000] ;  /* 0x00300006281a7981 */ /* 0x000522000c1e9b00 */
[----:B------:R-:W-:-:S03]  /*04e0*/  VIADD R31, R7, 0x1800 ;  /* 0x00001800071f7836 */ /* 0x000fc60000000000 */
[----:B------:R-:W4:Y:S04]  /*04f0*/  LDG.E.64.CONSTANT R24, desc[UR6][R42.64] ;  /* 0x000000062a187981 */ /* 0x000f28000c1e9b00 */
[----:B------:R-:W4:Y:S01]  /*0500*/  LDG.E.64.CONSTANT R22, desc[UR6][R42.64+0x1000] ;  /* 0x001000062a167981 */ /* 0x000f22000c1e9b00 */
[----:B------:R-:W-:-:S03]  /*0510*/  IMAD.WIDE R44, R31, 0x8, R44 ;  /* 0x000000081f2c7825 */ /* 0x000fc600078e022c */
[----:B------:R-:W4:Y:S04]  /*0520*/  LDG.E.64.CONSTANT R28, desc[UR6][R42.64+0x2000] ;  /* 0x002000062a1c7981 */ /* 0x000f28000c1e9b00 */
[----:B------:R-:W4:Y:S04]  /*0530*/  LDG.E.64.CONSTANT R36, desc[UR6][R42.64+0x3000] ;  /* 0x003000062a247981 */ /* 0x000f28000c1e9b00 */
[----:B------:R-:W4:Y:S04]  /*0540*/  LDG.E.64.CONSTANT R34, desc[UR6][R44.64] ;  /* 0x000000062c227981 */ /* 0x000f28000c1e9b00 */
[----:B------:R-:W4:Y:S04]  /*0550*/  LDG.E.64.CONSTANT R32, desc[UR6][R44.64+0x1000] ;  /* 0x001000062c207981 */ /* 0x000f28000c1e9b00 */
[----:B------:R-:W4:Y:S04]  /*0560*/  LDG.E.64.CONSTANT R30, desc[UR6][R44.64+0x2000] ;  /* 0x002000062c1e7981 */ /* 0x000f28000c1e9b00 */
[----:B------:R-:W4:Y:S01]  /*0570*/  LDG.E.64.CONSTANT R38, desc[UR6][R44.64+0x3000] ;  /* 0x003000062c267981 */ /* 0x000f22000c1e9b00 */
[----:B------:R-:W-:Y:S01]  /*0580*/  VIADD R7, R7, 0x2000 ;  /* 0x0000200007077836 */ /* 0x000fe20000000000 */
[----:B--2--5:R-:W-:-:S04]  /*0590*/  IADD3 R41, P1, P2, R10, R8, R2 ;  /* 0x000000080a297210 */ /* 0x024fc80007a3e002 */
[----:B------:R-:W-:Y:S02]  /*05a0*/  IADD3.X R9, PT, PT, R11, R9, R3, P1, P2 ;  /* 0x000000090b097210 */ /* 0x000fe40000fe4403 */
[----:B---3--:R-:W-:-:S04]  /*05b0*/  IADD3 R41, P3, P4, R14, R12, R41 ;  /* 0x0000000c0e297210 */ /* 0x008fc80007c7e029 */
[----:B------:R-:W-:Y:S02]  /*05c0*/  IADD3.X R13, PT, PT, R15, R13, R9, P3, P4 ;  /* 0x0000000d0f0d7210 */ /* 0x000fe40001fe8409 */
[----:B----4-:R-:W-:-:S04]  /*05d0*/  IADD3 R3, P1, P2, R18, R16, R41 ;  /* 0x0000001012037210 */ /* 0x010fc80007a3e029 */
[----:B------:R-:W-:Y:S02]  /*05e0*/  IADD3.X R17, PT, PT, R19, R17, R13, P1, P2 ;  /* 0x0000001113117210 */ /* 0x000fe40000fe440d */
[----:B------:R-:W-:-:S04]  /*05f0*/  IADD3 R3, P3, P4, R26, R20, R3 ;  /* 0x000000141a037210 */ /* 0x000fc80007c7e003 */
[----:B------:R-:W-:Y:S02]  /*0600*/  IADD3.X R21, PT, PT, R27, R21, R17, P3, P4 ;  /* 0x000000151b157210 */ /* 0x000fe40001fe8411 */
[----:B------:R-:W-:-:S04]  /*0610*/  IADD3 R3, P1, P2, R22, R24, R3 ;  /* 0x0000001816037210 */ /* 0x000fc80007a3e003 */
[----:B------:R-:W-:Y:S02]  /*0620*/  IADD3.X R23, PT, PT, R23, R25, R21, P1, P2 ;  /* 0x0000001917177210 */ /* 0x000fe40000fe4415 */
[----:B------:R-:W-:-:S04]  /*0630*/  IADD3 R3, P3, P4, R36, R28, R3 ;  /* 0x0000001c24037210 */ /* 0x000fc80007c7e003 */
[----:B------:R-:W-:Y:S02]  /*0640*/  IADD3.X R29, PT, PT, R37, R29, R23, P3, P4 ;  /* 0x0000001d251d7210 */ /* 0x000fe40001fe8417 */
[----:B------:R-:W-:Y:S02]  /*0650*/  ISETP.GE.AND P3, PT, R7, R0, PT ;  /* 0x000000000700720c */ /* 0x000fe40003f66270 */
[----:B------:R-:W-:-:S04]  /*0660*/  IADD3 R3, P2, P1, R32, R34, R3 ;  /* 0x0000002220037210 */ /* 0x000fc8000795e003 */
[----:B------:R-:W-:Y:S02]  /*0670*/  IADD3 R2, P4, P5, R38, R30, R3 ;  /* 0x0000001e26027210 */ /* 0x000fe40007d9e003 */
[----:B------:R-:W-:-:S04]  /*0680*/  IADD3.X R3, PT, PT, R33, R35, R29, P2, P1 ;  /* 0x0000002321037210 */ /* 0x000fc800017e241d */
[----:B------:R-:W-:Y:S01]  /*0690*/  IADD3.X R3, PT, PT, R39, R31, R3, P4, P5 ;  /* 0x0000001f27037210 */ /* 0x000fe200027ea403 */
[----:B------:R-:W-:Y:S06]  /*06a0*/  @!P3 BRA `(.L_x_193) ;  /* 0xfffffffc0054b947 */ /* 0x000fec000383ffff */
.L_x_192:
[----:B------:R-:W-:Y:S05]  /*06b0*/  BSYNC.RECONVERGENT B2 ;  /* 0x0000000000027941 */ /* 0x000fea0003800200 */
.L_x_191:
[----:B------:R-:W-:Y:S01]  /*06c0*/  IMAD.IADD R0, R4, 0x1, -R7 ;  /* 0x0000000104007824 */ /* 0x000fe200078e0a07 */
[----:B------:R-:W-:Y:S04]  /*06d0*/  BSSY.RECONVERGENT B2, `(.L_x_194) ;  /* 0x0000019000027945 */ /* 0x000fe80003800200 */
[----:B------:R-:W-:-:S13]  /*06e0*/  ISETP.GT.AND P1, PT, R0, 0x800, PT ;  /* 0x000008000000780c */ /* 0x000fda0003f24270 */
[----:B------:R-:W-:Y:S05]  /*06f0*/  @!P1 BRA `(.L_x_195) ;  /* 0x0000000000589947 */ /* 0x000fea0003800000 */
[----:B------:R-:W0:Y:S01]  /*0700*/  LDC.64 R18, c[0x0][0x380] ;  /* 0x0000e000ff127b82 */ /* 0x000e220000000a00 */
[C---:B------:R-:W-:Y:S02]  /*0710*/  VIADD R15, R7.reuse, 0x800 ;  /* 0x00000800070f7836 */ /* 0x040fe40000000000 */
[----:B0-----:R-:W-:-:S05]  /*0720*/  IMAD.WIDE R8, R7, 0x8, R18 ;  /* 0x0000000807087825 */ /* 0x001fca00078e0212 */
[----:B------:R-:W2:Y:S01]  /*0730*/  LDG.E.64.CONSTANT R10, desc[UR6][R8.64] ;  /* 0x00000006080a7981 */ /* 0x000ea2000c1e9b00 */
[----:B------:R-:W-:-:S03]  /*0740*/  IMAD.WIDE R18, R15, 0x8, R18 ;  /* 0x000000080f127825 */ /* 0x000fc600078e0212 */
[----:B------:R-:W2:Y:S04]  /*0750*/  LDG.E.64.CONSTANT R12, desc[UR6][R8.64+0x1000] ;  /* 0x00100006080c7981 */ /* 0x000ea8000c1e9b00 */
[----:B------:R-:W3:Y:S04]  /*0760*/  LDG.E.64.CONSTANT R14, desc[UR6][R8.64+0x2000] ;  /* 0x00200006080e7981 */ /* 0x000ee8000c1e9b00 */
[----:B------:R-:W3:Y:S04]  /*0770*/  LDG.E.64.CONSTANT R16, desc[UR6][R8.64+0x3000] ;  /* 0x0030000608107981 */ /* 0x000ee8000c1e9b00 */
[----:B------:R-:W4:Y:S04]  /*0780*/  LDG.E.64.CONSTANT R20, desc[UR6][R18.64] ;  /* 0x0000000612147981 */ /* 0x000f28000c1e9b00 */
[----:B------:R-:W4:Y:S04]  /*0790*/  LDG.E.64.CONSTANT R22, desc[UR6][R18.64+0x1000] ;  /* 0x0010000612167981 */ /* 0x000f28000c1e9b00 */
[----:B------:R-:W4:Y:S04]  /*07a0*/  LDG.E.64.CONSTANT R24, desc[UR6][R18.64+0x2000] ;  /* 0x0020000612187981 */ /* 0x000f28000c1e9b00 */
[----:B------:R-:W4:Y:S01]  /*07b0*/  LDG.E.64.CONSTANT R26, desc[UR6][R18.64+0x3000] ;  /* 0x00300006121a7981 */ /* 0x000f22000c1e9b00 */
[----:B------:R-:W-:Y:S01]  /*07c0*/  VIADD R7, R7, 0x1000 ;  /* 0x0000100007077836 */ /* 0x000fe20000000000 */
[----:B--2--5:R-:W-:-:S04]  /*07d0*/  IADD3 R29, P0, P1, R12, R10, R2 ;  /* 0x0000000a0c1d7210 */ /* 0x024fc8000791e002 */
[----:B------:R-:W-:Y:S02]  /*07e0*/  IADD3.X R11, PT, PT, R13, R11, R3, P0, P1 ;  /* 0x0000000b0d0b7210 */ /* 0x000fe400007e2403 */
[----:B------:R-:W-:Y:S02]  /*07f0*/  PLOP3.LUT P0, PT, PT, PT, PT, 0x8, 0x80 ;  /* 0x000000000080781c */ /* 0x000fe40003f0e170 */
[----:B---3--:R-:W-:-:S04]  /*0800*/  IADD3 R29, P2, P3, R16, R14, R29 ;  /* 0x0000000e101d7210 */ /* 0x008fc80007b5e01d */
[----:B------:R-:W-:Y:S02]  /*0810*/  IADD3.X R15, PT, PT, R17, R15, R11, P2, P3 ;  /* 0x0000000f110f7210 */ /* 0x000fe400017e640b */
[----:B----4-:R-:W-:-:S04]  /*0820*/  IADD3 R3, P1, P4, R22, R20, R29 ;  /* 0x0000001416037210 */ /* 0x010fc80007c3e01d */
[----:B------:R-:W-:Y:S02]  /*0830*/  IADD3 R2, P2, P3, R26, R24, R3 ;  /* 0x000000181a027210 */ /* 0x000fe40007b5e003 */
[----:B------:R-:W-:-:S04]  /*0840*/  IADD3.X R3, PT, PT, R23, R21, R15, P1, P4 ;  /* 0x0000001517037210 */ /* 0x000fc80000fe840f */
[----:B------:R-:W-:-:S07]  /*0850*/  IADD3.X R3, PT, PT, R27, R25, R3, P2, P3 ;  /* 0x000000191b037210 */ /* 0x000fce00017e6403 */
.L_x_195:
[----:B------:R-:W-:Y:S05]  /*0860*/  BSYNC.RECONVERGENT B2 ;  /* 0x0000000000027941 */ /* 0x000fea0003800200 */
.L_x_194:
[----:B------:R-:W-:-:S13]  /*0870*/  ISETP.LT.OR P0, PT, R7, R4, P0 ;  /* 0x000000040700720c */ /* 0x000fda0000701670 */
[----:B------:R-:W-:Y:S05]  /*0880*/  @!P0 BRA `(.L_x_187) ;  /* 0x0000000000288947 */ /* 0x000fea0003800000 */
[----:B------:R-:W0:Y:S02]  /*0890*/  LDC.64 R8, c[0x0][0x380] ;  /* 0x0000e000ff087b82 */ /* 0x000e240000000a00 */
[----:B0-----:R-:W-:-:S05]  /*08a0*/  IMAD.WIDE R6, R7, 0x8, R8 ;  /* 0x0000000807067825 */ /* 0x001fca00078e0208 */
[----:B------:R-:W2:Y:S04]  /*08b0*/  LDG.E.64.CONSTANT R8, desc[UR6][R6.64] ;  /* 0x0000000606087981 */ /* 0x000ea8000c1e9b00 */
[----:B------:R-:W2:Y:S04]  /*08c0*/  LDG.E.64.CONSTANT R10, desc[UR6][R6.64+0x1000] ;  /* 0x00100006060a7981 */ /* 0x000ea8000c1e9b00 */
[----:B------:R-:W3:Y:S04]  /*08d0*/  LDG.E.64.CONSTANT R12, desc[UR6][R6.64+0x2000] ;  /* 0x00200006060c7981 */ /* 0x000ee8000c1e9b00 */
[----:B------:R-:W3:Y:S01]  /*08e0*/  LDG.E.64.CONSTANT R14, desc[UR6][R6.64+0x3000] ;  /* 0x00300006060e7981 */ /* 0x000ee2000c1e9b00 */
[----:B--2--5:R-:W-:-:S04]  /*08f0*/  IADD3 R17, P0, P1, R10, R8, R2 ;  /* 0x000000080a117210 */ /* 0x024fc8000791e002 */
[----:B------:R-:W-:Y:S02]  /*0900*/  IADD3.X R3, PT, PT, R11, R9, R3, P0, P1 ;  /* 0x000000090b037210 */ /* 0x000fe400007e2403 */
[----:B---3--:R-:W-:-:S04]  /*0910*/  IADD3 R2, P2, P3, R14, R12, R17 ;  /* 0x0000000c0e027210 */ /* 0x008fc80007b5e011 */
[----:B------:R-:W-:-:S09]  /*0920*/  IADD3.X R3, PT, PT, R15, R13, R3, P2, P3 ;  /* 0x0000000d0f037210 */ /* 0x000fd200017e6403 */
.L_x_187:
[----:B------:R-:W-:Y:S05]  /*0930*/  BSYNC.RECONVERGENT B1 ;  /* 0x0000000000017941 */ /* 0x000fea0003800200 */
.L_x_186:
[----:B------:R-:W-:-:S13]  /*0940*/  ISETP.GE.AND P0, PT, R4, 0x200, PT ;  /* 0x000002000400780c */ /* 0x000fda0003f06270 */
[----:B------:R-:W-:Y:S05]  /*0950*/  @!P0 BRA `(.L_x_196) ;  /* 0x00000004002c8947 */ /* 0x000fea0003800000 */
[----:B------:R-:W0:Y:S01]  /*0960*/  S2R R8, SR_LANEID ;  /* 0x0000000000087919 */ /* 0x000e220000000000 */
[----:B-----5:R-:W1:Y:S04]  /*0970*/  SHFL.DOWN PT, R0, R2, 0x1, 0x1f ;  /* 0x08201f0002007f89 */ /* 0x020e6800000e0000 */
[----:B------:R-:W2:Y:S01]  /*0980*/  SHFL.DOWN PT, R4, R3, 0x1, 0x1f ;  /* 0x08201f0003047f89 */ /* 0x000ea200000e0000 */
[----:B0-----:R-:W-:-:S04]  /*0990*/  ISETP.GT.AND P0, PT, R8, 0x1e, PT ;  /* 0x0000001e0800780c */ /* 0x001fc80003f04270 */
[----:B-1----:R-:W-:Y:S02]  /*09a0*/  SEL R9, R0, RZ, !P0 ;  /* 0x000000ff00097207 */ /* 0x002fe40004000000 */
[----:B--2---:R-:W-:Y:S02]  /*09b0*/  SEL R4, R4, RZ, !P0 ;  /* 0x000000ff04047207 */ /* 0x004fe40004000000 */
[----:B------:R-:W-:-:S05]  /*09c0*/  IADD3 R9, P0, PT, R2, R9, RZ ;  /* 0x0000000902097210 */ /* 0x000fca0007f1e0ff */
[----:B------:R-:W-:Y:S01]  /*09d0*/  IMAD.X R6, R3, 0x1, R4, P0 ;  /* 0x0000000103067824 */ /* 0x000fe200000e0604 */
[----:B------:R-:W0:Y:S01]  /*09e0*/  SHFL.DOWN PT, R0, R9, 0x2, 0x1f ;  /* 0x08401f0009007f89 */ /* 0x000e2200000e0000 */
[----:B------:R-:W-:-:S03]  /*09f0*/  ISETP.GT.AND P0, PT, R8, 0x1d, PT ;  /* 0x0000001d0800780c */ /* 0x000fc60003f04270 */
[----:B------:R-:W1:Y:S01]  /*0a00*/  SHFL.DOWN PT, R4, R6, 0x2, 0x1f ;  /* 0x08401f0006047f89 */ /* 0x000e6200000e0000 */
[----:B0-----:R-:W-:-:S04]  /*0a10*/  SEL R0, R0, RZ, !P0 ;  /* 0x000000ff00007207 */ /* 0x001fc80004000000 */
[----:B------:R-:W-:Y:S02]  /*0a20*/  IADD3 R7, P1, PT, R0, R9, RZ ;  /* 0x0000000900077210 */ /* 0x000fe40007f3e0ff */
[----:B-1----:R-:W-:Y:S02]  /*0a30*/  SEL R3, R4, RZ, !P0 ;  /* 0x000000ff04037207 */ /* 0x002fe40004000000 */
[----:B------:R-:W-:Y:S01]  /*0a40*/  ISETP.GT.AND P0, PT, R8, 0x1b, PT ;  /* 0x0000001b0800780c */ /* 0x000fe20003f04270 */
[----:B------:R-:W0:Y:S02]  /*0a50*/  SHFL.DOWN PT, R0, R7, 0x4, 0x1f ;  /* 0x08801f0007007f89 */ /* 0x000e2400000e0000 */
[----:B------:R-:W-:-:S05]  /*0a60*/  IMAD.X R3, R3, 0x1, R6, P1 ;  /* 0x0000000103037824 */ /* 0x000fca00008e0606 */
[----:B------:R-:W1:Y:S01]  /*0a70*/  SHFL.DOWN PT, R2, R3, 0x4, 0x1f ;  /* 0x08801f0003027f89 */ /* 0x000e6200000e0000 */
[----:B0-----:R-:W-:-:S04]  /*0a80*/  SEL R0, R0, RZ, !P0 ;  /* 0x000000ff00007207 */ /* 0x001fc80004000000 */
[----:B------:R-:W-:Y:S02]  /*0a90*/  IADD3 R11, P1, PT, R0, R7, RZ ;  /* 0x00000007000b7210 */ /* 0x000fe40007f3e0ff */
[----:B-1----:R-:W-:-:S03]  /*0aa0*/  SEL R2, R2, RZ, !P0 ;  /* 0x000000ff02027207 */ /* 0x002fc60004000000 */
[----:B------:R-:W0:Y:S01]  /*0ab0*/  SHFL.DOWN PT, R0, R11, 0x8, 0x1f ;  /* 0x09001f000b007f89 */ /* 0x000e2200000e0000 */
[----:B------:R-:W-:Y:S01]  /*0ac0*/  ISETP.GT.AND P0, PT, R8, 0x17, PT ;  /* 0x000000170800780c */ /* 0x000fe20003f04270 */
[----:B------:R-:W-:Y:S01]  /*0ad0*/  IMAD.X R13, R2, 0x1, R3, P1 ;  /* 0x00000001020d7824 */ /* 0x000fe200008e0603 */
[----:B------:R-:W-:-:S04]  /*0ae0*/  ISETP.NE.AND P1, PT, R8, RZ, PT ;  /* 0x000000ff0800720c */ /* 0x000fc80003f25270 */
[----:B------:R-:W1:Y:S09]  /*0af0*/  SHFL.DOWN PT, R2, R13, 0x8, 0x1f ;  /* 0x09001f000d027f89 */ /* 0x000e7200000e0000 */
[----:B------:R-:W2:Y:S01]  /*0b00*/  @!P1 S2R R7, SR_CgaCtaId ;  /* 0x0000000000079919 */ /* 0x000ea20000008800 */
[----:B0-----:R-:W-:-:S04]  /*0b10*/  SEL R0, R0, RZ, !P0 ;  /* 0x000000ff00007207 */ /* 0x001fc80004000000 */
[----:B------:R-:W-:Y:S02]  /*0b20*/  IADD3 R9, P2, PT, R0, R11, RZ ;  /* 0x0000000b00097210 */ /* 0x000fe40007f5e0ff */
[----:B-1----:R-:W-:-:S03]  /*0b30*/  SEL R2, R2, RZ, !P0 ;  /* 0x000000ff02027207 */ /* 0x002fc60004000000 */
[----:B------:R-:W0:Y:S01]  /*0b40*/  SHFL.DOWN PT, R0, R9, 0x10, 0x1f ;  /* 0x0a001f0009007f89 */ /* 0x000e2200000e0000 */
[----:B------:R-:W-:Y:S01]  /*0b50*/  ISETP.GT.AND P0, PT, R8, 0xf, PT ;  /* 0x0000000f0800780c */ /* 0x000fe20003f04270 */
[----:B------:R-:W-:Y:S01]  /*0b60*/  IMAD.X R6, R2, 0x1, R13, P2 ;  /* 0x0000000102067824 */ /* 0x000fe200010e060d */
[----:B------:R-:W-:-:S04]  /*0b70*/  @!P1 MOV R2, 0x400 ;  /* 0x0000040000029802 */ /* 0x000fc80000000f00 */
[----:B------:R-:W1:Y:S01]  /*0b80*/  SHFL.DOWN PT, R3, R6, 0x10, 0x1f ;  /* 0x0a001f0006037f89 */ /* 0x000e6200000e0000 */
[----:B--2---:R-:W-:Y:S02]  /*0b90*/  @!P1 LEA R7, R7, R2, 0x18 ;  /* 0x0000000207079211 */ /* 0x004fe400078ec0ff */
[----:B0-----:R-:W-:Y:S02]  /*0ba0*/  SEL R4, R0, RZ, !P0 ;  /* 0x000000ff00047207 */ /* 0x001fe40004000000 */
[----:B------:R-:W-:Y:S02]  /*0bb0*/  @!P1 SHF.R.U32.HI R0, RZ, 0x2, R5 ;  /* 0x00000002ff009819 */ /* 0x000fe40000011605 */
[----:B------:R-:W-:Y:S02]  /*0bc0*/  IADD3 R2, P2, PT, R4, R9, RZ ;  /* 0x0000000904027210 */ /* 0x000fe40007f5e0ff */
[----:B------:R-:W-:Y:S02]  /*0bd0*/  @!P1 LOP3.LUT R0, R0, 0xf8, RZ, 0xc0, !PT ;  /* 0x000000f800009812 */ /* 0x000fe400078ec0ff */
[----:B-1----:R-:W-:-:S02]  /*0be0*/  SEL R3, R3, RZ, !P0 ;  /* 0x000000ff03037207 */ /* 0x002fc40004000000 */
[----:B------:R-:W-:Y:S01]  /*0bf0*/  ISETP.NE.AND P0, PT, R5, RZ, PT ;  /* 0x000000ff0500720c */ /* 0x000fe20003f05270 */
[----:B------:R-:W-:Y:S02]  /*0c00*/  @!P1 IMAD.IADD R7, R0, 0x1, R7 ;  /* 0x0000000100079824 */ /* 0x000fe400078e0207 */
[----:B------:R-:W-:-:S05]  /*0c10*/  IMAD.X R3, R3, 0x1, R6, P2 ;  /* 0x0000000103037824 */ /* 0x000fca00010e0606 */
[----:B------:R2:W-:Y:S01]  /*0c20*/  @!P1 STS.64 [R7+0x10], R2 ;  /* 0x0000100207009388 */ /* 0x0005e20000000a00 */
[----:B------:R-:W-:Y:S06]  /*0c30*/  BAR.SYNC.DEFER_BLOCKING 0x0 ;  /* 0x0000000000007b1d */ /* 0x000fec0000010000 */
[----:B------:R-:W-:Y:S05]  /*0c40*/  @P0 BRA `(.L_x_197) ;  /* 0x00000018007c0947 */ /* 0x000fea0003800000 */
[----:B------:R-:W0:Y:S01]  /*0c50*/  S2UR UR5, SR_CgaCtaId ;  /* 0x00000000000579c3 */ /* 0x000e220000008800 */
[----:B------:R-:W-:Y:S02]  /*0c60*/  UMOV UR4, 0x400 ;  /* 0x0000040000047882 */ /* 0x000fe40000000000 */
[----:B0-----:R-:W-:-:S09]  /*0c70*/  ULEA UR4, UR5, UR4, 0x18 ;  /* 0x0000000405047291 */ /* 0x001fd2000f8ec0ff */
[----:B------:R-:W-:Y:S04]  /*0c80*/  LDS.64 R32, [UR4+0x18] ;  /* 0x00001804ff207984 */ /* 0x000fe80008000a00 */
[----:B------:R-:W0:Y:S04]  /*0c90*/  LDS.128 R28, [UR4+0x20] ;  /* 0x00002004ff1c7984 */ /* 0x000e280008000c00 */
[----:B------:R-:W1:Y:S04]  /*0ca0*/  LDS.128 R24, [UR4+0x30] ;  /* 0x00003004ff187984 */ /* 0x000e680008000c00 */
[----:B------:R-:W3:Y:S04]  /*0cb0*/  LDS.128 R20, [UR4+0x40] ;  /* 0x00004004ff147984 */ /* 0x000ee80008000c00 */
[----:B------:R-:W4:Y:S04]  /*0cc0*/  LDS.128 R16, [UR4+0x50] ;  /* 0x00005004ff107984 */ /* 0x000f280008000c00 */
[----:B------:R-:W5:Y:S04]  /*0cd0*/  LDS.128 R12, [UR4+0x60] ;  /* 0x00006004ff0c7984 */ /* 0x000f680008000c00 */
[----:B------:R-:W5:Y:S04]  /*0ce0*/  LDS.128 R8, [UR4+0x70] ;  /* 0x00007004ff087984 */ /* 0x000f680008000c00 */
[----:B--2---:R-:W2:Y:S01]  /*0cf0*/  LDS.128 R4, [UR4+0x80] ;  /* 0x00008004ff047984 */ /* 0x004ea20008000c00 */
[----:B0-----:R-:W-:-:S04]  /*0d00*/  IADD3 R35, P1, P2, R28, R32, R2 ;  /* 0x000000201c237210 */ /* 0x001fc80007a3e002 */
[----:B-1----:R-:W-:Y:S02]  /*0d10*/  IADD3 R35, P3, P4, R24, R35, R30 ;  /* 0x0000002318237210 */ /* 0x002fe40007c7e01e */
[----:B------:R-:W-:Y:S02]  /*0d20*/  IADD3.X R29, PT, PT, R29, R33, R3, P1, P2 ;  /* 0x000000211d1d7210 */ /* 0x000fe40000fe4403 */
[----:B---3--:R-:W-:Y:S02]  /*0d30*/  IADD3 R3, P1, P2, R20, R35, R26 ;  /* 0x0000002314037210 */ /* 0x008fe40007a3e01a */
[----:B------:R-:W-:Y:S02]  /*0d40*/  IADD3.X R25, PT, PT, R25, R29, R31, P3, P4 ;  /* 0x0000001d19197210 */ /* 0x000fe40001fe841f */
[----:B----4-:R-:W-:Y:S02]  /*0d50*/  IADD3 R3, P3, P4, R16, R3, R22 ;  /* 0x0000000310037210 */ /* 0x010fe40007c7e016 */
[----:B------:R-:W-:-:S02]  /*0d60*/  IADD3.X R21, PT, PT, R21, R25, R27, P1, P2 ;  /* 0x0000001915157210 */ /* 0x000fc40000fe441b */
[----:B-----5:R-:W-:Y:S02]  /*0d70*/  IADD3 R3, P1, P2, R12, R3, R18 ;  /* 0x000000030c037210 */ /* 0x020fe40007a3e012 */
[----:B------:R-:W-:Y:S02]  /*0d80*/  IADD3.X R17, PT, PT, R17, R21, R23, P3, P4 ;  /* 0x0000001511117210 */ /* 0x000fe40001fe8417 */
[----:B------:R-:W-:Y:S02]  /*0d90*/  IADD3 R3, P3, P4, R8, R3, R14 ;  /* 0x0000000308037210 */ /* 0x000fe40007c7e00e */
[----:B------:R-:W-:Y:S02]  /*0da0*/  IADD3.X R13, PT, PT, R13, R17, R19, P1, P2 ;  /* 0x000000110d0d7210 */ /* 0x000fe40000fe4413 */
[----:B--2---:R-:W-:Y:S02]  /*0db0*/  IADD3 R3, P1, P2, R4, R3, R10 ;  /* 0x0000000304037210 */ /* 0x004fe40007a3e00a */
[----:B------:R-:W-:-:S02]  /*0dc0*/  IADD3.X R9, PT, PT, R9, R13, R15, P3, P4 ;  /* 0x0000000d09097210 */ /* 0x000fc40001fe840f */
[----:B------:R-:W-:Y:S02]  /*0dd0*/  IADD3 R2, P3, PT, R3, R6, RZ ;  /* 0x0000000603027210 */ /* 0x000fe40007f7e0ff */
[----:B------:R-:W-:-:S05]  /*0de0*/  IADD3.X R3, PT, PT, R5, R9, R11, P1, P2 ;  /* 0x0000000905037210 */ /* 0x000fca0000fe440b */
[----:B------:R-:W-:Y:S01]  /*0df0*/  IMAD.X R3, R3, 0x1, R7, P3 ;  /* 0x0000000103037824 */ /* 0x000fe200018e0607 */
[----:B------:R-:W-:Y:S06]  /*0e00*/  BRA `(.L_x_197) ;  /* 0x00000018000c7947 */ /* 0x000fec0003800000 */
.L_x_196:
[----:B------:R-:W-:Y:S01]  /*0e10*/  LOP3.LUT R0, R5, 0x3e0, RZ, 0xc0, !PT ;  /* 0x000003e005007812 */ /* 0x000fe200078ec0ff */
[----:B------:R-:W0:Y:S03]  /*0e20*/  S2R R12, SR_LANEID ;  /* 0x00000000000c7919 */ /* 0x000e260000000000 */
[----:B------:R-:W-:Y:S01]  /*0e30*/  LOP3.LUT R9, RZ, R0, RZ, 0x33, !PT ;  /* 0x00000000ff097212 */ /* 0x000fe200078e33ff */
[----:B------:R-:W-:-:S04]  /*0e40*/  VIADD R7, R0, 0x20 ;  /* 0x0000002000077836 */ /* 0x000fc80000000000 */
[----:B------:R-:W-:Y:S01]  /*0e50*/  IMAD.IADD R9, R9, 0x1, R4 ;  /* 0x0000000109097824 */ /* 0x000fe200078e0204 */
[----:B------:R-:W-:-:S04]  /*0e60*/  ISETP.GT.AND P0, PT, R7, R4, PT ;  /* 0x000000040700720c */ /* 0x000fc80003f04270 */
[----:B------:R-:W-:-:S05]  /*0e70*/  SEL R9, R9, 0x1f, P0 ;  /* 0x0000001f09097807 */ /* 0x000fca0000000000 */
[----:B-----5:R-:W1:Y:S04]  /*0e80*/  SHFL.DOWN PT, R0, R2, 0x1, R9 ;  /* 0x0820000002007989 */ /* 0x020e6800000e0009 */
[----:B------:R-:W2:Y:S01]  /*0e90*/  SHFL.DOWN PT, R6, R3, 0x1, R9 ;  /* 0x0820000003067989 */ /* 0x000ea200000e0009 */
[C---:B0-----:R-:W-:Y:S01]  /*0ea0*/  ISETP.GE.AND P0, PT, R12.reuse, R9, PT ;  /* 0x000000090c00720c */ /* 0x041fe20003f06270 */
[C---:B------:R-:W-:Y:S01]  /*0eb0*/  VIADD R8, R12.reuse, 0x2 ;  /* 0x000000020c087836 */ /* 0x040fe20000000000 */
[----:B------:R-:W-:Y:S02]  /*0ec0*/  ISETP.NE.AND P2, PT, R12, RZ, PT ;  /* 0x000000ff0c00720c */ /* 0x000fe40003f45270 */
[----:B-1----:R-:W-:Y:S02]  /*0ed0*/  SEL R7, R0, RZ, !P0 ;  /* 0x000000ff00077207 */ /* 0x002fe40004000000 */
[----:B--2---:R-:W-:-:S02]  /*0ee0*/  SEL R6, R6, RZ, !P0 ;  /* 0x000000ff06067207 */ /* 0x004fc40004000000 */
[----:B------:R-:W-:-:S05]  /*0ef0*/  IADD3 R7, P0, PT, R2, R7, RZ ;  /* 0x0000000702077210 */ /* 0x000fca0007f1e0ff */
[----:B------:R-:W-:Y:S01]  /*0f00*/  IMAD.X R11, R3, 0x1, R6, P0 ;  /* 0x00000001030b7824 */ /* 0x000fe200000e0606 */
[----:B------:R-:W0:Y:S01]  /*0f10*/  SHFL.DOWN PT, R0, R7, 0x2, R9 ;  /* 0x0840000007007989 */ /* 0x000e2200000e0009 */
[----:B------:R-:W-:-:S03]  /*0f20*/  ISETP.GT.AND P0, PT, R8, R9, PT ;  /* 0x000000090800720c */ /* 0x000fc60003f04270 */
[----:B------:R-:W1:Y:S01]  /*0f30*/  SHFL.DOWN PT, R6, R11, 0x2, R9 ;  /* 0x084000000b067989 */ /* 0x000e6200000e0009 */
[----:B0-----:R-:W-:-:S04]  /*0f40*/  SEL R0, R0, RZ, !P0 ;  /* 0x000000ff00007207 */ /* 0x001fc80004000000 */
[----:B------:R-:W-:Y:S02]  /*0f50*/  IADD3 R8, P1, PT, R0, R7, RZ ;  /* 0x0000000700087210 */ /* 0x000fe40007f3e0ff */
[----:B-1----:R-:W-:-:S03]  /*0f60*/  SEL R6, R6, RZ, !P0 ;  /* 0x000000ff06067207 */ /* 0x002fc60004000000 */
[----:B------:R-:W0:Y:S02]  /*0f70*/  SHFL.DOWN PT, R0, R8, 0x4, R9 ;  /* 0x0880000008007989 */ /* 0x000e2400000e0009 */
[----:B------:R-:W-:Y:S02]  /*0f80*/  IMAD.X R10, R6, 0x1, R11, P1 ;  /* 0x00000001060a7824 */ /* 0x000fe400008e060b */
[----:B------:R-:W-:Y:S01]  /*0f90*/  VIADD R6, R12, 0x4 ;  /* 0x000000040c067836 */ /* 0x000fe20000000000 */
[----:B------:R-:W1:Y:S02]  /*0fa0*/  @!P2 S2R R11, SR_CgaCtaId ;  /* 0x00000000000ba919 */ /* 0x000e640000008800 */
[----:B------:R-:W2:Y:S02]  /*0fb0*/  SHFL.DOWN PT, R2, R10, 0x4, R9 ;  /* 0x088000000a027989 */ /* 0x000ea400000e0009 */
[----:B------:R-:W-:Y:S01]  /*0fc0*/  ISETP.GT.AND P0, PT, R6, R9, PT ;  /* 0x000000090600720c */ /* 0x000fe20003f04270 */
[----:B------:R-:W-:-:S03]  /*0fd0*/  VIADD R6, R12, 0x8 ;  /* 0x000000080c067836 */ /* 0x000fc60000000000 */
[----:B0-----:R-:W-:-:S04]  /*0fe0*/  SEL R0, R0, RZ, !P0 ;  /* 0x000000ff00007207 */ /* 0x001fc80004000000 */
[----:B------:R-:W-:Y:S02]  /*0ff0*/  IADD3 R3, P1, PT, R0, R8, RZ ;  /* 0x0000000800037210 */ /* 0x000fe40007f3e0ff */
[----:B--2---:R-:W-:-:S03]  /*1000*/  SEL R2, R2, RZ, !P0 ;  /* 0x000000ff02027207 */ /* 0x004fc60004000000 */
[----:B------:R-:W0:Y:S01]  /*1010*/  SHFL.DOWN PT, R0, R3, 0x8, R9 ;  /* 0x0900000003007989 */ /* 0x000e2200000e0009 */
[----:B------:R-:W-:Y:S01]  /*1020*/  ISETP.GT.AND P0, PT, R6, R9, PT ;  /* 0x000000090600720c */ /* 0x000fe20003f04270 */
[----:B------:R-:W-:-:S05]  /*1030*/  IMAD.X R7, R2, 0x1, R10, P1 ;  /* 0x0000000102077824 */ /* 0x000fca00008e060a */
[----:B------:R-:W2:Y:S01]  /*1040*/  SHFL.DOWN PT, R2, R7, 0x8, R9 ;  /* 0x0900000007027989 */ /* 0x000ea200000e0009 */
[----:B0-----:R-:W-:-:S04]  /*1050*/  SEL R0, R0, RZ, !P0 ;  /* 0x000000ff00007207 */ /* 0x001fc80004000000 */
[----:B------:R-:W-:Y:S02]  /*1060*/  IADD3 R6, P1, PT, R0, R3, RZ ;  /* 0x0000000300067210 */ /* 0x000fe40007f3e0ff */
[----:B--2---:R-:W-:-:S03]  /*1070*/  SEL R2, R2, RZ, !P0 ;  /* 0x000000ff02027207 */ /* 0x004fc60004000000 */
[----:B------:R-:W0:Y:S02]  /*1080*/  SHFL.DOWN PT, R0, R6, 0x10, R9 ;  /* 0x0a00000006007989 */ /* 0x000e2400000e0009 */
[----:B------:R-:W-:Y:S01]  /*1090*/  IMAD.X R8, R2, 0x1, R7, P1 ;  /* 0x0000000102087824 */ /* 0x000fe200008e0607 */
[----:B------:R-:W-:Y:S01]  /*10a0*/  @!P2 SHF.R.U32.HI R7, RZ, 0x2, R5 ;  /* 0x00000002ff07a819 */ /* 0x000fe20000011605 */
[----:B------:R-:W-:-:S03]  /*10b0*/  VIADD R2, R12, 0x10 ;  /* 0x000000100c027836 */ /* 0x000fc60000000000 */
[----:B------:R-:W2:Y:S01]  /*10c0*/  SHFL.DOWN PT, R3, R8, 0x10, R9 ;  /* 0x0a00000008037989 */ /* 0x000ea200000e0009 */
[----:B------:R-:W-:Y:S02]  /*10d0*/  @!P2 LOP3.LUT R7, R7, 0xf8, RZ, 0xc0, !PT ;  /* 0x000000f80707a812 */ /* 0x000fe400078ec0ff */
[----:B------:R-:W-:Y:S02]  /*10e0*/  ISETP.GT.AND P0, PT, R2, R9, PT ;  /* 0x000000090200720c */ /* 0x000fe40003f04270 */
[----:B------:R-:W-:-:S04]  /*10f0*/  @!P2 MOV R2, 0x400 ;  /* 0x000004000002a802 */ /* 0x000fc80000000f00 */
[----:B-1----:R-:W-:-:S05]  /*1100*/  @!P2 LEA R10, R11, R2, 0x18 ;  /* 0x000000020b0aa211 */ /* 0x002fca00078ec0ff */
[----:B------:R-:W-:Y:S01]  /*1110*/  @!P2 IMAD.IADD R7, R7, 0x1, R10 ;  /* 0x000000010707a824 */ /* 0x000fe200078e020a */
[----:B0-----:R-:W-:-:S04]  /*1120*/  SEL R0, R0, RZ, !P0 ;  /* 0x000000ff00007207 */ /* 0x001fc80004000000 */
[----:B------:R-:W-:Y:S02]  /*1130*/  IADD3 R2, P1, PT, R0, R6, RZ ;  /* 0x0000000600027210 */ /* 0x000fe40007f3e0ff */
[----:B--2---:R-:W-:Y:S02]  /*1140*/  SEL R3, R3, RZ, !P0 ;  /* 0x000000ff03037207 */ /* 0x004fe40004000000 */
[----:B------:R-:W-:-:S03]  /*1150*/  ISETP.NE.AND P0, PT, R5, RZ, PT ;  /* 0x000000ff0500720c */ /* 0x000fc60003f05270 */
[----:B------:R-:W-:-:S05]  /*1160*/  IMAD.X R3, R3, 0x1, R8, P1 ;  /* 0x0000000103037824 */ /* 0x000fca00008e0608 */
[----:B------:R1:W-:Y:S01]  /*1170*/  @!P2 STS.64 [R7+0x10], R2 ;  /* 0x000010020700a388 */ /* 0x0003e20000000a00 */
[----:B------:R-:W-:Y:S06]  /*1180*/  BAR.SYNC.DEFER_BLOCKING 0x0 ;  /* 0x0000000000007b1d */ /* 0x000fec0000010000 */
[----:B------:R-:W-:Y:S05]  /*1190*/  @P0 BRA `(.L_x_197) ;  /* 0x0000001400280947 */ /* 0x000fea0003800000 */
[----:B------:R-:W0:Y:S01]  /*11a0*/  S2UR UR5, SR_CgaCtaId ;  /* 0x00000000000579c3 */ /* 0x000e220000008800 */
[----:B------:R-:W-:Y:S01]  /*11b0*/  UMOV UR4, 0x400 ;  /* 0x0000040000047882 */ /* 0x000fe20000000000 */
[C---:B------:R-:W-:Y:S02]  /*11c0*/  ISETP.GT.AND P2, PT, R4.reuse, 0x40, PT ;  /* 0x000000400400780c */ /* 0x040fe40003f44270 */
[C---:B------:R-:W-:Y:S02]  /*11d0*/  ISETP.GT.AND P1, PT, R4.reuse, 0x20, PT ;  /* 0x000000200400780c */ /* 0x040fe40003f24270 */
[C---:B------:R-:W-:Y:S02]  /*11e0*/  ISETP.GT.AND P5, PT, R4.reuse, 0x180, PT ;  /* 0x000001800400780c */ /* 0x040fe40003fa4270 */
[----:B------:R-:W-:Y:S01]  /*11f0*/  ISETP.GT.AND P6, PT, R4, 0x1a0, PT ;  /* 0x000001a00400780c */ /* 0x000fe20003fc4270 */
[----:B0-----:R-:W-:-:S09]  /*1200*/  ULEA UR4, UR5, UR4, 0x18 ;  /* 0x0000000405047291 */ /* 0x001fd2000f8ec0ff */
[----:B------:R-:W0:Y:S04]  /*1210*/  LDS.128 R8, [UR4+0x20] ;  /* 0x00002004ff087984 */ /* 0x000e280008000c00 */
[----:B-1----:R-:W1:Y:S04]  /*1220*/  LDS.64 R6, [UR4+0x18] ;  /* 0x00001804ff067984 */ /* 0x002e680008000a00 */
[----:B------:R-:W2:Y:S04]  /*1230*/  LDS.128 R12, [UR4+0x30] ;  /* 0x00003004ff0c7984 */ /* 0x000ea80008000c00 */
[----:B------:R-:W3:Y:S04]  /*1240*/  LDS.128 R16, [UR4+0x40] ;  /* 0x00004004ff107984 */ /* 0x000ee80008000c00 */
[----:B------:R-:W4:Y:S04]  /*1250*/  LDS.128 R20, [UR4+0x50] ;  /* 0x00005004ff147984 */ /* 0x000f280008000c00 */
[----:B------:R-:W5:Y:S04]  /*1260*/  LDS.128 R24, [UR4+0x60] ;  /* 0x00006004ff187984 */ /* 0x000f680008000c00 */
[----:B------:R-:W5:Y:S04]  /*1270*/  LDS.128 R32, [UR4+0x70] ;  /* 0x00007004ff207984 */ /* 0x000f680008000c00 */
[----:B------:R-:W5:Y:S01]  /*1280*/  LDS.128 R28, [UR4+0x80] ;  /* 0x00008004ff1c7984 */ /* 0x000f620008000c00 */
[----:B0-----:R-:W-:-:S02]  /*1290*/  SEL R5, R8, RZ, P2 ;  /* 0x000000ff08057207 */ /* 0x001fc40001000000 */
[----:B------:R-:W-:Y:S02]  /*12a0*/  SEL R8, R9, RZ, P2 ;  /* 0x000000ff09087207 */ /* 0x000fe40001000000 */
[----:B-1----:R-:W-:Y:S02]  /*12b0*/  SEL R0, R6, RZ, P1 ;  /* 0x000000ff06007207 */ /* 0x002fe40000800000 */
[----:B------:R-:W-:Y:S02]  /*12c0*/  SEL R7, R7, RZ, P1 ;  /* 0x000000ff07077207 */ /* 0x000fe40000800000 */
[C---:B------:R-:W-:Y:S02]  /*12d0*/  ISETP.GT.AND P1, PT, R4.reuse, 0x60, PT ;  /* 0x000000600400780c */ /* 0x040fe40003f24270 */
[----:B------:R-:W-:Y:S02]  /*12e0*/  ISETP.GT.AND P2, PT, R4, 0x80, PT ;  /* 0x000000800400780c */ /* 0x000fe40003f44270 */
[----:B------:R-:W-:-:S02]  /*12f0*/  IADD3 R0, P3, P4, R5, R0, R2 ;  /* 0x0000000005007210 */ /* 0x000fc40007c7e002 */
[----:B------:R-:W-:Y:S02]  /*1300*/  SEL R5, R10, RZ, P1 ;  /* 0x000000ff0a057207 */ /* 0x000fe40000800000 */
[----:B------:R-:W-:Y:S02]  /*1310*/  SEL R11, R11, RZ, P1 ;  /* 0x000000ff0b0b7207 */ /* 0x000fe40000800000 */
[----:B--2---:R-:W-:Y:S02]  /*1320*/  SEL R2, R12, RZ, P2 ;  /* 0x000000ff0c027207 */ /* 0x004fe40001000000 */
[----:B------:R-:W-:Y:S02]  /*1330*/  SEL R6, R13, RZ, P2 ;  /* 0x000000ff0d067207 */ /* 0x000fe40001000000 */
[C---:B------:R-:W-:Y:S02]  /*1340*/  ISETP.GT.AND P1, PT, R4.reuse, 0xa0, PT ;  /* 0x000000a00400780c */ /* 0x040fe40003f24270 */
[----:B------:R-:W-:-:S02]  /*1350*/  ISETP.GT.AND P2, PT, R4, 0xc0, PT ;  /* 0x000000c00400780c */ /* 0x000fc40003f44270 */
[----:B------:R-:W-:Y:S02]  /*1360*/  IADD3.X R7, PT, PT, R8, R7, R3, P3, P4 ;  /* 0x0000000708077210 */ /* 0x000fe40001fe8403 */
[----:B------:R-:W-:Y:S02]  /*1370*/  IADD3 R2, P3, P4, R2, R0, R5 ;  /* 0x0000000002027210 */ /* 0x000fe40007c7e005 */
[----:B------:R-:W-:Y:S02]  /*1380*/  SEL R3, R14, RZ, P1 ;  /* 0x000000ff0e037207 */ /* 0x000fe40000800000 */
[----:B---3--:R-:W-:Y:S02]  /*1390*/  SEL R0, R16, RZ, P2 ;  /* 0x000000ff10007207 */ /* 0x008fe40001000000 */
[----:B------:R-:W-:Y:S02]  /*13a0*/  SEL R14, R15, RZ, P1 ;  /* 0x000000ff0f0e7207 */ /* 0x000fe40000800000 */
[----:B------:R-:W-:-:S02]  /*13b0*/  ISETP.GT.AND P1, PT, R4, 0xe0, PT ;  /* 0x000000e00400780c */ /* 0x000fc40003f24270 */
[----:B------:R-:W-:Y:S02]  /*13c0*/  IADD3.X R6, PT, PT, R6, R7, R11, P3, P4 ;  /* 0x0000000706067210 */ /* 0x000fe40001fe840b */
[----:B------:R-:W-:Y:S02]  /*13d0*/  SEL R5, R17, RZ, P2 ;  /* 0x000000ff11057207 */ /* 0x000fe40001000000 */
[----:B------:R-:W-:Y:S02]  /*13e0*/  IADD3 R0, P3, P4, R0, R2, R3 ;  /* 0x0000000200007210 */ /* 0x000fe40007c7e003 */
[----:B------:R-:W-:Y:S02]  /*13f0*/  ISETP.GT.AND P2, PT, R4, 0x100, PT ;  /* 0x000001000400780c */ /* 0x000fe40003f44270 */
[----:B------:R-:W-:Y:S02]  /*1400*/  SEL R3, R18, RZ, P1 ;  /* 0x000000ff12037207 */ /* 0x000fe40000800000 */
[----:B------:R-:W-:-:S02]  /*1410*/  SEL R19, R19, RZ, P1 ;  /* 0x000000ff13137207 */ /* 0x000fc40000800000 */
[----:B------:R-:W-:Y:S02]  /*1420*/  ISETP.GT.AND P1, PT, R4, 0x120, PT ;  /* 0x000001200400780c */ /* 0x000fe40003f24270 */
[----:B------:R-:W-:Y:S02]  /*1430*/  IADD3.X R5, PT, PT, R5, R6, R14, P3, P4 ;  /* 0x0000000605057210 */ /* 0x000fe40001fe840e */
[----:B----4-:R-:W-:Y:S02]  /*1440*/  SEL R2, R20, RZ, P2 ;  /* 0x000000ff14027207 */ /* 0x010fe40001000000 */
[----:B------:R-:W-:Y:S02]  /*1450*/  SEL R6, R21, RZ, P2 ;  /* 0x000000ff15067207 */ /* 0x000fe40001000000 */
[----:B------:R-:W-:Y:S02]  /*1460*/  ISETP.GT.AND P2, PT, R4, 0x140, PT ;  /* 0x000001400400780c */ /* 0x000fe40003f44270 */
[----:B------:R-:W-:-:S02]  /*1470*/  SEL R7, R22, RZ, P1 ;  /* 0x000000ff16077207 */ /* 0x000fc40000800000 */
[----:B------:R-:W-:Y:S02]  /*1480*/  SEL R22, R23, RZ, P1 ;  /* 0x000000ff17167207 */ /* 0x000fe40000800000 */
[----:B------:R-:W-:Y:S02]  /*1490*/  IADD3 R2, P3, P4, R2, R0, R3 ;  /* 0x0000000002027210 */ /* 0x000fe40007c7e003 */
[----:B------:R-:W-:Y:S02]  /*14a0*/  ISETP.GT.AND P1, PT, R4, 0x160, PT ;  /* 0x000001600400780c */ /* 0x000fe40003f24270 */
[----:B-----5:R-:W-:Y:S02]  /*14b0*/  SEL R0, R24, RZ, P2 ;  /* 0x000000ff18007207 */ /* 0x020fe40001000000 */
[----:B------:R-:W-:Y:S02]  /*14c0*/  IADD3.X R6, PT, PT, R6, R5, R19, P3, P4 ;  /* 0x0000000506067210 */ /* 0x000fe40001fe8413 */
[----:B------:R-:W-:-:S02]  /*14d0*/  SEL R3, R26, RZ, P1 ;  /* 0x000000ff1a037207 */ /* 0x000fc40000800000 */
[----:B------:R-:W-:Y:S02]  /*14e0*/  SEL R27, R27, RZ, P1 ;  /* 0x000000ff1b1b7207 */ /* 0x000fe40000800000 */
[----:B------:R-:W-:Y:S02]  /*14f0*/  SEL R5, R25, RZ, P2 ;  /* 0x000000ff19057207 */ /* 0x000fe40001000000 */
[----:B------:R-:W-:Y:S02]  /*1500*/  IADD3 R0, P1, P3, R0, R2, R7 ;  /* 0x0000000200007210 */ /* 0x000fe40007b3e007 */
[----:B------:R-:W-:Y:S02]  /*1510*/  SEL R2, R32, RZ, P5 ;  /* 0x000000ff20027207 */ /* 0x000fe40002800000 */
[----:B------:R-:W-:Y:S02]  /*1520*/  ISETP.GT.AND P2, PT, R4, 0x1c0, PT ;  /* 0x000001c00400780c */ /* 0x000fe40003f44270 */
[----:B------:R-:W-:-:S02]  /*1530*/  IADD3.X R5, PT, PT, R5, R6, R22, P1, P3 ;  /* 0x0000000605057210 */ /* 0x000fc40000fe6416 */
[----:B------:R-:W-:Y:S02]  /*1540*/  IADD3 R2, P3, P4, R2, R0, R3 ;  /* 0x0000000002027210 */ /* 0x000fe40007c7e003 */
[----:B------:R-:W-:Y:S02]  /*1550*/  SEL R0, R34, RZ, P6 ;  /* 0x000000ff22007207 */ /* 0x000fe40003000000 */
[----:B------:R-:W-:Y:S02]  /*1560*/  SEL R3, R28, RZ, P2 ;  /* 0x000000ff1c037207 */ /* 0x000fe40001000000 */
[----:B------:R-:W-:Y:S02]  /*1570*/  ISETP.GT.AND P1, PT, R4, 0x1e0, PT ;  /* 0x000001e00400780c */ /* 0x000fe40003f24270 */
[----:B------:R-:W-:Y:S02]  /*1580*/  SEL R4, R33, RZ, P5 ;  /* 0x000000ff21047207 */ /* 0x000fe40002800000 */
[----:B------:R-:W-:-:S02]  /*1590*/  SEL R35, R35, RZ, P6 ;  /* 0x000000ff23237207 */ /* 0x000fc40003000000 */
[----:B------:R-:W-:Y:S02]  /*15a0*/  IADD3 R3, P5, P6, R3, R2, R0 ;  /* 0x0000000203037210 */ /* 0x000fe40007ebe000 */
[----:B------:R-:W-:Y:S02]  /*15b0*/  SEL R2, R30, RZ, P1 ;  /* 0x000000ff1e027207 */ /* 0x000fe40000800000 */
[----:B------:R-:W-:Y:S02]  /*15c0*/  IADD3.X R4, PT, PT, R4, R5, R27, P3, P4 ;  /* 0x0000000504047210 */ /* 0x000fe40001fe841b */
[----:B------:R-:W-:Y:S02]  /*15d0*/  SEL R0, R29, RZ, P2 ;  /* 0x000000ff1d007207 */ /* 0x000fe40001000000 */
[----:B------:R-:W-:Y:S02]  /*15e0*/  IADD3 R2, P2, PT, R2, R3, RZ ;  /* 0x0000000302027210 */ /* 0x000fe40007f5e0ff */
[----:B------:R-:W-:-:S02]  /*15f0*/  SEL R3, R31, RZ, P1 ;  /* 0x000000ff1f037207 */ /* 0x000fc40000800000 */
[----:B------:R-:W-:-:S05]  /*1600*/  IADD3.X R0, PT, PT, R0, R4, R35, P5, P6 ;  /* 0x0000000400007210 */ /* 0x000fca0002fec423 */
[----:B------:R-:W-:Y:S01]  /*1610*/  IMAD.X R3, R3, 0x1, R0, P2 ;  /* 0x0000000103037824 */ /* 0x000fe200010e0600 */
[----:B------:R-:W-:Y:S06]  /*1620*/  BRA `(.L_x_197) ;  /* 0x0000001000047947 */ /* 0x000fec0003800000 */
.L_x_183:
[----:B------:R-:W0:Y:S01]  /*1630*/  S2R R39, SR_TID.X ;  /* 0x0000000000277919 */ /* 0x000e220000002100 */
[----:B------:R-:W1:Y:S02]  /*1640*/  LDCU.64 UR4, c[0x0][0x380] ;  /* 0x00007000ff0477ac */ /* 0x000e640008000a00 */
[----:B-1----:R-:W-:Y:S02]  /*1650*/  IMAD.U32 R2, RZ, RZ, UR4 ;  /* 0x00000004ff027e24 */ /* 0x002fe4000f8e00ff */
[----:B------:R-:W-:Y:S02]  /*1660*/  IMAD.U32 R3, RZ, RZ, UR5 ;  /* 0x00000005ff037e24 */ /* 0x000fe4000f8e00ff */
[----:B0-----:R-:W-:-:S05]  /*1670*/  IMAD.WIDE.U32 R18, R39, 0x8, R2 ;  /* 0x0000000827127825 */ /* 0x001fca00078e0002 */
[----:B------:R-:W2:Y:S04]  /*1680*/  LDG.E.64.CONSTANT R20, desc[UR6][R18.64] ;  /* 0x0000000612147981 */ /* 0x000ea8000c1e9b00 */
[----:B------:R-:W2:Y:S04]  /*1690*/  LDG.E.64.CONSTANT R6, desc[UR6][R18.64+0x1000] ;  /* 0x0010000612067981 */ /* 0x000ea8000c1e9b00 */
[----:B------:R-:W2:Y:S04]  /*16a0*/  LDG.E.64.CONSTANT R8, desc[UR6][R18.64+0x2000] ;  /* 0x0020000612087981 */ /* 0x000ea8000c1e9b00 */
[----:B------:R-:W3:Y:S04]  /*16b0*/  LDG.E.64.CONSTANT R10, desc[UR6][R18.64+0x3000] ;  /* 0x00300006120a7981 */ /* 0x000ee8000c1e9b00 */
[----:B------:R-:W3:Y:S04]  /*16c0*/  LDG.E.64.CONSTANT R12, desc[UR6][R18.64+0x4000] ;  /* 0x00400006120c7981 */ /* 0x000ee8000c1e9b00 */
[----:B------:R-:W4:Y:S04]  /*16d0*/  LDG.E.64.CONSTANT R14, desc[UR6][R18.64+0x5000] ;  /* 0x00500006120e7981 */ /* 0x000f28000c1e9b00 */
[----:B------:R-:W4:Y:S01]  /*16e0*/  LDG.E.64.CONSTANT R16, desc[UR6][R18.64+0x6000] ;  /* 0x0060000612107981 */ /* 0x000f22000c1e9b00 */
[----:B------:R-:W-:Y:S01]  /*16f0*/  UMOV UR4, 0xe00 ;  /* 0x00000e0000047882 */ /* 0x000fe20000000000 */
[----:B--2---:R-:W-:-:S04]  /*1700*/  IADD3 R43, P0, P1, R8, R6, R20 ;  /* 0x00000006082b7210 */ /* 0x004fc8000791e014 */
[----:B------:R-:W-:Y:S02]  /*1710*/  IADD3.X R7, PT, PT, R9, R7, R21, P0, P1 ;  /* 0x0000000709077210 */ /* 0x000fe400007e2415 */
[----:B------:R-:W-:Y:S02]  /*1720*/  ISETP.GE.U32.AND P0, PT, R4, 0x1c00, PT ;  /* 0x00001c000400780c */ /* 0x000fe40003f06070 */
[----:B---3--:R-:W-:-:S04]  /*1730*/  IADD3 R43, P2, P3, R12, R10, R43 ;  /* 0x0000000a0c2b7210 */ /* 0x008fc80007b5e02b */
[----:B------:R-:W-:Y:S02]  /*1740*/  IADD3.X R11, PT, PT, R13, R11, R7, P2, P3 ;  /* 0x0000000b0d0b7210 */ /* 0x000fe400017e6407 */
[----:B----4-:R-:W-:-:S04]  /*1750*/  IADD3 R43, P1, P4, R16, R14, R43 ;  /* 0x0000000e102b7210 */ /* 0x010fc80007c3e02b */
[----:B------:R-:W-:Y:S01]  /*1760*/  IADD3.X R41, PT, PT, R17, R15, R11, P1, P4 ;  /* 0x0000000f11297210 */ /* 0x000fe20000fe840b */
[----:B------:R-:W-:Y:S08]  /*1770*/  @!P0 BRA `(.L_x_198) ;  /* 0x0000000000708947 */ /* 0x000ff00003800000 */
[----:B------:R-:W0:Y:S01]  /*1780*/  LDC R20, c[0x0][0x390] ;  /* 0x0000e400ff147b82 */ /* 0x000e220000000800 */
[----:B------:R-:W-:Y:S01]  /*1790*/  VIADD R21, R4, 0xfffff200 ;  /* 0xfffff20004157836 */ /* 0x000fe20000000000 */
[----:B------:R-:W-:-:S06]  /*17a0*/  UMOV UR4, 0xe00 ;  /* 0x00000e0000047882 */ /* 0x000fcc0000000000 */
[----:B------:R-:W1:Y:S02]  /*17b0*/  LDC.64 R2, c[0x0][0x380] ;  /* 0x0000e000ff027b82 */ /* 0x000e640000000a00 */
.L_x_200:
[----:B------:R-:W-:-:S04]  /*17c0*/  VIADD R7, R39, UR4 ;  /* 0x0000000427077c36 */ /* 0x000fc80008000000 */
[----:B-1----:R-:W-:-:S05]  /*17d0*/  IMAD.WIDE.U32 R6, R7, 0x8, R2 ;  /* 0x0000000807067825 */ /* 0x002fca00078e0002 */
[----:B------:R-:W2:Y:S04]  /*17e0*/  LDG.E.64.CONSTANT R4, desc[UR6][R6.64] ;  /* 0x0000000606047981 */ /* 0x000ea8000c1e9b00 */
[----:B------:R-:W2:Y:S04]  /*17f0*/  LDG.E.64.CONSTANT R8, desc[UR6][R6.64+0x1000] ;  /* 0x0010000606087981 */ /* 0x000ea8000c1e9b00 */
[----:B------:R-:W3:Y:S04]  /*1800*/  LDG.E.64.CONSTANT R10, desc[UR6][R6.64+0x2000] ;  /* 0x00200006060a7981 */ /* 0x000ee8000c1e9b00 */
[----:B------:R-:W3:Y:S04]  /*1810*/  LDG.E.64.CONSTANT R12, desc[UR6][R6.64+0x3000] ;  /* 0x00300006060c7981 */ /* 0x000ee8000c1e9b00 */
[----:B------:R-:W4:Y:S04]  /*1820*/  LDG.E.64.CONSTANT R14, desc[UR6][R6.64+0x4000] ;  /* 0x00400006060e7981 */ /* 0x000f28000c1e9b00 */
[----:B------:R-:W4:Y:S04]  /*1830*/  LDG.E.64.CONSTANT R16, desc[UR6][R6.64+0x5000] ;  /* 0x0050000606107981 */ /* 0x000f28000c1e9b00 */
[----:B------:R-:W5:Y:S01]  /*1840*/  LDG.E.64.CONSTANT R18, desc[UR6][R6.64+0x6000] ;  /* 0x0060000606127981 */ /* 0x000f62000c1e9b00 */
[----:B--2---:R-:W-:Y:S01]  /*1850*/  IADD3 R43, P0, P1, R8, R4, R43 ;  /* 0x00000004082b7210 */ /* 0x004fe2000791e02b */
[----:B0-----:R-:W-:-:S03]  /*1860*/  IMAD.MOV.U32 R4, RZ, RZ, R20 ;  /* 0x000000ffff047224 */ /* 0x001fc600078e0014 */
[----:B------:R-:W-:Y:S01]  /*1870*/  IADD3.X R5, PT, PT, R9, R5, R41, P0, P1 ;  /* 0x0000000509057210 */ /* 0x000fe200007e2429 */
[----:B------:R-:W-:Y:S01]  /*1880*/  VIADD R0, R4, -UR4 ;  /* 0x8000000404007c36 */ /* 0x000fe20008000000 */
[----:B---3--:R-:W-:-:S04]  /*1890*/  IADD3 R43, P2, P3, R12, R10, R43 ;  /* 0x0000000a0c2b7210 */ /* 0x008fc80007b5e02b */
[----:B------:R-:W-:Y:S02]  /*18a0*/  ISETP.GE.AND P0, PT, R0, 0xe00, PT ;  /* 0x00000e000000780c */ /* 0x000fe40003f06270 */
[----:B------:R-:W-:Y:S02]  /*18b0*/  IADD3.X R11, PT, PT, R13, R11, R5, P2, P3 ;  /* 0x0000000b0d0b7210 */ /* 0x000fe400017e6405 */
[----:B----4-:R-:W-:-:S04]  /*18c0*/  IADD3 R43, P1, P4, R16, R14, R43 ;  /* 0x0000000e102b7210 */ /* 0x010fc80007c3e02b */
[----:B-----5:R-:W-:Y:S02]  /*18d0*/  IADD3 R43, P2, PT, R18, R43, RZ ;  /* 0x0000002b122b7210 */ /* 0x020fe40007f5e0ff */
[----:B------:R-:W-:-:S05]  /*18e0*/  IADD3.X R15, PT, PT, R17, R15, R11, P1, P4 ;  /* 0x0000000f110f7210 */ /* 0x000fca0000fe840b */
[----:B------:R-:W-:Y:S01]  /*18f0*/  IMAD.X R41, R19, 0x1, R15, P2 ;  /* 0x0000000113297824 */ /* 0x000fe200010e060f */
[----:B------:R-:W-:Y:S06]  /*1900*/  @!P0 BRA `(.L_x_199) ;  /* 0x0000000800248947 */ /* 0x000fec0003800000 */
[----:B------:R-:W-:-:S06]  /*1910*/  UIADD3 UR4, UPT, UPT, UR4, 0xe00, URZ ;  /* 0x00000e0004047890 */ /* 0x000fcc000fffe0ff */
[----:B------:R-:W-:-:S13]  /*1920*/  ISETP.LT.AND P0, PT, R21, UR4, PT ;  /* 0x0000000415007c0c */ /* 0x000fda000bf01270 */
[----:B------:R-:W-:Y:S05]  /*1930*/  @!P0 BRA `(.L_x_200) ;  /* 0xfffffffc00a08947 */ /* 0x000fea000383ffff */
.L_x_198:
        /* <DEDUP_REMOVED lines=19> */
.L_x_204:
[----:B------:R-:W-:-:S06]  /*1a70*/  IMAD.WIDE.U32 R4, R7, 0x8, R2 ;  /* 0x0000000807047825 */ /* 0x000fcc00078e0002 */
[----:B------:R-:W2:Y:S01]  /*1a80*/  LDG.E.64.CONSTANT R4, desc[UR6][R4.64] ;  /* 0x0000000604047981 */ /* 0x000ea2000c1e9b00 */
[----:B------:R-:W-:Y:S02]  /*1a90*/  VIADD R6, R6, 0x1 ;  /* 0x0000000106067836 */ /* 0x000fe40000000000 */
[----:B------:R-:W-:Y:S02]  /*1aa0*/  VIADD R45, R45, 0x200 ;  /* 0x000002002d2d7836 */ /* 0x000fe40000000000 */
[----:B------:R-:W-:Y:S01]  /*1ab0*/  VIADD R7, R7, 0x200 ;  /* 0x0000020007077836 */ /* 0x000fe20000000000 */
[----:B------:R-:W-:Y:S02]  /*1ac0*/  ISETP.NE.AND P0, PT, R6, RZ, PT ;  /* 0x000000ff0600720c */ /* 0x000fe40003f05270 */
[----:B--2---:R-:W-:-:S05]  /*1ad0*/  IADD3 R43, P2, PT, R4, R43, RZ ;  /* 0x0000002b042b7210 */ /* 0x004fca0007f5e0ff */
[----:B------:R-:W-:-:S06]  /*1ae0*/  IMAD.X R41, R5, 0x1, R41, P2 ;  /* 0x0000000105297824 */ /* 0x000fcc00010e0629 */
[----:B------:R-:W-:Y:S05]  /*1af0*/  @P0 BRA `(.L_x_204) ;  /* 0xfffffffc00dc0947 */ /* 0x000fea000383ffff */
.L_x_203:
[----:B------:R-:W-:Y:S05]  /*1b00*/  BSYNC.RECONVERGENT B2 ;  /* 0x0000000000027941 */ /* 0x000fea0003800200 */
.L_x_202:
        /* <DEDUP_REMOVED lines=16> */
.L_x_207:
[C-C-:B------:R-:W-:Y:S01]  /*1c10*/  IMAD.WIDE.U32 R8, R38.reuse, 0x8, R2.reuse ;  /* 0x0000000826087825 */ /* 0x140fe200078e0002 */
[----:B------:R-:W2:Y:S03]  /*1c20*/  LDG.E.64.CONSTANT R4, desc[UR6][R6.64+-0x1000] ;  /* 0xfff0000606047981 */ /* 0x000ea6000c1e9b00 */
[----:B------:R-:W-:Y:S01]  /*1c30*/  VIADD R25, R38, 0x800 ;  /* 0x0000080026197836 */ /* 0x000fe20000000000 */
[----:B------:R-:W3:Y:S04]  /*1c40*/  LDG.E.64.CONSTANT R10, desc[UR6][R6.64] ;  /* 0x00000006060a7981 */ /* 0x000ee8000c1e9b00 */
[----:B------:R-:W2:Y:S01]  /*1c50*/  LDG.E.64.CONSTANT R8, desc[UR6][R8.64] ;  /* 0x0000000608087981 */ /* 0x000ea2000c1e9b00 */
[----:B------:R-:W-:-:S03]  /*1c60*/  IMAD.WIDE.U32 R24, R25, 0x8, R2 ;  /* 0x0000000819187825 */ /* 0x000fc600078e0002 */
[----:B------:R-:W3:Y:S01]  /*1c70*/  LDG.E.64.CONSTANT R26, desc[UR6][R6.64+0x1000] ;  /* 0x00100006061a7981 */ /* 0x000ee2000c1e9b00 */
[----:B------:R-:W-:-:S03]  /*1c80*/  VIADD R17, R38, 0x1000 ;  /* 0x0000100026117836 */ /* 0x000fc60000000000 */
[----:B------:R-:W4:Y:S01]  /*1c90*/  LDG.E.64.CONSTANT R22, desc[UR6][R6.64+0x3000] ;  /* 0x0030000606167981 */ /* 0x000f22000c1e9b00 */
[----:B------:R-:W-:-:S03]  /*1ca0*/  IMAD.WIDE.U32 R16, R17, 0x8, R2 ;  /* 0x0000000811107825 */ /* 0x000fc600078e0002 */
[----:B------:R-:W4:Y:S04]  /*1cb0*/  LDG.E.64.CONSTANT R24, desc[UR6][R24.64] ;  /* 0x0000000618187981 */ /* 0x000f28000c1e9b00 */
[----:B------:R-:W5:Y:S04]  /*1cc0*/  LDG.E.64.CONSTANT R20, desc[UR6][R6.64+0x4000] ;  /* 0x0040000606147981 */ /* 0x000f68000c1e9b00 */
[----:B------:R-:W5:Y:S04]  /*1cd0*/  LDG.E.64.CONSTANT R18, desc[UR6][R6.64+0x5000] ;  /* 0x0050000606127981 */ /* 0x000f68000c1e9b00 */
[----:B------:R-:W5:Y:S04]  /*1ce0*/  LDG.E.64.CONSTANT R14, desc[UR6][R6.64+0x7000] ;  /* 0x00700006060e7981 */ /* 0x000f68000c1e9b00 */
[----:B------:R-:W5:Y:S01]  /*1cf0*/  LDG.E.64.CONSTANT R16, desc[UR6][R16.64] ;  /* 0x0000000610107981 */ /* 0x000f62000c1e9b00 */
[----:B------:R-:W-:-:S03]  /*1d00*/  VIADD R33, R38, 0x1800 ;  /* 0x0000180026217836 */ /* 0x000fc60000000000 */
[----:B------:R-:W5:Y:S04]  /*1d10*/  LDG.E.64.CONSTANT R12, desc[UR6][R6.64+0x8000] ;  /* 0x00800006060c7981 */ /* 0x000f68000c1e9b00 */
[----:B------:R-:W5:Y:S01]  /*1d20*/  LDG.E.64.CONSTANT R28, desc[UR6][R6.64+0x9000] ;  /* 0x00900006061c7981 */ /* 0x000f62000c1e9b00 */
[----:B------:R-:W-:-:S03]  /*1d30*/  IMAD.WIDE.U32 R32, R33, 0x8, R2 ;  /* 0x0000000821207825 */ /* 0x000fc600078e0002 */
[----:B------:R-:W5:Y:S04]  /*1d40*/  LDG.E.64.CONSTANT R30, desc[UR6][R6.64+0xb000] ;  /* 0x00b00006061e7981 */ /* 0x000f68000c1e9b00 */
[----:B------:R-:W5:Y:S04]  /*1d50*/  LDG.E.64.CONSTANT R32, desc[UR6][R32.64] ;  /* 0x0000000620207981 */ /* 0x000f68000c1e9b00 */
[----:B------:R-:W5:Y:S04]  /*1d60*/  LDG.E.64.CONSTANT R34, desc[UR6][R6.64+0xc000] ;  /* 0x00c0000606227981 */ /* 0x000f68000c1e9b00 */
[----:B------:R0:W5:Y:S01]  /*1d70*/  LDG.E.64.CONSTANT R36, desc[UR6][R6.64+0xd000] ;  /* 0x00d0000606247981 */ /* 0x000162000c1e9b00 */
[----:B------:R-:W-:-:S02]  /*1d80*/  VIADD R45, R45, 0x2000 ;  /* 0x000020002d2d7836 */ /* 0x000fc40000000000 */
[----:B------:R-:W-:Y:S01]  /*1d90*/  VIADD R38, R38, 0x2000 ;  /* 0x0000200026267836 */ /* 0x000fe20000000000 */
[----:B0-----:R-:W-:-:S05]  /*1da0*/  IADD3 R6, P6, PT, R6, 0x10000, RZ ;  /* 0x0001000006067810 */ /* 0x001fca0007fde0ff */
[----:B------:R-:W-:Y:S01]  /*1db0*/  IMAD.X R7, RZ, RZ, R7, P6 ;  /* 0x000000ffff077224 */ /* 0x000fe200030e0607 */
[----:B--2---:R-:W-:-:S04]  /*1dc0*/  IADD3 R43, P1, P2, R4, R8, R43 ;  /* 0x00000008042b7210 */ /* 0x004fc80007a3e02b */
[----:B---3--:R-:W-:Y:S02]  /*1dd0*/  IADD3 R43, P3, P4, R26, R10, R43 ;  /* 0x0000000a1a2b7210 */ /* 0x008fe40007c7e02b */
[----:B------:R-:W-:-:S04]  /*1de0*/  IADD3.X R5, PT, PT, R5, R9, R41, P1, P2 ;  /* 0x0000000905057210 */ /* 0x000fc80000fe4429 */
[----:B------:R-:W-:Y:S02]  /*1df0*/  IADD3.X R11, PT, PT, R27, R11, R5, P3, P4 ;  /* 0x0000000b1b0b7210 */ /* 0x000fe40001fe8405 */
[----:B----4-:R-:W-:-:S04]  /*1e00*/  IADD3 R43, P1, P2, R22, R24, R43 ;  /* 0x00000018162b7210 */ /* 0x010fc80007a3e02b */
[----:B------:R-:W-:Y:S02]  /*1e10*/  IADD3.X R23, PT, PT, R23, R25, R11, P1, P2 ;  /* 0x0000001917177210 */ /* 0x000fe40000fe440b */
[----:B-----5:R-:W-:-:S04]  /*1e20*/  IADD3 R43, P3, P4, R18, R20, R43 ;  /* 0x00000014122b7210 */ /* 0x020fc80007c7e02b */
[----:B------:R-:W-:Y:S02]  /*1e30*/  IADD3.X R19, PT, PT, R19, R21, R23, P3, P4 ;  /* 0x0000001513137210 */ /* 0x000fe40001fe8417 */
[----:B------:R-:W-:-:S04]  /*1e40*/  IADD3 R43, P1, P2, R14, R16, R43 ;  /* 0x000000100e2b7210 */ /* 0x000fc80007a3e02b */
[----:B------:R-:W-:Y:S02]  /*1e50*/  IADD3.X R15, PT, PT, R15, R17, R19, P1, P2 ;  /* 0x000000110f0f7210 */ /* 0x000fe40000fe4413 */
[----:B------:R-:W-:-:S04]  /*1e60*/  IADD3 R43, P3, P4, R28, R12, R43 ;  /* 0x0000000c1c2b7210 */ /* 0x000fc80007c7e02b */
[----:B------:R-:W-:Y:S02]  /*1e70*/  IADD3.X R13, PT, PT, R29, R13, R15, P3, P4 ;  /* 0x0000000d1d0d7210 */ /* 0x000fe40001fe840f */
[----:B------:R-:W-:Y:S02]  /*1e80*/  ISETP.GE.AND P3, PT, R45, R40, PT ;  /* 0x000000282d00720c */ /* 0x000fe40003f66270 */
[----:B------:R-:W-:-:S04]  /*1e90*/  IADD3 R43, P2, P1, R30, R32, R43 ;  /* 0x000000201e2b7210 */ /* 0x000fc8000795e02b */
[----:B------:R-:W-:Y:S02]  /*1ea0*/  IADD3.X R31, PT, PT, R31, R33, R13, P2, P1 ;  /* 0x000000211f1f7210 */ /* 0x000fe400017e240d */
[----:B------:R-:W-:-:S04]  /*1eb0*/  IADD3 R43, P4, P5, R36, R34, R43 ;  /* 0x00000022242b7210 */ /* 0x000fc80007d9e02b */
[----:B------:R-:W-:Y:S01]  /*1ec0*/  IADD3.X R41, PT, PT, R37, R35, R31, P4, P5 ;  /* 0x0000002325297210 */ /* 0x000fe200027ea41f */
[----:B------:R-:W-:Y:S08]  /*1ed0*/  @!P3 BRA `(.L_x_207) ;  /* 0xfffffffc004cb947 */ /* 0x000ff0000383ffff */
.L_x_206:
[----:B------:R-:W-:Y:S05]  /*1ee0*/  BSYNC.RECONVERGENT B2 ;  /* 0x0000000000027941 */ /* 0x000fea0003800200 */
.L_x_205:
[----:B------:R-:W-:Y:S01]  /*1ef0*/  IMAD.IADD R4, R0, 0x1, -R45 ;  /* 0x0000000100047824 */ /* 0x000fe200078e0a2d */
[----:B------:R-:W-:Y:S04]  /*1f00*/  BSSY.RECONVERGENT B2, `(.L_x_208) ;  /* 0x000001d000027945 */ /* 0x000fe80003800200 */
[----:B------:R-:W-:-:S13]  /*1f10*/  ISETP.GT.AND P1, PT, R4, 0x800, PT ;  /* 0x000008000400780c */ /* 0x000fda0003f24270 */
[----:B------:R-:W-:Y:S05]  /*1f20*/  @!P1 BRA `(.L_x_209) ;  /* 0x0000000000689947 */ /* 0x000fea0003800000 */
[C-C-:B------:R-:W-:Y:S01]  /*1f30*/  IMAD.WIDE.U32 R10, R38.reuse, 0x8, R2.reuse ;  /* 0x00000008260a7825 */ /* 0x140fe200078e0002 */
[----:B------:R-:W2:Y:S03]  /*1f40*/  LDG.E.64.CONSTANT R12, desc[UR6][R6.64+-0x1000] ;  /* 0xfff00006060c7981 */ /* 0x000ea6000c1e9b00 */
[----:B------:R-:W-:Y:S01]  /*1f50*/  VIADD R19, R38, 0x800 ;  /* 0x0000080026137836 */ /* 0x000fe20000000000 */
[----:B------:R-:W3:Y:S04]  /*1f60*/  LDG.E.64.CONSTANT R14, desc[UR6][R6.64] ;  /* 0x00000006060e7981 */ /* 0x000ee8000c1e9b00 */
[----:B------:R-:W2:Y:S01]  /*1f70*/  LDG.E.64.CONSTANT R10, desc[UR6][R10.64] ;  /* 0x000000060a0a7981 */ /* 0x000ea2000c1e9b00 */
[----:B------:R-:W-:-:S03]  /*1f80*/  IMAD.WIDE.U32 R18, R19, 0x8, R2 ;  /* 0x0000000813127825 */ /* 0x000fc600078e0002 */
[----:B------:R-:W3:Y:S04]  /*1f90*/  LDG.E.64.CONSTANT R16, desc[UR6][R6.64+0x1000] ;  /* 0x0010000606107981 */ /* 0x000ee8000c1e9b00 */
[----:B------:R-:W4:Y:S04]  /*1fa0*/  LDG.E.64.CONSTANT R20, desc[UR6][R6.64+0x3000] ;  /* 0x0030000606147981 */ /* 0x000f28000c1e9b00 */
[----:B------:R-:W4:Y:S04]  /*1fb0*/  LDG.E.64.CONSTANT R18, desc[UR6][R18.64] ;  /* 0x0000000612127981 */ /* 0x000f28000c1e9b00 */
[----:B------:R-:W5:Y:S04]  /*1fc0*/  LDG.E.64.CONSTANT R4, desc[UR6][R6.64+0x4000] ;  /* 0x0040000606047981 */ /* 0x000f68000c1e9b00 */
[----:B------:R-:W5:Y:S01]  /*1fd0*/  LDG.E.64.CONSTANT R8, desc[UR6][R6.64+0x5000] ;  /* 0x0050000606087981 */ /* 0x000f62000c1e9b00 */
[----:B------:R-:W-:-:S02]  /*1fe0*/  VIADD R45, R45, 0x1000 ;  /* 0x000010002d2d7836 */ /* 0x000fc40000000000 */
[----:B------:R-:W-:Y:S01]  /*1ff0*/  VIADD R38, R38, 0x1000 ;  /* 0x0000100026267836 */ /* 0x000fe20000000000 */
[----:B--2---:R-:W-:-:S04]  /*2000*/  IADD3 R43, P0, P1, R12, R10, R43 ;  /* 0x0000000a0c2b7210 */ /* 0x004fc8000791e02b */
[----:B------:R-:W-:Y:S02]  /*2010*/  IADD3.X R13, PT, PT, R13, R11, R41, P0, P1 ;  /* 0x0000000b0d0d7210 */ /* 0x000fe400007e2429 */
[----:B---3--:R-:W-:Y:S02]  /*2020*/  IADD3 R43, P0, P1, R16, R14, R43 ;  /* 0x0000000e102b7210 */ /* 0x008fe4000791e02b */
[----:B------:R-:W-:Y:S02]  /*2030*/  IADD3 R10, P3, PT, R6, 0x8000, RZ ;  /* 0x00008000060a7810 */ /* 0x000fe40007f7e0ff */
[----:B------:R-:W-:Y:S02]  /*2040*/  IADD3.X R15, PT, PT, R17, R15, R13, P0, P1 ;  /* 0x0000000f110f7210 */ /* 0x000fe400007e240d */
[----:B----4-:R-:W-:Y:S01]  /*2050*/  IADD3 R43, P0, P1, R20, R18, R43 ;  /* 0x00000012142b7210 */ /* 0x010fe2000791e02b */
[----:B------:R-:W-:-:S03]  /*2060*/  IMAD.X R11, RZ, RZ, R7, P3 ;  /* 0x000000ffff0b7224 */ /* 0x000fc600018e0607 */
[----:B------:R-:W-:Y:S02]  /*2070*/  IADD3.X R21, PT, PT, R21, R19, R15, P0, P1 ;  /* 0x0000001315157210 */ /* 0x000fe400007e240f */
[----:B-----5:R-:W-:Y:S01]  /*2080*/  IADD3 R43, P1, P2, R8, R4, R43 ;  /* 0x00000004082b7210 */ /* 0x020fe20007a3e02b */
[----:B------:R-:W-:Y:S01]  /*2090*/  IMAD.MOV.U32 R6, RZ, RZ, R10 ;  /* 0x000000ffff067224 */ /* 0x000fe200078e000a */
[----:B------:R-:W-:Y:S01]  /*20a0*/  PLOP3.LUT P0, PT, PT, PT, PT, 0x8, 0x80 ;  /* 0x000000000080781c */ /* 0x000fe20003f0e170 */
[----:B------:R-:W-:Y:S01]  /*20b0*/  IMAD.MOV.U32 R7, RZ, RZ, R11 ;  /* 0x000000ffff077224 */ /* 0x000fe200078e000b */
[----:B------:R-:W-:-:S11]  /*20c0*/  IADD3.X R41, PT, PT, R9, R5, R21, P1, P2 ;  /* 0x0000000509297210 */ /* 0x000fd60000fe4415 */
.L_x_209:
[----:B------:R-:W-:Y:S05]  /*20d0*/  BSYNC.RECONVERGENT B2 ;  /* 0x0000000000027941 */ /* 0x000fea0003800200 */
.L_x_208:
[----:B------:R-:W-:-:S13]  /*20e0*/  ISETP.LT.OR P0, PT, R45, R0, P0 ;  /* 0x000000002d00720c */ /* 0x000fda0000701670 */
[----:B------:R-:W-:Y:S05]  /*20f0*/  @!P0 BRA `(.L_x_201) ;  /* 0x0000000000248947 */ /* 0x000fea0003800000 */
[----:B------:R-:W-:Y:S01]  /*2100*/  IMAD.WIDE.U32 R2, R38, 0x8, R2 ;  /* 0x0000000826027825 */ /* 0x000fe200078e0002 */
[----:B------:R-:W2:Y:S04]  /*2110*/  LDG.E.64.CONSTANT R4, desc[UR6][R6.64+-0x1000] ;  /* 0xfff0000606047981 */ /* 0x000ea8000c1e9b00 */
[----:B------:R-:W3:Y:S04]  /*2120*/  LDG.E.64.CONSTANT R8, desc[UR6][R6.64] ;  /* 0x0000000606087981 */ /* 0x000ee8000c1e9b00 */
[----:B------:R-:W2:Y:S04]  /*2130*/  LDG.E.64.CONSTANT R2, desc[UR6][R2.64] ;  /* 0x0000000602027981 */ /* 0x000ea8000c1e9b00 */
[----:B------:R-:W3:Y:S01]  /*2140*/  LDG.E.64.CONSTANT R10, desc[UR6][R6.64+0x1000] ;  /* 0x00100006060a7981 */ /* 0x000ee2000c1e9b00 */
[----:B--2---:R-:W-:-:S04]  /*2150*/  IADD3 R43, P0, P1, R4, R2, R43 ;  /* 0x00000002042b7210 */ /* 0x004fc8000791e02b */
[----:B---3--:R-:W-:Y:S02]  /*2160*/  IADD3 R43, P2, P3, R10, R8, R43 ;  /* 0x000000080a2b7210 */ /* 0x008fe40007b5e02b */
[----:B------:R-:W-:-:S04]  /*2170*/  IADD3.X R41, PT, PT, R5, R3, R41, P0, P1 ;  /* 0x0000000305297210 */ /* 0x000fc800007e2429 */
[----:B------:R-:W-:-:S07]  /*2180*/  IADD3.X R41, PT, PT, R11, R9, R41, P2, P3 ;  /* 0x000000090b297210 */ /* 0x000fce00017e6429 */
.L_x_201:
[----:B------:R-:W-:Y:S05]  /*2190*/  BSYNC.RECONVERGENT B1 ;  /* 0x0000000000017941 */ /* 0x000fea0003800200 */
.L_x_199:
[----:B------:R-:W0:Y:S01]  /*21a0*/  S2R R6, SR_LANEID ;  /* 0x0000000000067919 */ /* 0x000e220000000000 */
[----:B------:R-:W1:Y:S04]  /*21b0*/  SHFL.DOWN PT, R0, R43, 0x1, 0x1f ;  /* 0x08201f002b007f89 */ /* 0x000e6800000e0000 */
[----:B------:R-:W2:Y:S01]  /*21c0*/  SHFL.DOWN PT, R2, R41, 0x1, 0x1f ;  /* 0x08201f0029027f89 */ /* 0x000ea200000e0000 */
[C---:B0-----:R-:W-:Y:S02]  /*21d0*/  ISETP.GT.AND P0, PT, R6.reuse, 0x1e, PT ;  /* 0x0000001e0600780c */ /* 0x041fe40003f04270 */
[----:B------:R-:W-:Y:S02]  /*21e0*/  ISETP.GT.AND P1, PT, R6, 0x1d, PT ;  /* 0x0000001d0600780c */ /* 0x000fe40003f24270 */
[----:B-1----:R-:W-:-:S02]  /*21f0*/  SEL R0, R0, RZ, !P0 ;  /* 0x000000ff00007207 */ /* 0x002fc40004000000 */
[----:B--2---:R-:W-:Y:S02]  /*2200*/  SEL R2, R2, RZ, !P0 ;  /* 0x000000ff02027207 */ /* 0x004fe40004000000 */
[----:B------:R-:W-:Y:S02]  /*2210*/  IADD3 R7, P0, PT, R43, R0, RZ ;  /* 0x000000002b077210 */ /* 0x000fe40007f1e0ff */
[----:B------:R-:W-:-:S03]  /*2220*/  ISETP.NE.AND P2, PT, R6, RZ, PT ;  /* 0x000000ff0600720c */ /* 0x000fc60003f45270 */
[----:B------:R-:W-:Y:S01]  /*2230*/  IMAD.X R9, R41, 0x1, R2, P0 ;  /* 0x0000000129097824 */ /* 0x000fe200000e0602 */
[----:B------:R-:W0:Y:S04]  /*2240*/  SHFL.DOWN PT, R0, R7, 0x2, 0x1f ;  /* 0x08401f0007007f89 */ /* 0x000e2800000e0000 */
[----:B------:R-:W1:Y:S05]  /*2250*/  SHFL.DOWN PT, R2, R9, 0x2, 0x1f ;  /* 0x08401f0009027f89 */ /* 0x000e6a00000e0000 */
[----:B------:R-:W2:Y:S01]  /*2260*/  @!P2 S2R R11, SR_CgaCtaId ;  /* 0x00000000000ba919 */ /* 0x000ea20000008800 */
        /* <DEDUP_REMOVED lines=12> */
[----:B------:R-:W-:-:S05]  /*2330*/  IMAD.X R9, R2, 0x1, R5, P0 ;  /* 0x0000000102097824 */ /* 0x000fca00000e0605 */
[----:B------:R-:W1:Y:S01]  /*2340*/  SHFL.DOWN PT, R2, R9, 0x8, 0x1f ;  /* 0x09001f0009027f89 */ /* 0x000e6200000e0000 */
[----:B0-----:R-:W-:-:S04]  /*2350*/  SEL R0, R0, RZ, !P1 ;  /* 0x000000ff00007207 */ /* 0x001fc80004800000 */
[----:B------:R-:W-:Y:S02]  /*2360*/  IADD3 R5, P0, PT, R0, R7, RZ ;  /* 0x0000000700057210 */ /* 0x000fe40007f1e0ff */
[----:B-1----:R-:W-:-:S03]  /*2370*/  SEL R2, R2, RZ, !P1 ;  /* 0x000000ff02027207 */ /* 0x002fc60004800000 */
[----:B------:R-:W0:Y:S01]  /*2380*/  SHFL.DOWN PT, R0, R5, 0x10, 0x1f ;  /* 0x0a001f0005007f89 */ /* 0x000e2200000e0000 */
[----:B------:R-:W-:Y:S02]  /*2390*/  ISETP.GT.AND P1, PT, R6, 0xf, PT ;  /* 0x0000000f0600780c */ /* 0x000fe40003f24270 */
[----:B------:R-:W-:Y:S01]  /*23a0*/  @!P2 SHF.R.U32.HI R6, RZ, 0x2, R39 ;  /* 0x00000002ff06a819 */ /* 0x000fe20000011627 */
[----:B------:R-:W-:Y:S01]  /*23b0*/  IMAD.X R4, R2, 0x1, R9, P0 ;  /* 0x0000000102047824 */ /* 0x000fe200000e0609 */
[----:B------:R-:W-:Y:S02]  /*23c0*/  @!P2 MOV R2, 0x400 ;  /* 0x000004000002a802 */ /* 0x000fe40000000f00 */
[----:B------:R-:W-:Y:S02]  /*23d0*/  @!P2 LOP3.LUT R6, R6, 0xf8, RZ, 0xc0, !PT ;  /* 0x000000f80606a812 */ /* 0x000fe400078ec0ff */
[----:B------:R-:W1:Y:S01]  /*23e0*/  SHFL.DOWN PT, R3, R4, 0x10, 0x1f ;  /* 0x0a001f0004037f89 */ /* 0x000e6200000e0000 */
[----:B--2---:R-:W-:-:S05]  /*23f0*/  @!P2 LEA R11, R11, R2, 0x18 ;  /* 0x000000020b0ba211 */ /* 0x004fca00078ec0ff */
[----:B------:R-:W-:Y:S01]  /*2400*/  @!P2 IMAD.IADD R11, R6, 0x1, R11 ;  /* 0x00000001060ba824 */ /* 0x000fe200078e020b */
[----:B0-----:R-:W-:-:S04]  /*2410*/  SEL R0, R0, RZ, !P1 ;  /* 0x000000ff00007207 */ /* 0x001fc80004800000 */
[----:B------:R-:W-:Y:S02]  /*2420*/  IADD3 R2, P0, PT, R0, R5, RZ ;  /* 0x0000000500027210 */ /* 0x000fe40007f1e0ff */
[----:B-1----:R-:W-:-:S05]  /*2430*/  SEL R3, R3, RZ, !P1 ;  /* 0x000000ff03037207 */ /* 0x002fca0004800000 */
[----:B------:R-:W-:Y:S01]  /*2440*/  IMAD.X R3, R3, 0x1, R4, P0 ;  /* 0x0000000103037824 */ /* 0x000fe200000e0604 */
[----:B------:R-:W-:-:S04]  /*2450*/  ISETP.NE.AND P0, PT, R39, RZ, PT ;  /* 0x000000ff2700720c */ /* 0x000fc80003f05270 */
[----:B------:R0:W-:Y:S01]  /*2460*/  @!P2 STS.64 [R11+0x10], R2 ;  /* 0x000010020b00a388 */ /* 0x0001e20000000a00 */
[----:B------:R-:W-:Y:S08]  /*2470*/  BAR.SYNC.DEFER_BLOCKING 0x0 ;  /* 0x0000000000007b1d */ /* 0x000ff00000010000 */
[----:B------:R-:W-:Y:S05]  /*2480*/  @P0 BRA `(.L_x_197) ;  /* 0x00000000006c0947 */ /* 0x000fea0003800000 */
[----:B------:R-:W1:Y:S01]  /*2490*/  S2UR UR5, SR_CgaCtaId ;  /* 0x00000000000579c3 */ /* 0x000e620000008800 */
[----:B------:R-:W-:Y:S02]  /*24a0*/  UMOV UR4, 0x400 ;  /* 0x0000040000047882 */ /* 0x000fe40000000000 */
[----:B-1----:R-:W-:-:S09]  /*24b0*/  ULEA UR4, UR5, UR4, 0x18 ;  /* 0x0000000405047291 */ /* 0x002fd2000f8ec0ff */
[----:B------:R-:W-:Y:S04]  /*24c0*/  LDS.64 R32, [UR4+0x18] ;  /* 0x00001804ff207984 */ /* 0x000fe80008000a00 */
[----:B------:R-:W1:Y:S04]  /*24d0*/  LDS.128 R28, [UR4+0x20] ;  /* 0x00002004ff1c7984 */ /* 0x000e680008000c00 */
[----:B------:R-:W2:Y:S04]  /*24e0*/  LDS.128 R24, [UR4+0x30] ;  /* 0x00003004ff187984 */ /* 0x000ea80008000c00 */
[----:B------:R-:W3:Y:S04]  /*24f0*/  LDS.128 R20, [UR4+0x40] ;  /* 0x00004004ff147984 */ /* 0x000ee80008000c00 */
[----:B------:R-:W4:Y:S04]  /*2500*/  LDS.128 R16, [UR4+0x50] ;  /* 0x00005004ff107984 */ /* 0x000f280008000c00 */
[----:B------:R-:W5:Y:S04]  /*2510*/  LDS.128 R12, [UR4+0x60] ;  /* 0x00006004ff0c7984 */ /* 0x000f680008000c00 */
[----:B0-----:R-:W0:Y:S04]  /*2520*/  LDS.128 R8, [UR4+0x70] ;  /* 0x00007004ff087984 */ /* 0x001e280008000c00 */
[----:B------:R-:W0:Y:S01]  /*2530*/  LDS.128 R4, [UR4+0x80] ;  /* 0x00008004ff047984 */ /* 0x000e220008000c00 */
[----:B-1----:R-:W-:-:S04]  /*2540*/  IADD3 R35, P1, P2, R28, R32, R2 ;  /* 0x000000201c237210 */ /* 0x002fc80007a3e002 */
[----:B--2---:R-:W-:Y:S02]  /*2550*/  IADD3 R35, P3, P4, R24, R35, R30 ;  /* 0x0000002318237210 */ /* 0x004fe40007c7e01e */
[----:B------:R-:W-:Y:S02]  /*2560*/  IADD3.X R29, PT, PT, R29, R33, R3, P1, P2 ;  /* 0x000000211d1d7210 */ /* 0x000fe40000fe4403 */
[----:B---3--:R-:W-:Y:S02]  /*2570*/  IADD3 R3, P1, P2, R20, R35, R26 ;  /* 0x0000002314037210 */ /* 0x008fe40007a3e01a */
[----:B------:R-:W-:Y:S02]  /*2580*/  IADD3.X R25, PT, PT, R25, R29, R31, P3, P4 ;  /* 0x0000001d19197210 */ /* 0x000fe40001fe841f */
[----:B----4-:R-:W-:Y:S02]  /*2590*/  IADD3 R3, P3, P4, R16, R3, R22 ;  /* 0x0000000310037210 */ /* 0x010fe40007c7e016 */
[----:B------:R-:W-:-:S02]  /*25a0*/  IADD3.X R21, PT, PT, R21, R25, R27, P1, P2 ;  /* 0x0000001915157210 */ /* 0x000fc40000fe441b */
[----:B-----5:R-:W-:Y:S02]  /*25b0*/  IADD3 R3, P1, P2, R12, R3, R18 ;  /* 0x000000030c037210 */ /* 0x020fe40007a3e012 */
[----:B------:R-:W-:Y:S02]  /*25c0*/  IADD3.X R17, PT, PT, R17, R21, R23, P3, P4 ;  /* 0x0000001511117210 */ /* 0x000fe40001fe8417 */
[----:B0-----:R-:W-:Y:S02]  /*25d0*/  IADD3 R3, P3, P4, R8, R3, R14 ;  /* 0x0000000308037210 */ /* 0x001fe40007c7e00e */
[----:B------:R-:W-:Y:S02]  /*25e0*/  IADD3.X R13, PT, PT, R13, R17, R19, P1, P2 ;  /* 0x000000110d0d7210 */ /* 0x000fe40000fe4413 */
[----:B------:R-:W-:Y:S02]  /*25f0*/  IADD3 R3, P1, P2, R4, R3, R10 ;  /* 0x0000000304037210 */ /* 0x000fe40007a3e00a */
[----:B------:R-:W-:-:S02]  /*2600*/  IADD3.X R9, PT, PT, R9, R13, R15, P3, P4 ;  /* 0x0000000d09097210 */ /* 0x000fc40001fe840f */
[----:B------:R-:W-:Y:S02]  /*2610*/  IADD3 R2, P3, PT, R3, R6, RZ ;  /* 0x0000000603027210 */ /* 0x000fe40007f7e0ff */
[----:B------:R-:W-:-:S05]  /*2620*/  IADD3.X R3, PT, PT, R5, R9, R11, P1, P2 ;  /* 0x0000000905037210 */ /* 0x000fca0000fe440b */
[----:B------:R-:W-:-:S07]  /*2630*/  IMAD.X R3, R3, 0x1, R7, P3 ;  /* 0x0000000103037824 */ /* 0x000fce00018e0607 */
.L_x_197:
[----:B------:R-:W-:Y:S05]  /*2640*/  BSYNC.RECONVERGENT B0 ;  /* 0x0000000000007941 */ /* 0x000fea0003800200 */
.L_x_182:
[----:B------:R-:W-:Y:S05]  /*2650*/  @P0 EXIT ;  /* 0x000000000000094d */ /* 0x000fea0003800000 */
[----:B------:R-:W0:Y:S01]  /*2660*/  LDCU.64 UR4, c[0x0][0x398] ;  /* 0x00007300ff0477ac */ /* 0x000e220008000a00 */
[----:B------:R-:W3:Y:S01]  /*2670*/  LDC.64 R4, c[0x0][0x388] ;  /* 0x0000e200ff047b82 */ /* 0x000ee20000000a00 */
[----:B012---:R-:W-:-:S04]  /*2680*/  IADD3 R2, P0, PT, R2, UR4, RZ ;  /* 0x0000000402027c10 */ /* 0x007fc8000ff1e0ff */
[----:B------:R-:W-:-:S05]  /*2690*/  IADD3.X R3, PT, PT, R3, UR5, RZ, P0, !PT ;  /* 0x0000000503037c10 */ /* 0x000fca00087fe4ff */
[----:B---3--:R-:W-:Y:S01]  /*26a0*/  STG.E.64 desc[UR6][R4.64], R2 ;  /* 0x0000000204007986 */ /* 0x008fe2000c101b06 */
[----:B------:R-:W-:Y:S05]  /*26b0*/  EXIT ;  /* 0x000000000000794d */ /* 0x000fea0003800000 */
.L_x_210:
        /* <DEDUP_REMOVED lines=12> */
.L_x_423:


//--------------------- .text._ZN3cub18CUB_300001_SM_10006detail6reduce18DeviceReduceKernelINS2_10policy_hubIlyN4cuda3std3__44plusIlEEE10Policy1000EN6thrust24THRUST_300001_SM_1000_NS18transform_iteratorINSD_6detail10functional5actorINSG_9compositeIJNSG_16operator_adaptorINS7_7greaterIvEEEENSH_INSG_8argumentILj0EEEEENSH_INSG_5valueIdEEEEEEEEENSF_15normal_iteratorINSD_10device_ptrIdEEEEllEEyS9_lNS7_10__identityEEEvT0_PT3_T1_NS0_13GridEvenShareIS14_EET2_T4_ --------------------------
	.section	.text._ZN3cub18CUB_300001_SM_10006detail6reduce18DeviceReduceKernelINS2_10policy_hubIlyN4cuda3std3__44plusIlEEE10Policy1000EN6thrust24THRUST_300001_SM_1000_NS18transform_iteratorINSD_6detail10functional5actorINSG_9compositeIJNSG_16operator_adaptorINS7_7greaterIvEEEENSH_INSG_8argumentILj0EEEEENSH_INSG_5valueIdEEEEEEEEENSF_15normal_iteratorINSD_10device_ptrIdEEEEllEEyS9_lNS7_10__identityEEEvT0_PT3_T1_NS0_13GridEvenShareIS14_EET2_T4_,"ax",@progbits
	.align	128
        .global         _ZN3cub18CUB_300001_SM_10006detail6reduce18DeviceReduceKernelINS2_10policy_hubIlyN4cuda3std3__44plusIlEEE10Policy1000EN6thrust24THRUST_300001_SM_1000_NS18transform_iteratorINSD_6detail10functional5actorINSG_9compositeIJNSG_16operator_adaptorINS7_7greaterIvEEEENSH_INSG_8argumentILj0EEEEENSH_INSG_5valueIdEEEEEEEEENSF_15normal_iteratorINSD_10device_ptrIdEEEEllEEyS9_lNS7_10__identityEEEvT0_PT3_T1_NS0_13GridEvenShareIS14_EET2_T4_
        .type           _ZN3cub18CUB_300001_SM_10006detail6reduce18DeviceReduceKernelINS2_10policy_hubIlyN4cuda3std3__44plusIlEEE10Policy1000EN6thrust24THRUST_300001_SM_1000_NS18transform_iteratorINSD_6detail10functional5actorINSG_9compositeIJNSG_16operator_adaptorINS7_7greaterIvEEEENSH_INSG_8argumentILj0EEEEENSH_INSG_5valueIdEEEEEEEEENSF_15normal_iteratorINSD_10device_ptrIdEEEEllEEyS9_lNS7_10__identityEEEvT0_PT3_T1_NS0_13GridEvenShareIS14_EET2_T4_,@function
        .size           _ZN3cub18CUB_300001_SM_10006detail6reduce18DeviceReduceKernelINS2_10policy_hubIlyN4cuda3std3__44plusIlEEE10Policy1000EN6thrust24THRUST_300001_SM_1000_NS18transform_iteratorINSD_6detail10functional5actorINSG_9compositeIJNSG_16operator_adaptorINS7_7greaterIvEEEENSH_INSG_8argumentILj0EEEEENSH_INSG_5valueIdEEEEEEEEENSF_15normal_iteratorINSD_10device_ptrIdEEEEllEEyS9_lNS7_10__identityEEEvT0_PT3_T1_NS0_13GridEvenShareIS14_EET2_T4_,(.L_x_424 - _ZN3cub18CUB_300001_SM_10006detail6reduce18DeviceReduceKernelINS2_10policy_hubIlyN4cuda3std3__44plusIlEEE10Policy1000EN6thrust24THRUST_300001_SM_1000_NS18transform_iteratorINSD_6detail10functional5actorINSG_9compositeIJNSG_16operator_adaptorINS7_7greaterIvEEEENSH_INSG_8argumentILj0EEEEENSH_INSG_5valueIdEEEEEEEEENSF_15normal_iteratorINSD_10device_ptrIdEEEEllEEyS9_lNS7_10__identityEEEvT0_PT3_T1_NS0_13GridEvenShareIS14_EET2_T4_)
        .other          _ZN3cub18CUB_300001_SM_10006detail6reduce18DeviceReduceKernelINS2_10policy_hubIlyN4cuda3std3__44plusIlEEE10Policy1000EN6thrust24THRUST_300001_SM_1000_NS18transform_iteratorINSD_6detail10functional5actorINSG_9compositeIJNSG_16operator_adaptorINS7_7greaterIvEEEENSH_INSG_8argumentILj0EEEEENSH_INSG_5valueIdEEEEEEEEENSF_15normal_iteratorINSD_10device_ptrIdEEEEllEEyS9_lNS7_10__identityEEEvT0_PT3_T1_NS0_13GridEvenShareIS14_EET2_T4_,@"STO_CUDA_ENTRY STV_DEFAULT"
_ZN3cub18CUB_300001_SM_10006detail6reduce18DeviceReduceKernelINS2_10policy_hubIlyN4cuda3std3__44plusIlEEE10Policy1000EN6thrust24THRUST_300001_SM_1000_NS18transform_iteratorINSD_6detail10functional5actorINSG_9compositeIJNSG_16operator_adaptorINS7_7greaterIvEEEENSH_INSG_8argumentILj0EEEEENSH_INSG_5valueIdEEEEEEEEENSF_15normal_iteratorINSD_10device_ptrIdEEEEllEEyS9_lNS7_10__identityEEEvT0_PT3_T1_NS0_13GridEvenShareIS14_EET2_T4_:
.text._ZN3cub18CUB_300001_SM_10006detail6reduce18DeviceReduceKernelINS2_10policy_hubIlyN4cuda3std3__44plusIlEEE10Policy1000EN6thrust24THRUST_300001_SM_1000_NS18transform_iteratorINSD_6detail10functional5actorINSG_9compositeIJNSG_16operator_adaptorINS7_7greaterIvEEEENSH_INSG_8argumentILj0EEEEENSH_INSG_5valueIdEEEEEEEEENSF_15normal_iteratorINSD_10device_ptrIdEEEEllEEyS9_lNS7_10__identityEEEvT0_PT3_T1_NS0_13GridEvenShareIS14_EET2_T4_:
        /* <DEDUP_REMOVED lines=18> */
[----:B------:R-:W1:Y:S01]  /*0120*/  LDCU.64 UR6, c[0x0][0x390] ;  /* 0x00007200ff0677ac */ /* 0x000e620008000a00 */
[----:B------:R-:W-:Y:S01]  /*0130*/  BSSY.RECONVERGENT B1, `(.L_x_213) ;  /* 0x000000f000017945 */ /* 0x000fe20003800200 */
[----:B------:R-:W-:Y:S02]  /*0140*/  IMAD.MOV.U32 R7, RZ, RZ, RZ ;  /* 0x000000ffff077224 */ /* 0x000fe400078e00ff */
[----:B------:R-:W-:Y:S01]  /*0150*/  IMAD.MOV.U32 R24, RZ, RZ, RZ ;  /* 0x000000ffff187224 */ /* 0x000fe200078e00ff */
[----:B0-----:R-:W-:Y:S01]  /*0160*/  ISETP.GE.AND P0, PT, R5, R2, PT ;  /* 0x000000020500720c */ /* 0x001fe20003f06270 */
[----:B------:R-:W-:-:S12]  /*0170*/  IMAD.MOV.U32 R3, RZ, RZ, R5 ;  /* 0x000000ffff037224 */ /* 0x000fd800078e0005 */
[----:B-1----:R-:W-:Y:S05]  /*0180*/  @P0 BRA `(.L_x_214) ;  /* 0x0000000000240947 */ /* 0x002fea0003800000 */
[----:B------:R-:W0:Y:S01]  /*0190*/  LDC.64 R8, c[0x0][0x380] ;  /* 0x0000e000ff087b82 */ /* 0x000e220000000a00 */
[----:B------:R-:W-:Y:S01]  /*01a0*/  VIADD R3, R5, UR11 ;  /* 0x0000000b05037c36 */ /* 0x000fe20008000000 */
[----:B------:R-:W1:Y:S03]  /*01b0*/  LDCU.64 UR4, c[0x0][0x390] ;  /* 0x00007200ff0477ac */ /* 0x000e660008000a00 */
[----:B0-----:R-:W-:-:S06]  /*01c0*/  IMAD.WIDE.U32 R8, R3, 0x8, R8 ;  /* 0x0000000803087825 */ /* 0x001fcc00078e0008 */
[----:B------:R-:W1:Y:S01]  /*01d0*/  LDG.E.64 R8, desc[UR18][R8.64] ;  /* 0x0000001208087981 */ /* 0x000e62000c1e1b00 */
[----:B------:R-:W-:Y:S02]  /*01e0*/  VIADD R3, R5, 0x200 ;  /* 0x0000020005037836 */ /* 0x000fe40000000000 */
[----:B------:R-:W-:Y:S01]  /*01f0*/  IMAD.MOV.U32 R24, RZ, RZ, RZ ;  /* 0x000000ffff187224 */ /* 0x000fe200078e00ff */
[----:B-1----:R-:W-:-:S06]  /*0200*/  DSETP.GT.AND P0, PT, R8, UR4, PT ;  /* 0x0000000408007e2a */ /* 0x002fcc000bf04000 */
[----:B------:R-:W-:-:S08]  /*0210*/  SEL R7, RZ, 0x1, !P0 ;  /* 0x00000001ff077807 */ /* 0x000fd00004000000 */
.L_x_214:
[----:B------:R-:W-:Y:S05]  /*0220*/  BSYNC.RECONVERGENT B1 ;  /* 0x0000000000017941 */ /* 0x000fea0003800200 */
.L_x_213:
        /* <DEDUP_REMOVED lines=20> */
.L_x_219:
        /* <DEDUP_REMOVED lines=8> */
[----:B--2---:R-:W-:-:S03]  /*03f0*/  DSETP.GT.AND P2, PT, R10, UR6, PT ;  /* 0x000000060a007e2a */ /* 0x004fc6000bf44000 */
[----:B------:R-:W2:Y:S01]  /*0400*/  LDG.E.64 R10, desc[UR18][R8.64] ;  /* 0x00000012080a7981 */ /* 0x000ea2000c1e1b00 */
[----:B---3--:R-:W-:Y:S02]  /*0410*/  DSETP.GT.AND P3, PT, R26, UR6, PT ;  /* 0x000000061a007e2a */ /* 0x008fe4000bf64000 */
[----:B----4-:R-:W-:Y:S01]  /*0420*/  DSETP.GT.AND P1, PT, R18, UR6, PT ;  /* 0x0000000612007e2a */ /* 0x010fe2000bf24000 */
[----:B------:R-:W-:Y:S01]  /*0430*/  SEL R19, RZ, 0x1, !P2 ;  /* 0x00000001ff137807 */ /* 0x000fe20005000000 */
[----:B-----5:R-:W-:Y:S02]  /*0440*/  DSETP.GT.AND P2, PT, R12, UR6, PT ;  /* 0x000000060c007e2a */ /* 0x020fe4000bf44000 */
[----:B------:R-:W-:Y:S01]  /*0450*/  SEL R18, RZ, 0x1, !P3 ;  /* 0x00000001ff127807 */ /* 0x000fe20005800000 */
[----:B------:R-:W3:Y:S01]  /*0460*/  LDG.E.64 R12, desc[UR18][R8.64+0x1000] ;  /* 0x00100012080c7981 */ /* 0x000ee2000c1e1b00 */
[----:B------:R-:W-:Y:S02]  /*0470*/  DSETP.GT.AND P5, PT, R14, UR6, PT ;  /* 0x000000060e007e2a */ /* 0x000fe4000bfa4000 */
[----:B------:R-:W-:-:S02]  /*0480*/  IADD3 R7, P3, P4, R18, R7, R19 ;  /* 0x0000000712077210 */ /* 0x000fc40007c7e013 */
[----:B------:R-:W-:Y:S01]  /*0490*/  SEL R14, RZ, 0x1, !P1 ;  /* 0x00000001ff0e7807 */ /* 0x000fe20004800000 */
[----:B------:R-:W-:Y:S01]  /*04a0*/  DSETP.GT.AND P6, PT, R16, UR6, PT ;  /* 0x0000000610007e2a */ /* 0x000fe2000bfc4000 */
[----:B------:R-:W-:Y:S01]  /*04b0*/  SEL R19, RZ, 0x1, !P2 ;  /* 0x00000001ff137807 */ /* 0x000fe20005000000 */
[----:B------:R-:W4:Y:S01]  /*04c0*/  LDG.E.64 R16, desc[UR18][R8.64+0x3000] ;  /* 0x0030001208107981 */ /* 0x000f22000c1e1b00 */
[----:B------:R-:W-:Y:S02]  /*04d0*/  SEL R18, RZ, 0x1, !P5 ;  /* 0x00000001ff127807 */ /* 0x000fe40006800000 */
[----:B------:R-:W-:Y:S02]  /*04e0*/  IADD3 R19, P1, P2, R19, R7, R14 ;  /* 0x0000000713137210 */ /* 0x000fe40007a3e00e */
[----:B------:R-:W5:Y:S01]  /*04f0*/  LDG.E.64 R14, desc[UR18][R8.64+0x2000] ;  /* 0x00200012080e7981 */ /* 0x000f62000c1e1b00 */
[----:B------:R-:W-:-:S04]  /*0500*/  SEL R7, RZ, 0x1, !P6 ;  /* 0x00000001ff077807 */ /* 0x000fc80007000000 */
[----:B------:R-:W-:Y:S02]  /*0510*/  IADD3 R7, P5, P6, R7, R19, R18 ;  /* 0x0000001307077210 */ /* 0x000fe40007ebe012 */
[----:B------:R-:W5:Y:S01]  /*0520*/  LDG.E.64 R18, desc[UR18][R8.64+0x4000] ;  /* 0x0040001208127981 */ /* 0x000f62000c1e1b00 */
[----:B------:R-:W-:Y:S01]  /*0530*/  IADD3.X R24, PT, PT, RZ, R24, RZ, P3, P4 ;  /* 0x00000018ff187210 */ /* 0x000fe20001fe84ff */
[----:B------:R-:W-:Y:S02]  /*0540*/  DSETP.GT.AND P3, PT, R20, UR6, PT ;  /* 0x0000000614007e2a */ /* 0x000fe4000bf64000 */
[----:B------:R-:W5:Y:S01]  /*0550*/  LDG.E.64 R20, desc[UR18][R8.64+0x5000] ;  /* 0x0050001208147981 */ /* 0x000f62000c1e1b00 */
[----:B------:R-:W-:-:S03]  /*0560*/  DSETP.GT.AND P4, PT, R22, UR6, PT ;  /* 0x0000000616007e2a */ /* 0x000fc6000bf84000 */
[----:B------:R-:W5:Y:S01]  /*0570*/  LDG.E.64 R22, desc[UR18][R8.64+0x6000] ;  /* 0x0060001208167981 */ /* 0x000f62000c1e1b00 */
[----:B------:R-:W-:Y:S01]  /*0580*/  SEL R25, RZ, 0x1, !P3 ;  /* 0x00000001ff197807 */ /* 0x000fe20005800000 */
[----:B--2---:R-:W-:Y:S02]  /*0590*/  DSETP.GT.AND P3, PT, R10, UR6, PT ;  /* 0x000000060a007e2a */ /* 0x004fe4000bf64000 */
[----:B------:R-:W2:Y:S01]  /*05a0*/  LDG.E.64 R10, desc[UR18][R8.64+0x7000] ;  /* 0x00700012080a7981 */ /* 0x000ea2000c1e1b00 */
[----:B------:R-:W-:Y:S02]  /*05b0*/  SEL R26, RZ, 0x1, !P4 ;  /* 0x00000001ff1a7807 */ /* 0x000fe40006000000 */
[----:B------:R-:W-:Y:S01]  /*05c0*/  IADD3.X R24, PT, PT, RZ, R24, RZ, P1, P2 ;  /* 0x00000018ff187210 */ /* 0x000fe20000fe44ff */
[----:B---3--:R-:W-:Y:S01]  /*05d0*/  DSETP.GT.AND P4, PT, R12, UR6, PT ;  /* 0x000000060c007e2a */ /* 0x008fe2000bf84000 */
[----:B------:R-:W-:Y:S02]  /*05e0*/  SEL R12, RZ, 0x1, !P3 ;  /* 0x00000001ff0c7807 */ /* 0x000fe40005800000 */
[----:B------:R-:W-:-:S03]  /*05f0*/  IADD3 R13, P1, P2, R26, R7, R25 ;  /* 0x000000071a0d7210 */ /* 0x000fc60007a3e019 */
[----:B------:R-:W-:Y:S01]  /*0600*/  SEL R7, RZ, 0x1, !P4 ;  /* 0x00000001ff077807 */ /* 0x000fe20006000000 */
[----:B----4-:R-:W-:Y:S01]  /*0610*/  DSETP.GT.AND P4, PT, R16, UR6, PT ;  /* 0x0000000610007e2a */ /* 0x010fe2000bf84000 */
[----:B------:R-:W-:Y:S01]  /*0620*/  IADD3.X R24, PT, PT, RZ, R24, RZ, P5, P6 ;  /* 0x00000018ff187210 */ /* 0x000fe20002fec4ff */
[----:B-----5:R-:W-:Y:S01]  /*0630*/  DSETP.GT.AND P3, PT, R14, UR6, PT ;  /* 0x000000060e007e2a */ /* 0x020fe2000bf64000 */
[----:B------:R-:W-:-:S03]  /*0640*/  IADD3 R7, P5, P6, R7, R13, R12 ;  /* 0x0000000d07077210 */ /* 0x000fc60007ebe00c */
[----:B------:R-:W-:Y:S02]  /*0650*/  SEL R13, RZ, 0x1, !P4 ;  /* 0x00000001ff0d7807 */ /* 0x000fe40006000000 */
[----:B------:R-:W-:Y:S01]  /*0660*/  SEL R12, RZ, 0x1, !P3 ;  /* 0x00000001ff0c7807 */ /* 0x000fe20005800000 */
[----:B------:R-:W-:Y:S01]  /*0670*/  DSETP.GT.AND P3, PT, R18, UR6, PT ;  /* 0x0000000612007e2a */ /* 0x000fe2000bf64000 */
[----:B------:R-:W-:Y:S02]  /*0680*/  IADD3.X R24, PT, PT, RZ, R24, RZ, P1, P2 ;  /* 0x00000018ff187210 */ /* 0x000fe40000fe44ff */
[----:B------:R-:W-:Y:S01]  /*0690*/  IADD3 R13, P2, P1, R13, R7, R12 ;  /* 0x000000070d0d7210 */ /* 0x000fe2000795e00c */
[----:B------:R-:W-:Y:S02]  /*06a0*/  DSETP.GT.AND P4, PT, R20, UR6, PT ;  /* 0x0000000614007e2a */ /* 0x000fe4000bf84000 */
[----:B------:R-:W-:Y:S01]  /*06b0*/  SEL R12, RZ, 0x1, !P3 ;  /* 0x00000001ff0c7807 */ /* 0x000fe20005800000 */
[----:B------:R-:W-:Y:S01]  /*06c0*/  DSETP.GT.AND P3, PT, R22, UR6, PT ;  /* 0x0000000616007e2a */ /* 0x000fe2000bf64000 */
[----:B------:R-:W-:-:S02]  /*06d0*/  VIADD R6, R6, 0x10 ;  /* 0x0000001006067836 */ /* 0x000fc40000000000 */
[----:B------:R-:W-:Y:S02]  /*06e0*/  SEL R7, RZ, 0x1, !P4 ;  /* 0x00000001ff077807 */ /* 0x000fe40006000000 */
[----:B------:R-:W-:-:S04]  /*06f0*/  IADD3.X R24, PT, PT, RZ, R24, RZ, P5, P6 ;  /* 0x00000018ff187210 */ /* 0x000fc80002fec4ff */
[----:B------:R-:W-:Y:S01]  /*0700*/  IADD3.X R24, PT, PT, RZ, R24, RZ, P2, P1 ;  /* 0x00000018ff187210 */ /* 0x000fe200017e24ff */
[----:B------:R-:W-:Y:S01]  /*0710*/  VIADD R3, R3, 0x2000 ;  /* 0x0000200003037836 */ /* 0x000fe20000000000 */
[----:B--2---:R-:W-:Y:S01]  /*0720*/  DSETP.GT.AND P4, PT, R10, UR6, PT ;  /* 0x000000060a007e2a */ /* 0x004fe2000bf84000 */
[----:B------:R-:W-:Y:S02]  /*0730*/  SEL R10, RZ, 0x1, !P3 ;  /* 0x00000001ff0a7807 */ /* 0x000fe40005800000 */
[----:B------:R-:W-:Y:S02]  /*0740*/  ISETP.NE.AND P3, PT, R6, RZ, PT ;  /* 0x000000ff0600720c */ /* 0x000fe40003f65270 */
[----:B------:R-:W-:Y:S02]  /*0750*/  IADD3 R11, P5, P6, R7, R13, R12 ;  /* 0x0000000d070b7210 */ /* 0x000fe40007ebe00c */
[----:B------:R-:W-:Y:S02]  /*0760*/  SEL R7, RZ, 0x1, !P4 ;  /* 0x00000001ff077807 */ /* 0x000fe40006000000 */
[----:B------:R-:W-:-:S02]  /*0770*/  IADD3 R8, P4, PT, R8, 0x10000, RZ ;  /* 0x0001000008087810 */ /* 0x000fc40007f9e0ff */
[----:B------:R-:W-:Y:S02]  /*0780*/  IADD3 R7, P1, P2, R7, R11, R10 ;  /* 0x0000000b07077210 */ /* 0x000fe40007a3e00a */
[----:B------:R-:W-:Y:S01]  /*0790*/  IADD3.X R24, PT, PT, RZ, R24, RZ, P5, P6 ;  /* 0x00000018ff187210 */ /* 0x000fe20002fec4ff */
[----:B------:R-:W-:-:S03]  /*07a0*/  IMAD.X R9, RZ, RZ, R9, P4 ;  /* 0x000000ffff097224 */ /* 0x000fc600020e0609 */
[----:B------:R-:W-:Y:S01]  /*07b0*/  IADD3.X R24, PT, PT, RZ, R24, RZ, P1, P2 ;  /* 0x00000018ff187210 */ /* 0x000fe20000fe44ff */
[----:B------:R-:W-:Y:S06]  /*07c0*/  @P3 BRA `(.L_x_219) ;  /* 0xfffffff800e83947 */ /* 0x000fec000383ffff */
.L_x_218:
[----:B------:R-:W-:Y:S05]  /*07d0*/  BSYNC.RECONVERGENT B2 ;  /* 0x0000000000027941 */ /* 0x000fea0003800200 */
.L_x_217:
        /* <DEDUP_REMOVED lines=10> */
[----:B------:R-:W-:Y:S01]  /*0880*/  LEA.HI.X R21, R4, UR5, R9, 0x3, P1 ;  /* 0x0000000504157c11 */ /* 0x000fe200088f1c09 */
[----:B------:R-:W0:Y:S04]  /*0890*/  LDCU.64 UR4, c[0x0][0x390] ;  /* 0x00007200ff0477ac */ /* 0x000e280008000a00 */
[----:B------:R-:W0:Y:S04]  /*08a0*/  LDG.E.64 R22, desc[UR18][R20.64] ;  /* 0x0000001214167981 */ /* 0x000e28000c1e1b00 */
        /* <DEDUP_REMOVED lines=8> */
[----:B0-----:R-:W-:-:S02]  /*0930*/  DSETP.GT.AND P1, PT, R22, UR4, PT ;  /* 0x0000000416007e2a */ /* 0x001fc4000bf24000 */
[----:B--2---:R-:W-:-:S04]  /*0940*/  DSETP.GT.AND P2, PT, R18, UR4, PT ;  /* 0x0000000412007e2a */ /* 0x004fc8000bf44000 */
[----:B------:R-:W-:Y:S01]  /*0950*/  SEL R4, RZ, 0x1, !P1 ;  /* 0x00000001ff047807 */ /* 0x000fe20004800000 */
[----:B---3--:R-:W-:Y:S01]  /*0960*/  DSETP.GT.AND P3, PT, R16, UR4, PT ;  /* 0x0000000410007e2a */ /* 0x008fe2000bf64000 */
[----:B------:R-:W-:Y:S01]  /*0970*/  SEL R6, RZ, 0x1, !P2 ;  /* 0x00000001ff067807 */ /* 0x000fe20005000000 */
[----:B----4-:R-:W-:-:S03]  /*0980*/  DSETP.GT.AND P4, PT, R14, UR4, PT ;  /* 0x000000040e007e2a */ /* 0x010fc6000bf84000 */
[----:B------:R-:W-:Y:S02]  /*0990*/  IADD3 R6, P2, P1, R6, R7, R4 ;  /* 0x0000000706067210 */ /* 0x000fe4000795e004 */
[----:B------:R-:W-:Y:S01]  /*09a0*/  SEL R7, RZ, 0x1, !P3 ;  /* 0x00000001ff077807 */ /* 0x000fe20005800000 */
[----:B-----5:R-:W-:Y:S01]  /*09b0*/  DSETP.GT.AND P6, PT, R12, UR4, PT ;  /* 0x000000040c007e2a */ /* 0x020fe2000bfc4000 */
[----:B------:R-:W-:Y:S01]  /*09c0*/  SEL R4, RZ, 0x1, !P4 ;  /* 0x00000001ff047807 */ /* 0x000fe20006000000 */
[----:B------:R-:W-:Y:S01]  /*09d0*/  DSETP.GT.AND P3, PT, R10, UR4, PT ;  /* 0x000000040a007e2a */ /* 0x000fe2000bf64000 */
[----:B------:R-:W-:Y:S02]  /*09e0*/  IADD3.X R24, PT, PT, RZ, R24, RZ, P2, P1 ;  /* 0x00000018ff187210 */ /* 0x000fe400017e24ff */
[----:B------:R-:W-:Y:S02]  /*09f0*/  IADD3 R4, P4, P5, R4, R6, R7 ;  /* 0x0000000604047210 */ /* 0x000fe40007d9e007 */
[----:B------:R-:W-:Y:S01]  /*0a00*/  SEL R7, RZ, 0x1, !P6 ;  /* 0x00000001ff077807 */ /* 0x000fe20007000000 */
[----:B------:R-:W-:Y:S01]  /*0a10*/  DSETP.GT.AND P6, PT, R8, UR4, PT ;  /* 0x0000000408007e2a */ /* 0x000fe2000bfc4000 */
[----:B------:R-:W-:Y:S01]  /*0a20*/  SEL R6, RZ, 0x1, !P3 ;  /* 0x00000001ff067807 */ /* 0x000fe20005800000 */
[----:B------:R-:W-:Y:S01]  /*0a30*/  DSETP.GT.AND P3, PT, R26, UR4, PT ;  /* 0x000000041a007e2a */ /* 0x000fe2000bf64000 */
[----:B------:R-:W-:-:S02]  /*0a40*/  IADD3.X R24, PT, PT, RZ, R24, RZ, P4, P5 ;  /* 0x00000018ff187210 */ /* 0x000fc400027ea4ff */
[----:B------:R-:W-:Y:S02]  /*0a50*/  IADD3 R6, P1, P2, R6, R4, R7 ;  /* 0x0000000406067210 */ /* 0x000fe40007a3e007 */
[----:B------:R-:W-:Y:S02]  /*0a60*/  SEL R4, RZ, 0x1, !P6 ;  /* 0x00000001ff047807 */ /* 0x000fe40007000000 */
[----:B------:R-:W-:Y:S02]  /*0a70*/  SEL R7, RZ, 0x1, !P3 ;  /* 0x00000001ff077807 */ /* 0x000fe40005800000 */
[----:B------:R-:W-:Y:S02]  /*0a80*/  IADD3.X R24, PT, PT, RZ, R24, RZ, P1, P2 ;  /* 0x00000018ff187210 */ /* 0x000fe40000fe44ff */
[----:B------:R-:W-:-:S04]  /*0a90*/  IADD3 R7, P3, P4, R7, R6, R4 ;  /* 0x0000000607077210 */ /* 0x000fc80007c7e004 */
[----:B------:R-:W-:-:S09]  /*0aa0*/  IADD3.X R24, PT, PT, RZ, R24, RZ, P3, P4 ;  /* 0x00000018ff187210 */ /* 0x000fd20001fe84ff */
.L_x_221:
[----:B------:R-:W-:Y:S05]  /*0ab0*/  BSYNC.RECONVERGENT B2 ;  /* 0x0000000000027941 */ /* 0x000fea0003800200 */
.L_x_220:
        /* <DEDUP_REMOVED lines=15> */
[----:B------:R-:W4:Y:S01]  /*0bb0*/  LDG.E.64 R14, desc[UR18][R8.64+0x3000] ;  /* 0x00300012080e7981 */ /* 0x000f22000c1e1b00 */
[----:B------:R-:W-:Y:S01]  /*0bc0*/  VIADD R3, R3, 0x800 ;  /* 0x0000080003037836 */ /* 0x000fe20000000000 */
[----:B0-----:R-:W-:-:S02]  /*0bd0*/  DSETP.GT.AND P1, PT, R16, UR4, PT ;  /* 0x0000000410007e2a */ /* 0x001fc4000bf24000 */
[----:B--2---:R-:W-:-:S04]  /*0be0*/  DSETP.GT.AND P2, PT, R10, UR4, PT ;  /* 0x000000040a007e2a */ /* 0x004fc8000bf44000 */
[----:B------:R-:W-:Y:S01]  /*0bf0*/  SEL R4, RZ, 0x1, !P1 ;  /* 0x00000001ff047807 */ /* 0x000fe20004800000 */
[----:B---3--:R-:W-:Y:S01]  /*0c00*/  DSETP.GT.AND P3, PT, R12, UR4, PT ;  /* 0x000000040c007e2a */ /* 0x008fe2000bf64000 */
[----:B------:R-:W-:Y:S01]  /*0c10*/  SEL R6, RZ, 0x1, !P2 ;  /* 0x00000001ff067807 */ /* 0x000fe20005000000 */
[----:B----4-:R-:W-:-:S04]  /*0c20*/  DSETP.GT.AND P4, PT, R14, UR4, PT ;  /* 0x000000040e007e2a */ /* 0x010fc8000bf84000 */
[----:B------:R-:W-:Y:S02]  /*0c30*/  SEL R11, RZ, 0x1, !P3 ;  /* 0x00000001ff0b7807 */ /* 0x000fe40005800000 */
[----:B------:R-:W-:Y:S02]  /*0c40*/  IADD3 R4, P1, P2, R6, R7, R4 ;  /* 0x0000000706047210 */ /* 0x000fe40007a3e004 */
[----:B------:R-:W-:Y:S02]  /*0c50*/  SEL R10, RZ, 0x1, !P4 ;  /* 0x00000001ff0a7807 */ /* 0x000fe40006000000 */
[----:B------:R-:W-:Y:S02]  /*0c60*/  IADD3.X R24, PT, PT, RZ, R24, RZ, P1, P2 ;  /* 0x00000018ff187210 */ /* 0x000fe40000fe44ff */
[----:B------:R-:W-:-:S04]  /*0c70*/  IADD3 R7, P3, P4, R10, R4, R11 ;  /* 0x000000040a077210 */ /* 0x000fc80007c7e00b */
[----:B------:R-:W-:-:S09]  /*0c80*/  IADD3.X R24, PT, PT, RZ, R24, RZ, P3, P4 ;  /* 0x00000018ff187210 */ /* 0x000fd20001fe84ff */
.L_x_223:
[----:B------:R-:W-:Y:S05]  /*0c90*/  BSYNC.RECONVERGENT B2 ;  /* 0x0000000000027941 */ /* 0x000fea0003800200 */
.L_x_222:
[----:B------:R-:W-:Y:S05]  /*0ca0*/  @!P0 BRA `(.L_x_216) ;  /* 0x00000000003c8947 */ /* 0x000fea0003800000 */
[----:B------:R-:W0:Y:S01]  /*0cb0*/  LDC.64 R8, c[0x0][0x380] ;  /* 0x0000e000ff087b82 */ /* 0x000e220000000a00 */
[----:B------:R-:W-:Y:S02]  /*0cc0*/  IMAD.U32 R11, RZ, RZ, UR20 ;  /* 0x00000014ff0b7e24 */ /* 0x000fe4000f8e00ff */
[----:B------:R-:W-:Y:S02]  /*0cd0*/  IMAD.MOV R0, RZ, RZ, -R0 ;  /* 0x000000ffff007224 */ /* 0x000fe400078e0a00 */
[----:B0-----:R-:W-:-:S07]  /*0ce0*/  IMAD.WIDE.U32 R8, R11, 0x7000, R8 ;  /* 0x000070000b087825 */ /* 0x001fce00078e0008 */
.L_x_224:
[C---:B------:R-:W-:Y:S01]  /*0cf0*/  IMAD.WIDE R10, R3.reuse, 0x8, R8 ;  /* 0x00000008030a7825 */ /* 0x040fe200078e0208 */
[----:B------:R-:W0:Y:S05]  /*0d00*/  LDCU.64 UR4, c[0x0][0x390] ;  /* 0x00007200ff0477ac */ /* 0x000e2a0008000a00 */
[----:B------:R-:W0:Y:S01]  /*0d10*/  LDG.E.64 R10, desc[UR18][R10.64] ;  /* 0x000000120a0a7981 */ /* 0x000e22000c1e1b00 */
[----:B------:R-:W-:Y:S02]  /*0d20*/  VIADD R0, R0, 0x1 ;  /* 0x0000000100007836 */ /* 0x000fe40000000000 */
[----:B------:R-:W-:Y:S01]  /*0d30*/  VIADD R3, R3, 0x200 ;  /* 0x0000020003037836 */ /* 0x000fe20000000000 */
[----:B0-----:R-:W-:-:S06]  /*0d40*/  DSETP.GT.AND P0, PT, R10, UR4, PT ;  /* 0x000000040a007e2a */ /* 0x001fcc000bf04000 */
[----:B------:R-:W-:Y:S02]  /*0d50*/  SEL R4, RZ, 0x1, !P0 ;  /* 0x00000001ff047807 */ /* 0x000fe40004000000 */
[----:B------:R-:W-:Y:S02]  /*0d60*/  ISETP.NE.AND P0, PT, R0, RZ, PT ;  /* 0x000000ff0000720c */ /* 0x000fe40003f05270 */
[----:B------:R-:W-:-:S05]  /*0d70*/  IADD3 R7, P1, PT, R7, R4, RZ ;  /* 0x0000000407077210 */ /* 0x000fca0007f3e0ff */
[----:B------:R-:W-:-:S06]  /*0d80*/  IMAD.X R24, RZ, RZ, R24, P1 ;  /* 0x000000ffff187224 */ /* 0x000fcc00008e0618 */
[----:B------:R-:W-:Y:S05]  /*0d90*/  @P0 BRA `(.L_x_224) ;  /* 0xfffffffc00d40947 */ /* 0x000fea000383ffff */
.L_x_216:
[----:B------:R-:W-:Y:S05]  /*0da0*/  BSYNC.RECONVERGENT B1 ;  /* 0x0000000000017941 */ /* 0x000fea0003800200 */
.L_x_215:
[----:B------:R-:W-:-:S13]  /*0db0*/  ISETP.GE.AND P0, PT, R2, 0x200, PT ;  /* 0x000002000200780c */ /* 0x000fda0003f06270 */
[----:B------:R-:W-:Y:S05]  /*0dc0*/  @!P0 BRA `(.L_x_225) ;  /* 0x0000000400308947 */ /* 0x000fea0003800000 */
[----:B------:R-:W0:Y:S01]  /*0dd0*/  S2R R4, SR_LANEID ;  /* 0x0000000000047919 */ /* 0x000e220000000000 */
[----:B------:R-:W1:Y:S04]  /*0de0*/  SHFL.DOWN PT, R0, R7, 0x1, 0x1f ;  /* 0x08201f0007007f89 */ /* 0x000e6800000e0000 */
        /* <DEDUP_REMOVED lines=27> */
[----:B------:R-:W-:Y:S02]  /*0fa0*/  @!P1 SHF.R.U32.HI R3, RZ, 0x2, R5 ;  /* 0x00000002ff039819 */ /* 0x000fe40000011605 */
[----:B-1----:R-:W-:Y:S01]  /*0fb0*/  SEL R2, R2, RZ, !P0 ;  /* 0x000000ff02027207 */ /* 0x002fe20004000000 */
[----:B------:R-:W0:Y:S01]  /*0fc0*/  SHFL.DOWN PT, R0, R9, 0x10, 0x1f ;  /* 0x0a001f0009007f89 */ /* 0x000e2200000e0000 */
[----:B------:R-:W-:Y:S02]  /*0fd0*/  ISETP.GT.AND P0, PT, R4, 0xf, PT ;  /* 0x0000000f0400780c */ /* 0x000fe40003f04270 */
[----:B------:R-:W-:Y:S01]  /*0fe0*/  @!P1 MOV R4, 0x400 ;  /* 0x0000040000049802 */ /* 0x000fe20000000f00 */
[----:B------:R-:W-:-:S05]  /*0ff0*/  IMAD.X R11, R2, 0x1, R13, P2 ;  /* 0x00000001020b7824 */ /* 0x000fca00010e060d */
[----:B------:R-:W1:Y:S01]  /*1000*/  SHFL.DOWN PT, R2, R11, 0x10, 0x1f ;  /* 0x0a001f000b027f89 */ /* 0x000e6200000e0000 */
[----:B--2---:R-:W-:Y:S02]  /*1010*/  @!P1 LEA R7, R7, R4, 0x18 ;  /* 0x0000000407079211 */ /* 0x004fe400078ec0ff */
[----:B0-----:R-:W-:-:S04]  /*1020*/  SEL R0, R0, RZ, !P0 ;  /* 0x000000ff00007207 */ /* 0x001fc80004000000 */
[----:B------:R-:W-:Y:S02]  /*1030*/  IADD3 R0, P2, PT, R0, R9, RZ ;  /* 0x0000000900007210 */ /* 0x000fe40007f5e0ff */
[----:B-1----:R-:W-:Y:S02]  /*1040*/  SEL R4, R2, RZ, !P0 ;  /* 0x000000ff02047207 */ /* 0x002fe40004000000 */
[----:B------:R-:W-:Y:S02]  /*1050*/  @!P1 LOP3.LUT R2, R3, 0xf8, RZ, 0xc0, !PT ;  /* 0x000000f803029812 */ /* 0x000fe400078ec0ff */
[----:B------:R-:W-:Y:S01]  /*1060*/  ISETP.NE.AND P0, PT, R5, RZ, PT ;  /* 0x000000ff0500720c */ /* 0x000fe20003f05270 */
[----:B------:R-:W-:Y:S02]  /*1070*/  IMAD.X R3, R4, 0x1, R11, P2 ;  /* 0x0000000104037824 */ /* 0x000fe400010e060b */
[----:B------:R-:W-:Y:S02]  /*1080*/  @!P1 IMAD.IADD R7, R2, 0x1, R7 ;  /* 0x0000000102079824 */ /* 0x000fe400078e0207 */
[----:B------:R-:W-:-:S05]  /*1090*/  @!P1 IMAD.MOV.U32 R2, RZ, RZ, R0 ;  /* 0x000000ffff029224 */ /* 0x000fca00078e0000 */
        /* <DEDUP_REMOVED lines=8> */
[----:B--2---:R-:W1:Y:S04]  /*1120*/  LDS.128 R4, [UR4+0x30] ;  /* 0x00003004ff047984 */ /* 0x004e680008000c00 */
[----:B------:R-:W2:Y:S04]  /*1130*/  LDS.128 R20, [UR4+0x40] ;  /* 0x00004004ff147984 */ /* 0x000ea80008000c00 */
[----:B------:R-:W3:Y:S04]  /*1140*/  LDS.128 R16, [UR4+0x50] ;  /* 0x00005004ff107984 */ /* 0x000ee80008000c00 */
[----:B------:R-:W4:Y:S01]  /*1150*/  LDS.128 R12, [UR4+0x60] ;  /* 0x00006004ff0c7984 */ /* 0x000f220008000c00 */
[----:B0-----:R-:W-:-:S04]  /*1160*/  IADD3 R11, P1, P2, R24, R8, R0 ;  /* 0x00000008180b7210 */ /* 0x001fc80007a3e000 */
[----:B------:R-:W-:Y:S02]  /*1170*/  IADD3.X R25, PT, PT, R25, R9, R3, P1, P2 ;  /* 0x0000000919197210 */ /* 0x000fe40000fe4403 */
[----:B-1----:R-:W-:Y:S02]  /*1180*/  IADD3 R3, P1, P2, R4, R11, R26 ;  /* 0x0000000b04037210 */ /* 0x002fe40007a3e01a */
[----:B------:R-:W0:Y:S02]  /*1190*/  LDS.128 R8, [UR4+0x70] ;  /* 0x00007004ff087984 */ /* 0x000e240008000c00 */
[----:B------:R-:W-:Y:S02]  /*11a0*/  IADD3.X R5, PT, PT, R5, R25, R27, P1, P2 ;  /* 0x0000001905057210 */ /* 0x000fe40000fe441b */
[----:B------:R-:W1:Y:S01]  /*11b0*/  LDS.128 R24, [UR4+0x80] ;  /* 0x00008004ff187984 */ /* 0x000e620008000c00 */
[----:B--2---:R-:W-:-:S04]  /*11c0*/  IADD3 R3, P1, P2, R20, R3, R6 ;  /* 0x0000000314037210 */ /* 0x004fc80007a3e006 */
[----:B---3--:R-:W-:Y:S02]  /*11d0*/  IADD3 R3, P3, P4, R16, R3, R22 ;  /* 0x0000000310037210 */ /* 0x008fe40007c7e016 */
[----:B------:R-:W-:Y:S02]  /*11e0*/  IADD3.X R7, PT, PT, R21, R5, R7, P1, P2 ;  /* 0x0000000515077210 */ /* 0x000fe40000fe4407 */
[----:B----4-:R-:W-:Y:S02]  /*11f0*/  IADD3 R3, P1, P2, R12, R3, R18 ;  /* 0x000000030c037210 */ /* 0x010fe40007a3e012 */
[----:B------:R-:W-:-:S04]  /*1200*/  IADD3.X R17, PT, PT, R17, R7, R23, P3, P4 ;  /* 0x0000000711117210 */ /* 0x000fc80001fe8417 */
[----:B------:R-:W-:Y:S02]  /*1210*/  IADD3.X R13, PT, PT, R13, R17, R19, P1, P2 ;  /* 0x000000110d0d7210 */ /* 0x000fe40000fe4413 */
[----:B0-----:R-:W-:-:S04]  /*1220*/  IADD3 R3, P3, P4, R8, R3, R14 ;  /* 0x0000000308037210 */ /* 0x001fc80007c7e00e */
[----:B-1----:R-:W-:Y:S02]  /*1230*/  IADD3 R3, P1, P2, R24, R3, R10 ;  /* 0x0000000318037210 */ /* 0x002fe40007a3e00a */
[----:B------:R-:W-:Y:S02]  /*1240*/  IADD3.X R9, PT, PT, R9, R13, R15, P3, P4 ;  /* 0x0000000d09097210 */ /* 0x000fe40001fe840f */
[----:B------:R-:W-:Y:S02]  /*1250*/  IADD3 R0, P3, PT, R3, R26, RZ ;  /* 0x0000001a03007210 */ /* 0x000fe40007f7e0ff */
[----:B------:R-:W-:-:S05]  /*1260*/  IADD3.X R3, PT, PT, R25, R9, R11, P1, P2 ;  /* 0x0000000919037210 */ /* 0x000fca0000fe440b */
[----:B------:R-:W-:Y:S01]  /*1270*/  IMAD.X R3, R3, 0x1, R27, P3 ;  /* 0x0000000103037824 */ /* 0x000fe200018e061b */
[----:B------:R-:W-:Y:S06]  /*1280*/  BRA `(.L_x_226) ;  /* 0x0000002000087947 */ /* 0x000fec0003800000 */
.L_x_225:
[----:B------:R-:W-:-:S04]  /*1290*/  LOP3.LUT R0, R5, 0x3e0, RZ, 0xc0, !PT ;  /* 0x000003e005007812 */ /* 0x000fc800078ec0ff */
[----:B------:R-:W-:Y:S01]  /*12a0*/  LOP3.LUT R9, RZ, R0, RZ, 0x33, !PT ;  /* 0x00000000ff097212 */ /* 0x000fe200078e33ff */
[----:B------:R-:W-:Y:S02]  /*12b0*/  VIADD R3, R0, 0x20 ;  /* 0x0000002000037836 */ /* 0x000fe40000000000 */
[----:B------:R-:W0:Y:S02]  /*12c0*/  S2R R0, SR_LANEID ;  /* 0x0000000000007919 */ /* 0x000e240000000000 */
[----:B------:R-:W-:Y:S01]  /*12d0*/  IMAD.IADD R9, R2, 0x1, R9 ;  /* 0x0000000102097824 */ /* 0x000fe200078e0209 */
[----:B------:R-:W-:-:S04]  /*12e0*/  ISETP.GT.AND P0, PT, R3, R2, PT ;  /* 0x000000020300720c */ /* 0x000fc80003f04270 */
[----:B------:R-:W-:-:S05]  /*12f0*/  SEL R9, R9, 0x1f, P0 ;  /* 0x0000001f09097807 */ /* 0x000fca0000000000 */
[----:B------:R-:W1:Y:S04]  /*1300*/  SHFL.DOWN PT, R3, R7, 0x1, R9 ;  /* 0x0820000007037989 */ /* 0x000e6800000e0009 */
        /* <DEDUP_REMOVED lines=8> */
[----:B------:R-:W-:Y:S01]  /*1390*/  ISETP.GT.AND P0, PT, R6, R9, PT ;  /* 0x000000090600720c */ /* 0x000fe20003f04270 */
[----:B------:R-:W0:Y:S01]  /*13a0*/  SHFL.DOWN PT, R3, R8, 0x2, R9 ;  /* 0x0840000008037989 */ /* 0x000e2200000e0009 */
[----:B------:R-:W-:-:S03]  /*13b0*/  VIADD R6, R0, 0x4 ;  /* 0x0000000400067836 */ /* 0x000fc60000000000 */
[----:B------:R-:W1:Y:S01]  /*13c0*/  SHFL.DOWN PT, R4, R10, 0x2, R9 ;  /* 0x084000000a047989 */ /* 0x000e6200000e0009 */
[----:B------:R-:W2:Y:S01]  /*13d0*/  @!P2 S2R R11, SR_CgaCtaId ;  /* 0x00000000000ba919 */ /* 0x000ea20000008800 */
[----:B0-----:R-:W-:-:S04]  /*13e0*/  SEL R3, R3, RZ, !P0 ;  /* 0x000000ff03037207 */ /* 0x001fc80004000000 */
[----:B------:R-:W-:Y:S02]  /*13f0*/  IADD3 R12, P1, PT, R3, R8, RZ ;  /* 0x00000008030c7210 */ /* 0x000fe40007f3e0ff */
[----:B-1----:R-:W-:Y:S02]  /*1400*/  SEL R4, R4, RZ, !P0 ;  /* 0x000000ff04047207 */ /* 0x002fe40004000000 */
[----:B------:R-:W-:Y:S01]  /*1410*/  ISETP.GT.AND P0, PT, R6, R9, PT ;  /* 0x000000090600720c */ /* 0x000fe20003f04270 */
[----:B------:R-:W0:Y:S01]  /*1420*/  SHFL.DOWN PT, R3, R12, 0x4, R9 ;  /* 0x088000000c037989 */ /* 0x000e2200000e0009 */
[----:B------:R-:W-:Y:S02]  /*1430*/  VIADD R6, R0, 0x8 ;  /* 0x0000000800067836 */ /* 0x000fe40000000000 */
[----:B------:R-:W-:Y:S02]  /*1440*/  IMAD.X R7, R4, 0x1, R10, P1 ;  /* 0x0000000104077824 */ /* 0x000fe400008e060a */
[----:B------:R-:W-:-:S03]  /*1450*/  VIADD R0, R0, 0x10 ;  /* 0x0000001000007836 */ /* 0x000fc60000000000 */
[----:B------:R-:W1:Y:S01]  /*1460*/  SHFL.DOWN PT, R4, R7, 0x4, R9 ;  /* 0x0880000007047989 */ /* 0x000e6200000e0009 */
[----:B0-----:R-:W-:-:S04]  /*1470*/  SEL R3, R3, RZ, !P0 ;  /* 0x000000ff03037207 */ /* 0x001fc80004000000 */
[----:B------:R-:W-:Y:S02]  /*1480*/  IADD3 R8, P1, PT, R3, R12, RZ ;  /* 0x0000000c03087210 */ /* 0x000fe40007f3e0ff */
[----:B-1----:R-:W-:-:S03]  /*1490*/  SEL R4, R4, RZ, !P0 ;  /* 0x000000ff04047207 */ /* 0x002fc60004000000 */
[----:B------:R-:W0:Y:S01]  /*14a0*/  SHFL.DOWN PT, R3, R8, 0x8, R9 ;  /* 0x0900000008037989 */ /* 0x000e2200000e0009 */
[----:B------:R-:W-:Y:S01]  /*14b0*/  ISETP.GT.AND P0, PT, R6, R9, PT ;  /* 0x000000090600720c */ /* 0x000fe20003f04270 */
[----:B------:R-:W-:-:S05]  /*14c0*/  IMAD.X R10, R4, 0x1, R7, P1 ;  /* 0x00000001040a7824 */ /* 0x000fca00008e0607 */
[----:B------:R-:W1:Y:S01]  /*14d0*/  SHFL.DOWN PT, R4, R10, 0x8, R9 ;  /* 0x090000000a047989 */ /* 0x000e6200000e0009 */
[----:B0-----:R-:W-:-:S04]  /*14e0*/  SEL R3, R3, RZ, !P0 ;  /* 0x000000ff03037207 */ /* 0x001fc80004000000 */
[----:B------:R-:W-:Y:S02]  /*14f0*/  IADD3 R6, P1, PT, R3, R8, RZ ;  /* 0x0000000803067210 */ /* 0x000fe40007f3e0ff */
[----:B------:R-:W-:Y:S02]  /*1500*/  @!P2 SHF.R.U32.HI R8, RZ, 0x2, R5 ;  /* 0x00000002ff08a819 */ /* 0x000fe40000011605 */
[----:B-1----:R-:W-:Y:S01]  /*1510*/  SEL R4, R4, RZ, !P0 ;  /* 0x000000ff04047207 */ /* 0x002fe20004000000 */
[----:B------:R-:W0:Y:S01]  /*1520*/  SHFL.DOWN PT, R3, R6, 0x10, R9 ;  /* 0x0a00000006037989 */ /* 0x000e2200000e0009 */
[----:B------:R-:W-:Y:S02]  /*1530*/  ISETP.GT.AND P0, PT, R0, R9, PT ;  /* 0x000000090000720c */ /* 0x000fe40003f04270 */
[----:B------:R-:W-:Y:S01]  /*1540*/  @!P2 MOV R0, 0x400 ;  /* 0x000004000000a802 */ /* 0x000fe20000000f00 */
[----:B------:R-:W-:Y:S01]  /*1550*/  IMAD.X R7, R4, 0x1, R10, P1 ;  /* 0x0000000104077824 */ /* 0x000fe200008e060a */
[----:B------:R-:W-:-:S02]  /*1560*/  @!P2 LOP3.LUT R8, R8, 0xf8, RZ, 0xc0, !PT ;  /* 0x000000f80808a812 */ /* 0x000fc400078ec0ff */
[----:B--2---:R-:W-:Y:S02]  /*1570*/  @!P2 LEA R11, R11, R0, 0x18 ;  /* 0x000000000b0ba211 */ /* 0x004fe400078ec0ff */
[----:B------:R-:W1:Y:S03]  /*1580*/  SHFL.DOWN PT, R4, R7, 0x10, R9 ;  /* 0x0a00000007047989 */ /* 0x000e6600000e0009 */
[----:B------:R-:W-:Y:S01]  /*1590*/  @!P2 IMAD.IADD R11, R8, 0x1, R11 ;  /* 0x00000001080ba824 */ /* 0x000fe200078e020b */
[----:B0-----:R-:W-:-:S04]  /*15a0*/  SEL R3, R3, RZ, !P0 ;  /* 0x000000ff03037207 */ /* 0x001fc80004000000 */
[----:B------:R-:W-:Y:S02]  /*15b0*/  IADD3 R0, P1, PT, R3, R6, RZ ;  /* 0x0000000603007210 */ /* 0x000fe40007f3e0ff */
[----:B-1----:R-:W-:-:S03]  /*15c0*/  SEL R4, R4, RZ, !P0 ;  /* 0x000000ff04047207 */ /* 0x002fc60004000000 */
[----:B------:R-:W-:Y:S01]  /*15d0*/  @!P2 IMAD.MOV.U32 R6, RZ, RZ, R0 ;  /* 0x000000ffff06a224 */ /* 0x000fe200078e0000 */
[----:B------:R-:W-:Y:S01]  /*15e0*/  ISETP.NE.AND P0, PT, R5, RZ, PT ;  /* 0x000000ff0500720c */ /* 0x000fe20003f05270 */
[----:B------:R-:W-:-:S04]  /*15f0*/  IMAD.X R3, R4, 0x1, R7, P1 ;  /* 0x0000000104037824 */ /* 0x000fc800008e0607 */
[----:B------:R-:W-:-:S05]  /*1600*/  @!P2 IMAD.MOV.U32 R7, RZ, RZ, R3 ;  /* 0x000000ffff07a224 */ /* 0x000fca00078e0003 */
[----:B------:R1:W-:Y:S01]  /*1610*/  @!P2 STS.64 [R11+0x10], R6 ;  /* 0x000010060b00a388 */ /* 0x0003e20000000a00 */
[----:B------:R-:W-:Y:S06]  /*1620*/  BAR.SYNC.DEFER_BLOCKING 0x0 ;  /* 0x0000000000007b1d */ /* 0x000fec0000010000 */
[----:B------:R-:W-:Y:S05]  /*1630*/  @P0 BRA `(.L_x_226) ;  /* 0x0000001c001c0947 */ /* 0x000fea0003800000 */
[----:B------:R-:W0:Y:S01]  /*1640*/  S2UR UR5, SR_CgaCtaId ;  /* 0x00000000000579c3 */ /* 0x000e220000008800 */
[----:B------:R-:W-:Y:S01]  /*1650*/  UMOV UR4, 0x400 ;  /* 0x0000040000047882 */ /* 0x000fe20000000000 */
[C---:B------:R-:W-:Y:S02]  /*1660*/  ISETP.GT.AND P1, PT, R2.reuse, 0x20, PT ;  /* 0x000000200200780c */ /* 0x040fe40003f24270 */
[C---:B------:R-:W-:Y:S02]  /*1670*/  ISETP.GT.AND P2, PT, R2.reuse, 0x40, PT ;  /* 0x000000400200780c */ /* 0x040fe40003f44270 */
[----:B------:R-:W-:Y:S01]  /*1680*/  ISETP.GT.AND P6, PT, R2, 0x1a0, PT ;  /* 0x000001a00200780c */ /* 0x000fe20003fc4270 */
[----:B0-----:R-:W-:-:S09]  /*1690*/  ULEA UR4, UR5, UR4, 0x18 ;  /* 0x0000000405047291 */ /* 0x001fd2000f8ec0ff */
[----:B------:R-:W0:Y:S04]  /*16a0*/  LDS.64 R20, [UR4+0x18] ;  /* 0x00001804ff147984 */ /* 0x000e280008000a00 */
[----:B------:R-:W2:Y:S04]  /*16b0*/  LDS.128 R16, [UR4+0x20] ;  /* 0x00002004ff107984 */ /* 0x000ea80008000c00 */
[----:B-1----:R-:W1:Y:S04]  /*16c0*/  LDS.128 R4, [UR4+0x30] ;  /* 0x00003004ff047984 */ /* 0x002e680008000c00 */
[----:B------:R-:W3:Y:S04]  /*16d0*/  LDS.128 R12, [UR4+0x40] ;  /* 0x00004004ff0c7984 */ /* 0x000ee80008000c00 */
[----:B------:R-:W4:Y:S04]  /*16e0*/  LDS.128 R8, [UR4+0x50] ;  /* 0x00005004ff087984 */ /* 0x000f280008000c00 */
[----:B------:R-:W-:Y:S01]  /*16f0*/  LDS.128 R24, [UR4+0x70] ;  /* 0x00007004ff187984 */ /* 0x000fe20008000c00 */
[----:B0-----:R-:W-:-:S02]  /*1700*/  SEL R20, R20, RZ, P1 ;  /* 0x000000ff14147207 */ /* 0x001fc40000800000 */
[----:B------:R-:W-:Y:S02]  /*1710*/  SEL R21, R21, RZ, P1 ;  /* 0x000000ff15157207 */ /* 0x000fe40000800000 */
[----:B--2---:R-:W-:Y:S02]  /*1720*/  SEL R23, R16, RZ, P2 ;  /* 0x000000ff10177207 */ /* 0x004fe40001000000 */
[----:B------:R-:W-:Y:S02]  /*1730*/  SEL R16, R17, RZ, P2 ;  /* 0x000000ff11107207 */ /* 0x000fe40001000000 */
[----:B------:R-:W-:Y:S02]  /*1740*/  IADD3 R0, P3, P4, R23, R20, R0 ;  /* 0x0000001417007210 */ /* 0x000fe40007c7e000 */
[C---:B------:R-:W-:Y:S02]  /*1750*/  ISETP.GT.AND P1, PT, R2.reuse, 0x60, PT ;  /* 0x000000600200780c */ /* 0x040fe40003f24270 */
[----:B------:R-:W-:-:S02]  /*1760*/  ISETP.GT.AND P2, PT, R2, 0x80, PT ;  /* 0x000000800200780c */ /* 0x000fc40003f44270 */
[----:B------:R-:W-:Y:S02]  /*1770*/  IADD3.X R3, PT, PT, R16, R21, R3, P3, P4 ;  /* 0x0000001510037210 */ /* 0x000fe40001fe8403 */
[----:B------:R-:W0:Y:S01]  /*1780*/  LDS.128 R20, [UR4+0x60] ;  /* 0x00006004ff147984 */ /* 0x000e220008000c00 */
[----:B------:R-:W-:Y:S02]  /*1790*/  SEL R17, R18, RZ, P1 ;  /* 0x000000ff12117207 */ /* 0x000fe40000800000 */
[----:B-1----:R-:W-:Y:S02]  /*17a0*/  SEL R4, R4, RZ, P2 ;  /* 0x000000ff04047207 */ /* 0x002fe40001000000 */
[----:B------:R-:W-:Y:S02]  /*17b0*/  SEL R18, R19, RZ, P1 ;  /* 0x000000ff13127207 */ /* 0x000fe40000800000 */
[----:B------:R-:W-:Y:S02]  /*17c0*/  SEL R16, R5, RZ, P2 ;  /* 0x000000ff05107207 */ /* 0x000fe40001000000 */
[----:B------:R-:W-:-:S02]  /*17d0*/  IADD3 R4, P3, P4, R4, R0, R17 ;  /* 0x0000000004047210 */ /* 0x000fc40007c7e011 */
[----:B------:R-:W-:Y:S02]  /*17e0*/  ISETP.GT.AND P2, PT, R2, 0xa0, PT ;  /* 0x000000a00200780c */ /* 0x000fe40003f44270 */
[----:B------:R-:W-:Y:S02]  /*17f0*/  IADD3.X R3, PT, PT, R16, R3, R18, P3, P4 ;  /* 0x0000000310037210 */ /* 0x000fe40001fe8412 */
[----:B------:R-:W1:Y:S01]  /*1800*/  LDS.128 R16, [UR4+0x80] ;  /* 0x00008004ff107984 */ /* 0x000e620008000c00 */
[----:B------:R-:W-:Y:S02]  /*1810*/  ISETP.GT.AND P1, PT, R2, 0xc0, PT ;  /* 0x000000c00200780c */ /* 0x000fe40003f24270 */
[----:B------:R-:W-:Y:S02]  /*1820*/  SEL R5, R6, RZ, P2 ;  /* 0x000000ff06057207 */ /* 0x000fe40001000000 */
[----:B---3--:R-:W-:Y:S02]  /*1830*/  SEL R0, R12, RZ, P1 ;  /* 0x000000ff0c007207 */ /* 0x008fe40000800000 */
[----:B------:R-:W-:-:S02]  /*1840*/  SEL R6, R7, RZ, P2 ;  /* 0x000000ff07067207 */ /* 0x000fc40001000000 */
[C---:B------:R-:W-:Y:S02]  /*1850*/  ISETP.GT.AND P2, PT, R2.reuse, 0xe0, PT ;  /* 0x000000e00200780c */ /* 0x040fe40003f44270 */
[----:B------:R-:W-:Y:S02]  /*1860*/  ISETP.GT.AND P3, PT, R2, 0x100, PT ;  /* 0x000001000200780c */ /* 0x000fe40003f64270 */
[----:B------:R-:W-:Y:S02]  /*1870*/  IADD3 R0, P4, P5, R0, R4, R5 ;  /* 0x0000000400007210 */ /* 0x000fe40007d9e005 */
[----:B------:R-:W-:Y:S02]  /*1880*/  SEL R12, R13, RZ, P1 ;  /* 0x000000ff0d0c7207 */ /* 0x000fe40000800000 */
[----:B------:R-:W-:Y:S02]  /*1890*/  ISETP.GT.AND P1, PT, R2, 0x120, PT ;  /* 0x000001200200780c */ /* 0x000fe40003f24270 */
[----:B------:R-:W-:-:S02]  /*18a0*/  SEL R4, R14, RZ, P2 ;  /* 0x000000ff0e047207 */ /* 0x000fc40001000000 */
[----:B----4-:R-:W-:Y:S02]  /*18b0*/  SEL R5, R8, RZ, P3 ;  /* 0x000000ff08057207 */ /* 0x010fe40001800000 */
[----:B------:R-:W-:Y:S02]  /*18c0*/  SEL R15, R15, RZ, P2 ;  /* 0x000000ff0f0f7207 */ /* 0x000fe40001000000 */
[----:B------:R-:W-:Y:S02]  /*18d0*/  IADD3.X R3, PT, PT, R12, R3, R6, P4, P5 ;  /* 0x000000030c037210 */ /* 0x000fe400027ea406 */
[----:B------:R-:W-:Y:S02]  /*18e0*/  ISETP.GT.AND P2, PT, R2, 0x140, PT ;  /* 0x000001400200780c */ /* 0x000fe40003f44270 */
[----:B------:R-:W-:Y:S02]  /*18f0*/  SEL R6, R9, RZ, P3 ;  /* 0x000000ff09067207 */ /* 0x000fe40001800000 */
[----:B------:R-:W-:-:S02]  /*1900*/  SEL R7, R10, RZ, P1 ;  /* 0x000000ff0a077207 */ /* 0x000fc40000800000 */
[----:B------:R-:W-:Y:S02]  /*1910*/  IADD3 R4, P3, P4, R5, R0, R4 ;  /* 0x0000000005047210 */ /* 0x000fe40007c7e004 */
[----:B------:R-:W-:Y:S02]  /*1920*/  SEL R10, R11, RZ, P1 ;  /* 0x000000ff0b0a7207 */ /* 0x000fe40000800000 */
[----:B------:R-:W-:Y:S02]  /*1930*/  ISETP.GT.AND P1, PT, R2, 0x160, PT ;  /* 0x000001600200780c */ /* 0x000fe40003f24270 */
[----:B0-----:R-:W-:Y:S02]  /*1940*/  SEL R0, R20, RZ, P2 ;  /* 0x000000ff14007207 */ /* 0x001fe40001000000 */
[----:B------:R-:W-:Y:S02]  /*1950*/  ISETP.GT.AND P5, PT, R2, 0x180, PT ;  /* 0x000001800200780c */ /* 0x000fe40003fa4270 */
[----:B------:R-:W-:-:S02]  /*1960*/  IADD3.X R6, PT, PT, R6, R3, R15, P3, P4 ;  /* 0x0000000306067210 */ /* 0x000fc40001fe840f */
[----:B------:R-:W-:Y:S02]  /*1970*/  SEL R3, R22, RZ, P1 ;  /* 0x000000ff16037207 */ /* 0x000fe40000800000 */
[----:B------:R-:W-:Y:S02]  /*1980*/  SEL R23, R23, RZ, P1 ;  /* 0x000000ff17177207 */ /* 0x000fe40000800000 */
[----:B------:R-:W-:Y:S02]  /*1990*/  SEL R5, R21, RZ, P2 ;  /* 0x000000ff15057207 */ /* 0x000fe40001000000 */
[----:B------:R-:W-:Y:S02]  /*19a0*/  IADD3 R0, P1, P3, R0, R4, R7 ;  /* 0x0000000400007210 */ /* 0x000fe40007b3e007 */
[----:B------:R-:W-:Y:S02]  /*19b0*/  SEL R4, R24, RZ, P5 ;  /* 0x000000ff18047207 */ /* 0x000fe40002800000 */
[----:B------:R-:W-:-:S02]  /*19c0*/  ISETP.GT.AND P2, PT, R2, 0x1c0, PT ;  /* 0x000001c00200780c */ /* 0x000fc40003f44270 */
[----:B------:R-:W-:Y:S02]  /*19d0*/  IADD3.X R5, PT, PT, R5, R6, R10, P1, P3 ;  /* 0x0000000605057210 */ /* 0x000fe40000fe640a */
[----:B------:R-:W-:Y:S02]  /*19e0*/  IADD3 R4, P3, P4, R4, R0, R3 ;  /* 0x0000000004047210 */ /* 0x000fe40007c7e003 */
[----:B------:R-:W-:Y:S02]  /*19f0*/  SEL R0, R26, RZ, P6 ;  /* 0x000000ff1a007207 */ /* 0x000fe40003000000 */
[----:B-1----:R-:W-:Y:S02]  /*1a00*/  SEL R3, R16, RZ, P2 ;  /* 0x000000ff10037207 */ /* 0x002fe40001000000 */
[----:B------:R-:W-:Y:S02]  /*1a10*/  ISETP.GT.AND P1, PT, R2, 0x1e0, PT ;  /* 0x000001e00200780c */ /* 0x000fe40003f24270 */
[----:B------:R-:W-:-:S02]  /*1a20*/  SEL R24, R25, RZ, P5 ;  /* 0x000000ff19187207 */ /* 0x000fc40002800000 */
[----:B------:R-:W-:Y:S02]  /*1a30*/  SEL R27, R27, RZ, P6 ;  /* 0x000000ff1b1b7207 */ /* 0x000fe40003000000 */
[----:B------:R-:W-:Y:S02]  /*1a40*/  IADD3 R3, P5, P6, R3, R4, R0 ;  /* 0x0000000403037210 */ /* 0x000fe40007ebe000 */
[----:B------:R-:W-:Y:S02]  /*1a50*/  SEL R0, R18, RZ, P1 ;  /* 0x000000ff12007207 */ /* 0x000fe40000800000 */
[----:B------:R-:W-:Y:S02]  /*1a60*/  IADD3.X R4, PT, PT, R24, R5, R23, P3, P4 ;  /* 0x0000000518047210 */ /* 0x000fe40001fe8417 */
[----:B------:R-:W-:Y:S02]  /*1a70*/  SEL R2, R17, RZ, P2 ;  /* 0x000000ff11027207 */ /* 0x000fe40001000000 */
[----:B------:R-:W-:-:S02]  /*1a80*/  IADD3 R0, P2, PT, R0, R3, RZ ;  /* 0x0000000300007210 */ /* 0x000fc40007f5e0ff */
[----:B------:R-:W-:Y:S02]  /*1a90*/  SEL R3, R19, RZ, P1 ;  /* 0x000000ff13037207 */ /* 0x000fe40000800000 */
[----:B------:R-:W-:-:S05]  /*1aa0*/  IADD3.X R2, PT, PT, R2, R4, R27, P5, P6 ;  /* 0x0000000402027210 */ /* 0x000fca0002fec41b */
[----:B------:R-:W-:Y:S01]  /*1ab0*/  IMAD.X R3, R3, 0x1, R2, P2 ;  /* 0x0000000103037824 */ /* 0x000fe200010e0602 */
[----:B------:R-:W-:Y:S06]  /*1ac0*/  BRA `(.L_x_226) ;  /* 0x0000001400f87947 */ /* 0x000fec0003800000 */
.L_x_212:
[----:B------:R-:W0:Y:S01]  /*1ad0*/  S2R R2, SR_TID.X ;  /* 0x0000000000027919 */ /* 0x000e220000002100 */
[----:B------:R-:W1:Y:S01]  /*1ae0*/  LDC.64 R6, c[0x0][0x380] ;  /* 0x0000e000ff067b82 */ /* 0x000e620000000a00 */
[----:B------:R-:W2:Y:S01]  /*1af0*/  LDCU.64 UR6, c[0x0][0x390] ;  /* 0x00007200ff0677ac */ /* 0x000ea20008000a00 */
[----:B0-----:R-:W-:-:S04]  /*1b00*/  VIADD R19, R2, UR11 ;  /* 0x0000000b02137c36 */ /* 0x001fc80008000000 */
[----:B-1----:R-:W-:-:S05]  /*1b10*/  IMAD.WIDE.U32 R18, R19, 0x8, R6 ;  /* 0x0000000813127825 */ /* 0x002fca00078e0006 */
[----:B------:R-:W2:Y:S04]  /*1b20*/  LDG.E.64 R22, desc[UR18][R18.64] ;  /* 0x0000001212167981 */ /* 0x000ea8000c1e1b00 */
[----:B------:R-:W3:Y:S04]  /*1b30*/  LDG.E.64 R12, desc[UR18][R18.64+0x1000] ;  /* 0x00100012120c7981 */ /* 0x000ee8000c1e1b00 */
[----:B------:R-:W4:Y:S04]  /*1b40*/  LDG.E.64 R14, desc[UR18][R18.64+0x2000] ;  /* 0x00200012120e7981 */ /* 0x000f28000c1e1b00 */
[----:B------:R-:W5:Y:S04]  /*1b50*/  LDG.E.64 R16, desc[UR18][R18.64+0x3000] ;  /* 0x0030001212107981 */ /* 0x000f68000c1e1b00 */
[----:B------:R-:W5:Y:S04]  /*1b60*/  LDG.E.64 R6, desc[UR18][R18.64+0x4000] ;  /* 0x0040001212067981 */ /* 0x000f68000c1e1b00 */
[----:B------:R-:W5:Y:S04]  /*1b70*/  LDG.E.64 R8, desc[UR18][R18.64+0x5000] ;  /* 0x0050001212087981 */ /* 0x000f68000c1e1b00 */
[----:B------:R-:W5:Y:S01]  /*1b80*/  LDG.E.64 R10, desc[UR18][R18.64+0x6000] ;  /* 0x00600012120a7981 */ /* 0x000f62000c1e1b00 */
[----:B--2---:R-:W-:-:S02]  /*1b90*/  DSETP.GT.AND P1, PT, R22, UR6, PT ;  /* 0x0000000616007e2a */ /* 0x004fc4000bf24000 */
[----:B---3--:R-:W-:-:S04]  /*1ba0*/  DSETP.GT.AND P2, PT, R12, UR6, PT ;  /* 0x000000060c007e2a */ /* 0x008fc8000bf44000 */
[----:B------:R-:W-:Y:S01]  /*1bb0*/  SEL R12, RZ, 0x1, !P1 ;  /* 0x00000001ff0c7807 */ /* 0x000fe20004800000 */
[----:B----4-:R-:W-:Y:S01]  /*1bc0*/  DSETP.GT.AND P3, PT, R14, UR6, PT ;  /* 0x000000060e007e2a */ /* 0x010fe2000bf64000 */
[----:B------:R-:W-:Y:S01]  /*1bd0*/  SEL R3, RZ, 0x1, !P2 ;  /* 0x00000001ff037807 */ /* 0x000fe20005000000 */
[----:B-----5:R-:W-:-:S04]  /*1be0*/  DSETP.GT.AND P0, PT, R16, UR6, PT ;  /* 0x0000000610007e2a */ /* 0x020fc8000bf04000 */
[----:B------:R-:W-:Y:S01]  /*1bf0*/  SEL R0, RZ, 0x1, !P3 ;  /* 0x00000001ff007807 */ /* 0x000fe20005800000 */
[----:B------:R-:W-:-:S03]  /*1c00*/  DSETP.GT.AND P1, PT, R6, UR6, PT ;  /* 0x0000000606007e2a */ /* 0x000fc6000bf24000 */
[----:B------:R-:W-:Y:S02]  /*1c10*/  IADD3 R7, P4, P5, R0, R3, R12 ;  /* 0x0000000300077210 */ /* 0x000fe40007d9e00c */
[----:B------:R-:W-:Y:S01]  /*1c20*/  SEL R3, RZ, 0x1, !P0 ;  /* 0x00000001ff037807 */ /* 0x000fe20004000000 */
[----:B------:R-:W-:Y:S01]  /*1c30*/  DSETP.GT.AND P3, PT, R8, UR6, PT ;  /* 0x0000000608007e2a */ /* 0x000fe2000bf64000 */
[----:B------:R-:W-:Y:S01]  /*1c40*/  ISETP.GE.U32.AND P0, PT, R21, UR5, PT ;  /* 0x0000000515007c0c */ /* 0x000fe2000bf06070 */
[----:B------:R-:W-:Y:S01]  /*1c50*/  DSETP.GT.AND P6, PT, R10, UR6, PT ;  /* 0x000000060a007e2a */ /* 0x000fe2000bfc4000 */
[----:B------:R-:W-:Y:S02]  /*1c60*/  SEL R0, RZ, 0x1, !P1 ;  /* 0x00000001ff007807 */ /* 0x000fe40004800000 */
[----:B------:R-:W-:Y:S02]  /*1c70*/  ISETP.GE.U32.AND.EX P0, PT, R20, UR4, PT, P0 ;  /* 0x0000000414007c0c */ /* 0x000fe4000bf06100 */
[----:B------:R-:W-:-:S02]  /*1c80*/  IADD3 R7, P1, P2, R0, R7, R3 ;  /* 0x0000000700077210 */ /* 0x000fc40007a3e003 */
[----:B------:R-:W-:Y:S02]  /*1c90*/  SEL R3, RZ, 0x1, !P3 ;  /* 0x00000001ff037807 */ /* 0x000fe40005800000 */
[----:B------:R-:W-:Y:S02]  /*1ca0*/  SEL R0, RZ, 0x1, !P6 ;  /* 0x00000001ff007807 */ /* 0x000fe40007000000 */
[----:B------:R-:W-:Y:S02]  /*1cb0*/  IADD3.X R24, PT, PT, RZ, RZ, RZ, P4, P5 ;  /* 0x000000ffff187210 */ /* 0x000fe400027ea4ff */
[----:B------:R-:W-:Y:S02]  /*1cc0*/  IADD3 R7, P3, P4, R0, R7, R3 ;  /* 0x0000000700077210 */ /* 0x000fe40007c7e003 */
[----:B------:R-:W-:-:S04]  /*1cd0*/  IADD3.X R24, PT, PT, RZ, R24, RZ, P1, P2 ;  /* 0x00000018ff187210 */ /* 0x000fc80000fe44ff */
[----:B------:R-:W-:Y:S01]  /*1ce0*/  IADD3.X R24, PT, PT, RZ, R24, RZ, P3, P4 ;  /* 0x00000018ff187210 */ /* 0x000fe20001fe84ff */
[----:B------:R-:W-:Y:S06]  /*1cf0*/  @!P0 BRA `(.L_x_227) ;  /* 0x00000010003c8947 */ /* 0x000fec0003800000 */
        /* <DEDUP_REMOVED lines=13> */
[----:B------:R-:W-:-:S02]  /*1dd0*/  IMAD.X R10, RZ, RZ, UR10, P1 ;  /* 0x0000000aff0a7e24 */ /* 0x000fc400088e06ff */
[----:B------:R-:W-:Y:S01]  /*1de0*/  VIADD R3, R3, -UR11 ;  /* 0x8000000b03037c36 */ /* 0x000fe20008000000 */
[----:B------:R-:W-:Y:S01]  /*1df0*/  ISETP.GT.U32.AND.EX P0, PT, R11, R0, PT, P0 ;  /* 0x000000000b00720c */ /* 0x000fe20003f04100 */
[----:B------:R-:W-:Y:S01]  /*1e00*/  UMOV UR11, UR9 ;  /* 0x00000009000b7c82 */ /* 0x000fe20008000000 */
[----:B0-----:R-:W-:-:S04]  /*1e10*/  LEA R8, P2, R9, UR14, 0x3 ;  /* 0x0000000e09087c11 */ /* 0x001fc8000f8418ff */
[----:B------:R-:W-:Y:S02]  /*1e20*/  IADD3 R8, P1, PT, R8, 0x8000, RZ ;  /* 0x0000800008087810 */ /* 0x000fe40007f3e0ff */
[----:B------:R-:W-:-:S05]  /*1e30*/  LEA.HI.X R9, R9, UR15, R10, 0x3, P2 ;  /* 0x0000000f09097c11 */ /* 0x000fca00090f1c0a */
[----:B------:R-:W-:Y:S01]  /*1e40*/  IMAD.X R9, RZ, RZ, R9, P1 ;  /* 0x000000ffff097224 */ /* 0x000fe200008e0609 */
[----:B------:R-:W-:Y:S06]  /*1e50*/  @P0 BRA `(.L_x_228) ;  /* 0x0000000000f00947 */ /* 0x000fec0003800000 */
[----:B------:R-:W0:Y:S01]  /*1e60*/  LDC.64 R4, c[0x0][0x3c8] ;  /* 0x0000f200ff047b82 */ /* 0x000e220000000a00 */
[----:B------:R-:W1:Y:S01]  /*1e70*/  LDCU UR13, c[0x0][0x3d0] ;  /* 0x00007a00ff0d77ac */ /* 0x000e620008000800 */
[----:B------:R-:W2:Y:S01]  /*1e80*/  LDCU.64 UR6, c[0x0][0x390] ;  /* 0x00007200ff0677ac */ /* 0x000ea20008000a00 */
[----:B------:R-:W3:Y:S01]  /*1e90*/  LDCU.64 UR14, c[0x0][0x380] ;  /* 0x00007000ff0e77ac */ /* 0x000ee20008000a00 */
[----:B------:R-:W-:Y:S01]  /*1ea0*/  NOP ;  /* 0x0000000000007918 */ /* 0x000fe20000000000 */
.L_x_229:
[----:B------:R-:W-:-:S05]  /*1eb0*/  IADD3 R10, P0, PT, R2, UR9, RZ ;  /* 0x00000009020a7c10 */ /* 0x000fca000ff1e0ff */
[----:B------:R-:W-:Y:S01]  /*1ec0*/  IMAD.X R11, RZ, RZ, UR10, P0 ;  /* 0x0000000aff0b7e24 */ /* 0x000fe200080e06ff */
[----:B---3--:R-:W-:-:S04]  /*1ed0*/  LEA R26, P0, R10, UR14, 0x3 ;  /* 0x0000000e0a1a7c11 */ /* 0x008fc8000f8018ff */
        /* <DEDUP_REMOVED lines=12> */
[----:B--2---:R-:W-:Y:S02]  /*1fa0*/  DSETP.GT.AND P0, PT, R22, UR6, PT ;  /* 0x0000000616007e2a */ /* 0x004fe4000bf04000 */
[----:B---3--:R-:W-:-:S04]  /*1fb0*/  DSETP.GT.AND P1, PT, R10, UR6, PT ;  /* 0x000000060a007e2a */ /* 0x008fc8000bf24000 */
[----:B------:R-:W-:Y:S01]  /*1fc0*/  SEL R11, RZ, 0x1, !P0 ;  /* 0x00000001ff0b7807 */ /* 0x000fe20004000000 */
[----:B----4-:R-:W-:Y:S01]  /*1fd0*/  DSETP.GT.AND P0, PT, R12, UR6, PT ;  /* 0x000000060c007e2a */ /* 0x010fe2000bf04000 */
[----:B------:R-:W-:Y:S01]  /*1fe0*/  SEL R10, RZ, 0x1, !P1 ;  /* 0x00000001ff0a7807 */ /* 0x000fe20004800000 */
[----:B-----5:R-:W-:-:S03]  /*1ff0*/  DSETP.GT.AND P5, PT, R14, UR6, PT ;  /* 0x000000060e007e2a */ /* 0x020fc6000bfa4000 */
[----:B------:R-:W-:Y:S01]  /*2000*/  IADD3 R7, P2, P1, R10, R7, R11 ;  /* 0x000000070a077210 */ /* 0x000fe2000795e00b */
[----:B------:R-:W-:Y:S01]  /*2010*/  DSETP.GT.AND P4, PT, R16, UR6, PT ;  /* 0x0000000610007e2a */ /* 0x000fe2000bf84000 */
[----:B0-----:R-:W-:Y:S02]  /*2020*/  IADD3 R11, P3, PT, R4, -UR9, RZ ;  /* 0x80000009040b7c10 */ /* 0x001fe4000ff7e0ff */
[----:B------:R-:W-:Y:S01]  /*2030*/  SEL R12, RZ, 0x1, !P0 ;  /* 0x00000001ff0c7807 */ /* 0x000fe20004000000 */
[----:B------:R-:W-:Y:S01]  /*2040*/  DSETP.GT.AND P6, PT, R18, UR6, PT ;  /* 0x0000000612007e2a */ /* 0x000fe2000bfc4000 */
[----:B------:R-:W-:Y:S02]  /*2050*/  SEL R10, RZ, 0x1, !P5 ;  /* 0x00000001ff0a7807 */ /* 0x000fe40006800000 */
[----:B------:R-:W-:Y:S02]  /*2060*/  ISETP.GE.U32.AND P0, PT, R11, UR16, PT ;  /* 0x000000100b007c0c */ /* 0x000fe4000bf06070 */
[----:B------:R-:W-:-:S02]  /*2070*/  SEL R11, RZ, 0x1, !P4 ;  /* 0x00000001ff0b7807 */ /* 0x000fc40006000000 */
[----:B------:R-:W-:Y:S02]  /*2080*/  IADD3 R7, P4, P5, R10, R7, R12 ;  /* 0x000000070a077210 */ /* 0x000fe40007d9e00c */
[----:B------:R-:W-:Y:S01]  /*2090*/  SEL R10, RZ, 0x1, !P6 ;  /* 0x00000001ff0a7807 */ /* 0x000fe20007000000 */
[----:B------:R-:W-:Y:S01]  /*20a0*/  DSETP.GT.AND P6, PT, R20, UR6, PT ;  /* 0x0000000614007e2a */ /* 0x000fe2000bfc4000 */
[----:B------:R-:W-:Y:S02]  /*20b0*/  IADD3.X R24, PT, PT, RZ, R24, RZ, P2, P1 ;  /* 0x00000018ff187210 */ /* 0x000fe400017e24ff */
[----:B------:R-:W-:Y:S02]  /*20c0*/  IADD3 R7, P1, P2, R10, R7, R11 ;  /* 0x000000070a077210 */ /* 0x000fe40007a3e00b */
[----:B------:R-:W-:Y:S02]  /*20d0*/  IADD3.X R11, PT, PT, R5, ~UR10, RZ, P3, !PT ;  /* 0x8000000a050b7c10 */ /* 0x000fe40009ffe4ff */
[----:B------:R-:W-:-:S02]  /*20e0*/  SEL R10, RZ, 0x1, !P6 ;  /* 0x00000001ff0a7807 */ /* 0x000fc40007000000 */
[----:B------:R-:W-:Y:S02]  /*20f0*/  ISETP.GE.U32.AND.EX P0, PT, R11, UR17, PT, P0 ;  /* 0x000000110b007c0c */ /* 0x000fe4000bf06100 */
[----:B------:R-:W-:Y:S02]  /*2100*/  IADD3.X R24, PT, PT, RZ, R24, RZ, P4, P5 ;  /* 0x00000018ff187210 */ /* 0x000fe400027ea4ff */
[----:B------:R-:W-:Y:S02]  /*2110*/  IADD3 R7, P3, PT, R7, R10, RZ ;  /* 0x0000000a07077210 */ /* 0x000fe40007f7e0ff */
[----:B------:R-:W-:-:S05]  /*2120*/  IADD3.X R24, PT, PT, RZ, R24, RZ, P1, P2 ;  /* 0x00000018ff187210 */ /* 0x000fca0000fe44ff */
[----:B------:R-:W-:Y:S02]  /*2130*/  IMAD.X R24, RZ, RZ, R24, P3 ;  /* 0x000000ffff187224 */ /* 0x000fe400018e0618 */
        /* <DEDUP_REMOVED lines=14> */
.L_x_228:
[C---:B------:R-:W-:Y:S01]  /*2220*/  VIADD R11, R4.reuse, -UR9 ;  /* 0x80000009040b7c36 */ /* 0x040fe20008000000 */
[----:B------:R-:W-:Y:S01]  /*2230*/  ISETP.LE.U32.AND P1, PT, R4, UR9, PT ;  /* 0x0000000904007c0c */ /* 0x000fe2000bf23070 */
[----:B------:R-:W-:Y:S01]  /*2240*/  IMAD.U32 R0, RZ, RZ, UR10 ;  /* 0x0000000aff007e24 */ /* 0x000fe2000f8e00ff */
[----:B------:R-:W-:Y:S02]  /*2250*/  BSSY.RECONVERGENT B1, `(.L_x_227) ;  /* 0x00000b9000017945 */ /* 0x000fe40003800200 */
[----:B------:R-:W-:-:S04]  /*2260*/  ISETP.GE.AND P0, PT, R2, R11, PT ;  /* 0x0000000b0200720c */ /* 0x000fc80003f06270 */
[----:B------:R-:W-:-:S13]  /*2270*/  ISETP.GE.U32.OR.EX P0, PT, R0, R5, P0, P1 ;  /* 0x000000050000720c */ /* 0x000fda0000706510 */
[----:B------:R-:W-:Y:S05]  /*2280*/  @P0 BRA `(.L_x_230) ;  /* 0x0000000800d40947 */ /* 0x000fea0003800000 */
[----:B------:R-:W-:Y:S01]  /*2290*/  UIMAD UR5, UR20, 0xe00, URZ ;  /* 0x00000e00140578a4 */ /* 0x000fe2000f8e02ff */
[----:B------:R-:W-:Y:S01]  /*22a0*/  LOP3.LUT R5, RZ, R2, RZ, 0x33, !PT ;  /* 0x00000002ff057212 */ /* 0x000fe200078e33ff */
[----:B------:R-:W-:Y:S01]  /*22b0*/  UIMAD UR16, UR4, UR13, URZ ;  /* 0x0000000d041072a4 */ /* 0x000fe2000f8e02ff */
[----:B------:R-:W-:Y:S01]  /*22c0*/  BSSY.RECONVERGENT B2, `(.L_x_231) ;  /* 0x0000055000027945 */ /* 0x000fe20003800200 */
[----:B------:R-:W-:-:S04]  /*22d0*/  UIADD3 UR5, UPT, UPT, UR5, UR8, URZ ;  /* 0x0000000805057290 */ /* 0x000fc8000fffe0ff */
[----:B------:R-:W-:Y:S02]  /*22e0*/  IMAD.U32 R11, RZ, RZ, UR16 ;  /* 0x00000010ff0b7e24 */ /* 0x000fe4000f8e00ff */
[----:B------:R-:W-:-:S05]  /*22f0*/  IADD3 R4, PT, PT, R4, -UR5, R5 ;  /* 0x8000000504047c10 */ /* 0x000fca000fffe005 */
[----:B------:R-:W-:-:S05]  /*2300*/  IMAD R4, R11, -0xe00, R4 ;  /* 0xfffff2000b047824 */ /* 0x000fca00078e0204 */
[C---:B------:R-:W-:Y:S02]  /*2310*/  ISETP.GE.U32.AND P1, PT, R4.reuse, 0x1e00, PT ;  /* 0x00001e000400780c */ /* 0x040fe40003f26070 */
[----:B------:R-:W-:Y:S01]  /*2320*/  LEA.HI R5, R4, 0x1, RZ, 0x17 ;  /* 0x0000000104057811 */ /* 0x000fe200078fb8ff */
[----:B------:R-:W-:-:S03]  /*2330*/  IMAD.MOV.U32 R4, RZ, RZ, R2 ;  /* 0x000000ffff047224 */ /* 0x000fc600078e0002 */
[----:B------:R-:W-:-:S04]  /*2340*/  LOP3.LUT R6, R5, 0xf, RZ, 0xc0, !PT ;  /* 0x0000000f05067812 */ /* 0x000fc800078ec0ff */
[----:B------:R-:W-:-:S03]  /*2350*/  ISETP.NE.AND P0, PT, R6, RZ, PT ;  /* 0x000000ff0600720c */ /* 0x000fc60003f05270 */
[----:B------:R-:W-:Y:S10]  /*2360*/  @!P1 BRA `(.L_x_232) ;  /* 0x0000000400289947 */ /* 0x000ff40003800000 */
[----:B------:R-:W-:Y:S01]  /*2370*/  LEA.HI R0, R3, 0x1, RZ, 0x17 ;  /* 0x0000000103007811 */ /* 0x000fe200078fb8ff */
[----:B------:R-:W-:-:S03]  /*2380*/  IMAD.MOV.U32 R4, RZ, RZ, R2 ;  /* 0x000000ffff047224 */ /* 0x000fc600078e0002 */
[----:B------:R-:W-:-:S05]  /*2390*/  LOP3.LUT R0, R0, 0xfffff0, RZ, 0xc0, !PT ;  /* 0x00fffff000007812 */ /* 0x000fca00078ec0ff */
[----:B------:R-:W-:-:S07]  /*23a0*/  IMAD.MOV R0, RZ, RZ, -R0 ;  /* 0x000000ffff007224 */ /* 0x000fce00078e0a00 */
.L_x_233:
        /* <DEDUP_REMOVED lines=70> */
.L_x_232:
[----:B------:R-:W-:Y:S05]  /*2810*/  BSYNC.RECONVERGENT B2 ;  /* 0x0000000000027941 */ /* 0x000fea0003800200 */
.L_x_231:
        /* <DEDUP_REMOVED lines=19> */
[----:B--2---:R-:W-:-:S02]  /*2950*/  DSETP.GT.AND P1, PT, R22, UR6, PT ;  /* 0x0000000616007e2a */ /* 0x004fc4000bf24000 */
[----:B---3--:R-:W-:-:S04]  /*2960*/  DSETP.GT.AND P2, PT, R18, UR6, PT ;  /* 0x0000000612007e2a */ /* 0x008fc8000bf44000 */
[----:B------:R-:W-:Y:S01]  /*2970*/  SEL R0, RZ, 0x1, !P1 ;  /* 0x00000001ff007807 */ /* 0x000fe20004800000 */
[----:B----4-:R-:W-:Y:S01]  /*2980*/  DSETP.GT.AND P3, PT, R16, UR6, PT ;  /* 0x0000000610007e2a */ /* 0x010fe2000bf64000 */
[----:B------:R-:W-:Y:S01]  /*2990*/  SEL R6, RZ, 0x1, !P2 ;  /* 0x00000001ff067807 */ /* 0x000fe20005000000 */
[----:B-----5:R-:W-:-:S03]  /*29a0*/  DSETP.GT.AND P4, PT, R14, UR6, PT ;  /* 0x000000060e007e2a */ /* 0x020fc6000bf84000 */
[----:B------:R-:W-:Y:S02]  /*29b0*/  IADD3 R6, P2, P1, R6, R7, R0 ;  /* 0x0000000706067210 */ /* 0x000fe4000795e000 */
[----:B------:R-:W-:Y:S01]  /*29c0*/  SEL R7, RZ, 0x1, !P3 ;  /* 0x00000001ff077807 */ /* 0x000fe20005800000 */
[----:B------:R-:W-:Y:S01]  /*29d0*/  DSETP.GT.AND P6, PT, R12, UR6, PT ;  /* 0x000000060c007e2a */ /* 0x000fe2000bfc4000 */
        /* <DEDUP_REMOVED lines=15> */
.L_x_235:
[----:B------:R-:W-:Y:S05]  /*2ad0*/  BSYNC.RECONVERGENT B2 ;  /* 0x0000000000027941 */ /* 0x000fea0003800200 */
.L_x_234:
        /* <DEDUP_REMOVED lines=14> */
[----:B--2---:R-:W-:-:S02]  /*2bc0*/  DSETP.GT.AND P1, PT, R16, UR6, PT ;  /* 0x0000000610007e2a */ /* 0x004fc4000bf24000 */
[----:B---3--:R-:W-:-:S04]  /*2bd0*/  DSETP.GT.AND P2, PT, R10, UR6, PT ;  /* 0x000000060a007e2a */ /* 0x008fc8000bf44000 */
[----:B------:R-:W-:Y:S01]  /*2be0*/  SEL R0, RZ, 0x1, !P1 ;  /* 0x00000001ff007807 */ /* 0x000fe20004800000 */
[----:B----4-:R-:W-:Y:S01]  /*2bf0*/  DSETP.GT.AND P3, PT, R12, UR6, PT ;  /* 0x000000060c007e2a */ /* 0x010fe2000bf64000 */
[----:B------:R-:W-:Y:S01]  /*2c00*/  SEL R5, RZ, 0x1, !P2 ;  /* 0x00000001ff057807 */ /* 0x000fe20005000000 */
[----:B-----5:R-:W-:-:S04]  /*2c10*/  DSETP.GT.AND P4, PT, R14, UR6, PT ;  /* 0x000000060e007e2a */ /* 0x020fc8000bf84000 */
[----:B------:R-:W-:Y:S02]  /*2c20*/  SEL R11, RZ, 0x1, !P3 ;  /* 0x00000001ff0b7807 */ /* 0x000fe40005800000 */
[----:B------:R-:W-:Y:S02]  /*2c30*/  IADD3 R0, P1, P2, R5, R7, R0 ;  /* 0x0000000705007210 */ /* 0x000fe40007a3e000 */
[----:B------:R-:W-:Y:S02]  /*2c40*/  SEL R6, RZ, 0x1, !P4 ;  /* 0x00000001ff067807 */ /* 0x000fe40006000000 */
[----:B------:R-:W-:Y:S02]  /*2c50*/  IADD3.X R24, PT, PT, RZ, R24, RZ, P1, P2 ;  /* 0x00000018ff187210 */ /* 0x000fe40000fe44ff */
[----:B------:R-:W-:-:S04]  /*2c60*/  IADD3 R7, P3, P4, R6, R0, R11 ;  /* 0x0000000006077210 */ /* 0x000fc80007c7e00b */
[----:B------:R-:W-:-:S09]  /*2c70*/  IADD3.X R24, PT, PT, RZ, R24, RZ, P3, P4 ;  /* 0x00000018ff187210 */ /* 0x000fd20001fe84ff */
.L_x_237:
[----:B------:R-:W-:Y:S05]  /*2c80*/  BSYNC.RECONVERGENT B2 ;  /* 0x0000000000027941 */ /* 0x000fea0003800200 */
.L_x_236:
        /* <DEDUP_REMOVED lines=9> */
.L_x_238:
[----:B------:R-:W-:Y:S02]  /*2d20*/  IMAD.MOV.U32 R4, RZ, RZ, R3 ;  /* 0x000000ffff047224 */ /* 0x000fe400078e0003 */
[----:B------:R-:W-:-:S06]  /*2d30*/  IMAD.MOV.U32 R5, RZ, RZ, R8 ;  /* 0x000000ffff057224 */ /* 0x000fcc00078e0008 */
[----:B------:R-:W2:Y:S01]  /*2d40*/  LDG.E.64 R4, desc[UR18][R4.64] ;  /* 0x0000001204047981 */ /* 0x000ea2000c1e1b00 */
[----:B------:R-:W-:Y:S01]  /*2d50*/  VIADD R0, R0, 0x1 ;  /* 0x0000000100007836 */ /* 0x000fe20000000000 */
[----:B------:R-:W-:-:S05]  /*2d60*/  IADD3 R3, P2, PT, R3, 0x1000, RZ ;  /* 0x0000100003037810 */ /* 0x000fca0007f5e0ff */
[----:B------:R-:W-:Y:S01]  /*2d70*/  IMAD.X R8, RZ, RZ, R8, P2 ;  /* 0x000000ffff087224 */ /* 0x000fe200010e0608 */
[----:B--2---:R-:W-:-:S06]  /*2d80*/  DSETP.GT.AND P0, PT, R4, UR6, PT ;  /* 0x0000000604007e2a */ /* 0x004fcc000bf04000 */
[----:B------:R-:W-:Y:S02]  /*2d90*/  SEL R6, RZ, 0x1, !P0 ;  /* 0x00000001ff067807 */ /* 0x000fe40004000000 */
[----:B------:R-:W-:Y:S02]  /*2da0*/  ISETP.NE.AND P0, PT, R0, RZ, PT ;  /* 0x000000ff0000720c */ /* 0x000fe40003f05270 */
[----:B------:R-:W-:-:S05]  /*2db0*/  IADD3 R7, P1, PT, R7, R6, RZ ;  /* 0x0000000607077210 */ /* 0x000fca0007f3e0ff */
[----:B------:R-:W-:-:S06]  /*2dc0*/  IMAD.X R24, RZ, RZ, R24, P1 ;  /* 0x000000ffff187224 */ /* 0x000fcc00008e0618 */
[----:B------:R-:W-:Y:S05]  /*2dd0*/  @P0 BRA `(.L_x_238) ;  /* 0xfffffffc00d00947 */ /* 0x000fea000383ffff */
.L_x_230:
[----:B------:R-:W-:Y:S05]  /*2de0*/  BSYNC.RECONVERGENT B1 ;  /* 0x0000000000017941 */ /* 0x000fea0003800200 */
.L_x_227:
        /* <DEDUP_REMOVED lines=29> */
[----:B------:R-:W-:Y:S02]  /*2fc0*/  @!P2 MOV R7, 0x400 ;  /* 0x000004000007a802 */ /* 0x000fe40000000f00 */
[----:B-1----:R-:W-:Y:S01]  /*2fd0*/  SEL R3, R3, RZ, !P1 ;  /* 0x000000ff03037207 */ /* 0x002fe20004800000 */
[----:B------:R-:W0:Y:S01]  /*2fe0*/  SHFL.DOWN PT, R0, R5, 0x10, 0x1f ;  /* 0x0a001f0005007f89 */ /* 0x000e2200000e0000 */
[----:B------:R-:W-:Y:S02]  /*2ff0*/  ISETP.GT.AND P1, PT, R8, 0xf, PT ;  /* 0x0000000f0800780c */ /* 0x000fe40003f24270 */
[----:B--2---:R-:W-:Y:S01]  /*3000*/  @!P2 LEA R7, R10, R7, 0x18 ;  /* 0x000000070a07a211 */ /* 0x004fe200078ec0ff */
[----:B------:R-:W-:Y:S01]  /*3010*/  IMAD.X R4, R3, 0x1, R6, P0 ;  /* 0x0000000103047824 */ /* 0x000fe200000e0606 */
[----:B------:R-:W-:-:S04]  /*3020*/  @!P2 SHF.R.U32.HI R6, RZ, 0x2, R2 ;  /* 0x00000002ff06a819 */ /* 0x000fc80000011602 */
[----:B------:R-:W1:Y:S01]  /*3030*/  SHFL.DOWN PT, R3, R4, 0x10, 0x1f ;  /* 0x0a001f0004037f89 */ /* 0x000e6200000e0000 */
[----:B------:R-:W-:-:S05]  /*3040*/  @!P2 LOP3.LUT R6, R6, 0xf8, RZ, 0xc0, !PT ;  /* 0x000000f80606a812 */ /* 0x000fca00078ec0ff */
[----:B------:R-:W-:Y:S01]  /*3050*/  @!P2 IMAD.IADD R7, R6, 0x1, R7 ;  /* 0x000000010607a824 */ /* 0x000fe200078e0207 */
[----:B0-----:R-:W-:-:S04]  /*3060*/  SEL R0, R0, RZ, !P1 ;  /* 0x000000ff00007207 */ /* 0x001fc80004800000 */
[----:B------:R-:W-:Y:S02]  /*3070*/  IADD3 R0, P0, PT, R0, R5, RZ ;  /* 0x0000000500007210 */ /* 0x000fe40007f1e0ff */
[----:B-1----:R-:W-:-:S05]  /*3080*/  SEL R3, R3, RZ, !P1 ;  /* 0x000000ff03037207 */ /* 0x002fca0004800000 */
[----:B------:R-:W-:Y:S01]  /*3090*/  IMAD.X R3, R3, 0x1, R4, P0 ;  /* 0x0000000103037824 */ /* 0x000fe200000e0604 */
[----:B------:R-:W-:Y:S01]  /*30a0*/  ISETP.NE.AND P0, PT, R2, RZ, PT ;  /* 0x000000ff0200720c */ /* 0x000fe20003f05270 */
[----:B------:R-:W-:Y:S02]  /*30b0*/  @!P2 IMAD.MOV.U32 R4, RZ, RZ, R0 ;  /* 0x000000ffff04a224 */ /* 0x000fe400078e0000 */
[----:B------:R-:W-:-:S05]  /*30c0*/  @!P2 IMAD.MOV.U32 R5, RZ, RZ, R3 ;  /* 0x000000ffff05a224 */ /* 0x000fca00078e0003 */
[----:B------:R0:W-:Y:S01]  /*30d0*/  @!P2 STS.64 [R7+0x10], R4 ;  /* 0x000010040700a388 */ /* 0x0001e20000000a00 */
[----:B------:R-:W-:Y:S06]  /*30e0*/  BAR.SYNC.DEFER_BLOCKING 0x0 ;  /* 0x0000000000007b1d */ /* 0x000fec0000010000 */
[----:B------:R-:W-:Y:S05]  /*30f0*/  @P0 BRA `(.L_x_226) ;  /* 0x00000000006c0947 */ /* 0x000fea0003800000 */
[----:B------:R-:W1:Y:S01]  /*3100*/  S2UR UR5, SR_CgaCtaId ;  /* 0x00000000000579c3 */ /* 0x000e620000008800 */
[----:B------:R-:W-:Y:S02]  /*3110*/  UMOV UR4, 0x400 ;  /* 0x0000040000047882 */ /* 0x000fe40000000000 */
[----:B-1----:R-:W-:-:S09]  /*3120*/  ULEA UR4, UR5, UR4, 0x18 ;  /* 0x0000000405047291 */ /* 0x002fd2000f8ec0ff */
[----:B------:R-:W-:Y:S04]  /*3130*/  LDS.64 R8, [UR4+0x18] ;  /* 0x00001804ff087984 */ /* 0x000fe80008000a00 */
[----:B------:R-:W1:Y:S04]  /*3140*/  LDS.128 R24, [UR4+0x20] ;  /* 0x00002004ff187984 */ /* 0x000e680008000c00 */
[----:B0-----:R-:W0:Y:S04]  /*3150*/  LDS.128 R4, [UR4+0x30] ;  /* 0x00003004ff047984 */ /* 0x001e280008000c00 */
[----:B------:R-:W2:Y:S04]  /*3160*/  LDS.128 R20, [UR4+0x40] ;  /* 0x00004004ff147984 */ /* 0x000ea80008000c00 */
[----:B------:R-:W3:Y:S04]  /*3170*/  LDS.128 R16, [UR4+0x50] ;  /* 0x00005004ff107984 */ /* 0x000ee80008000c00 */
[----:B------:R-:W4:Y:S01]  /*3180*/  LDS.128 R12, [UR4+0x60] ;  /* 0x00006004ff0c7984 */ /* 0x000f220008000c00 */
[----:B-1----:R-:W-:-:S04]  /*3190*/  IADD3 R11, P1, P2, R24, R8, R0 ;  /* 0x00000008180b7210 */ /* 0x002fc80007a3e000 */
[----:B------:R-:W-:Y:S02]  /*31a0*/  IADD3.X R25, PT, PT, R25, R9, R3, P1, P2 ;  /* 0x0000000919197210 */ /* 0x000fe40000fe4403 */
[----:B0-----:R-:W-:Y:S02]  /*31b0*/  IADD3 R3, P1, P2, R4, R11, R26 ;  /* 0x0000000b04037210 */ /* 0x001fe40007a3e01a */
        /* <DEDUP_REMOVED lines=14> */
[----:B------:R-:W-:-:S07]  /*32a0*/  IMAD.X R3, R3, 0x1, R27, P3 ;  /* 0x0000000103037824 */ /* 0x000fce00018e061b */
.L_x_226:
[----:B------:R-:W-:Y:S05]  /*32b0*/  BSYNC.RECONVERGENT B0 ;  /* 0x0000000000007941 */ /* 0x000fea0003800200 */
.L_x_211:
[----:B------:R-:W-:Y:S05]  /*32c0*/  @P0 EXIT ;  /* 0x000000000000094d */ /* 0x000fea0003800000 */
[----:B------:R-:W3:Y:S01]  /*32d0*/  LDCU.64 UR4, c[0x0][0x398] ;  /* 0x00007300ff0477ac */ /* 0x000ee20008000a00 */
[----:B--2---:R-:W-:Y:S01]  /*32e0*/  IMAD.MOV.U32 R2, RZ, RZ, R0 ;  /* 0x000000ffff027224 */ /* 0x004fe200078e0000 */
[----:B---3--:R-:W-:-:S06]  /*32f0*/  UIMAD.WIDE.U32 UR4, UR20, 0x8, UR4 ;  /* 0x00000008140478a5 */ /* 0x008fcc000f8e0004 */
[----:B0-----:R-:W-:Y:S02]  /*3300*/  IMAD.U32 R4, RZ, RZ, UR4 ;  /* 0x00000004ff047e24 */ /* 0x001fe4000f8e00ff */
[----:B------:R-:W-:-:S05]  /*3310*/  IMAD.U32 R5, RZ, RZ, UR5 ;  /* 0x00000005ff057e24 */ /* 0x000fca000f8e00ff */
[----:B------:R-:W-:Y:S01]  /*3320*/  STG.E.64 desc[UR18][R4.64], R2 ;  /* 0x0000000204007986 */ /* 0x000fe2000c101b12 */
[----:B------:R-:W-:Y:S05]  /*3330*/  EXIT ;  /* 0x000000000000794d */ /* 0x000fea0003800000 */
.L_x_239:
        /* <DEDUP_REMOVED lines=12> */
.L_x_424:


//--------------------- .text._ZN3cub18CUB_300001_SM_10006detail6reduce28DeviceReduceSingleTileKernelINS2_10policy_hubIlyN4cuda3std3__44plusIlEEE10Policy1000EN6thrust24THRUST_300001_SM_1000_NS18transform_iteratorINSD_6detail10functional5actorINSG_9compositeIJNSG_16operator_adaptorINS7_7greaterIvEEEENSH_INSG_8argumentILj0EEEEENSH_INSG_5valueIdEEEEEEEEENSF_15normal_iteratorINSD_10device_ptrIdEEEEllEEPlyS9_llNS7_10__identityEEEvT0_T1_T2_T3_T4_T6_ --------------------------
	.section	.text._ZN3cub18CUB_300001_SM_10006detail6reduce28DeviceReduceSingleTileKernelINS2_10policy_hubIlyN4cuda3std3__44plusIlEEE10Policy1000EN6thrust24THRUST_300001_SM_1000_NS18transform_iteratorINSD_6detail10functional5actorINSG_9compositeIJNSG_16operator_adaptorINS7_7greaterIvEEEENSH_INSG_8argumentILj0EEEEENSH_INSG_5valueIdEEEEEEEEENSF_15normal_iteratorINSD_10device_ptrIdEEEEllEEPlyS9_llNS7_10__identityEEEvT0_T1_T2_T3_T4_T6_,"ax",@progbits
	.align	128
        .global         _ZN3cub18CUB_300001_SM_10006detail6reduce28DeviceReduceSingleTileKernelINS2_10policy_hubIlyN4cuda3std3__44plusIlEEE10Policy1000EN6thrust24THRUST_300001_SM_1000_NS18transform_iteratorINSD_6detail10functional5actorINSG_9compositeIJNSG_16operator_adaptorINS7_7greaterIvEEEENSH_INSG_8argumentILj0EEEEENSH_INSG_5valueIdEEEEEEEEENSF_15normal_iteratorINSD_10device_ptrIdEEEEllEEPlyS9_llNS7_10__identityEEEvT0_T1_T2_T3_T4_T6_
        .type           _ZN3cub18CUB_300001_SM_10006detail6reduce28DeviceReduceSingleTileKernelINS2_10policy_hubIlyN4cuda3std3__44plusIlEEE10Policy1000EN6thrust24THRUST_300001_SM_1000_NS18transform_iteratorINSD_6detail10functional5actorINSG_9compositeIJNSG_16operator_adaptorINS7_7greaterIvEEEENSH_INSG_8argumentILj0EEEEENSH_INSG_5valueIdEEEEEEEEENSF_15normal_iteratorINSD_10device_ptrIdEEEEllEEPlyS9_llNS7_10__identityEEEvT0_T1_T2_T3_T4_T6_,@function
        .size           _ZN3cub18CUB_300001_SM_10006detail6reduce28DeviceReduceSingleTileKernelINS2_10policy_hubIlyN4cuda3std3__44plusIlEEE10Policy1000EN6thrust24THRUST_300001_SM_1000_NS18transform_iteratorINSD_6detail10functional5actorINSG_9compositeIJNSG_16operator_adaptorINS7_7greaterIvEEEENSH_INSG_8argumentILj0EEEEENSH_INSG_5valueIdEEEEEEEEENSF_15normal_iteratorINSD_10device_ptrIdEEEEllEEPlyS9_llNS7_10__identityEEEvT0_T1_T2_T3_T4_T6_,(.L_x_425 - _ZN3cub18CUB_300001_SM_10006detail6reduce28DeviceReduceSingleTileKernelINS2_10policy_hubIlyN4cuda3std3__44plusIlEEE10Policy1000EN6thrust24THRUST_300001_SM_1000_NS18transform_iteratorINSD_6detail10functional5actorINSG_9compositeIJNSG_16operator_adaptorINS7_7greaterIvEEEENSH_INSG_8argumentILj0EEEEENSH_INSG_5valueIdEEEEEEEEENSF_15normal_iteratorINSD_10device_ptrIdEEEEllEEPlyS9_llNS7_10__identityEEEvT0_T1_T2_T3_T4_T6_)
        .other          _ZN3cub18CUB_300001_SM_10006detail6reduce28DeviceReduceSingleTileKernelINS2_10policy_hubIlyN4cuda3std3__44plusIlEEE10Policy1000EN6thrust24THRUST_300001_SM_1000_NS18transform_iteratorINSD_6detail10functional5actorINSG_9compositeIJNSG_16operator_adaptorINS7_7greaterIvEEEENSH_INSG_8argumentILj0EEEEENSH_INSG_5valueIdEEEEEEEEENSF_15normal_iteratorINSD_10device_ptrIdEEEEllEEPlyS9_llNS7_10__identityEEEvT0_T1_T2_T3_T4_T6_,@"STO_CUDA_ENTRY STV_DEFAULT"
_ZN3cub18CUB_300001_SM_10006detail6reduce28DeviceReduceSingleTileKernelINS2_10policy_hubIlyN4cuda3std3__44plusIlEEE10Policy1000EN6thrust24THRUST_300001_SM_1000_NS18transform_iteratorINSD_6detail10functional5actorINSG_9compositeIJNSG_16operator_adaptorINS7_7greaterIvEEEENSH_INSG_8argumentILj0EEEEENSH_INSG_5valueIdEEEEEEEEENSF_15normal_iteratorINSD_10device_ptrIdEEEEllEEPlyS9_llNS7_10__identityEEEvT0_T1_T2_T3_T4_T6_:
.text._ZN3cub18CUB_300001_SM_10006detail6reduce28DeviceReduceSingleTileKernelINS2_10policy_hubIlyN4cuda3std3__44plusIlEEE10Policy1000EN6thrust24THRUST_300001_SM_1000_NS18transform_iteratorINSD_6detail10functional5actorINSG_9compositeIJNSG_16operator_adaptorINS7_7greaterIvEEEENSH_INSG_8argumentILj0EEEEENSH_INSG_5valueIdEEEEEEEEENSF_15normal_iteratorINSD_10device_ptrIdEEEEllEEPlyS9_llNS7_10__identityEEEvT0_T1_T2_T3_T4_T6_:
        /* <DEDUP_REMOVED lines=15> */
.L_x_240:
[----:B------:R-:W-:Y:S01]  /*00f0*/  ISETP.GT.U32.AND P0, PT, R2, 0xdff, PT ;  /* 0x00000dff0200780c */ /* 0x000fe20003f04070 */
[----:B------:R-:W-:Y:S03]  /*0100*/  BSSY.RECONVERGENT B0, `(.L_x_241) ;  /* 0x00002fc000007945 */ /* 0x000fe60003800200 */
[----:B------:R-:W-:-:S13]  /*0110*/  ISETP.GT.U32.AND.EX P0, PT, R0, RZ, PT, P0 ;  /* 0x000000ff0000720c */ /* 0x000fda0003f04100 */
[----:B------:R-:W-:Y:S05]  /*0120*/  @P0 BRA `(.L_x_242) ;  /* 0x0000001800780947 */ /* 0x000fea0003800000 */
[----:B------:R-:W0:Y:S01]  /*0130*/  S2R R37, SR_TID.X ;  /* 0x0000000000257919 */ /* 0x000e220000002100 */
[----:B------:R-:W1:Y:S01]  /*0140*/  LDCU.64 UR8, c[0x0][0x390] ;  /* 0x00007200ff0877ac */ /* 0x000e620008000a00 */
[----:B------:R-:W-:Y:S01]  /*0150*/  BSSY.RECONVERGENT B1, `(.L_x_243) ;  /* 0x000000d000017945 */ /* 0x000fe20003800200 */
[----:B------:R-:W-:Y:S02]  /*0160*/  CS2R R40, SRZ ;  /* 0x0000000000287805 */ /* 0x000fe4000001ff00 */
[----:B0-----:R-:W-:Y:S01]  /*0170*/  ISETP.GE.U32.AND P0, PT, R37, R2, PT ;  /* 0x000000022500720c */ /* 0x001fe20003f06070 */
[----:B------:R-:W-:-:S12]  /*0180*/  IMAD.MOV.U32 R3, RZ, RZ, R37 ;  /* 0x000000ffff037224 */ /* 0x000fd800078e0025 */
[----:B-1----:R-:W-:Y:S05]  /*0190*/  @P0 BRA `(.L_x_244) ;  /* 0x0000000000200947 */ /* 0x002fea0003800000 */
[----:B------:R-:W0:Y:S01]  /*01a0*/  LDC.64 R4, c[0x0][0x380] ;  /* 0x0000e000ff047b82 */ /* 0x000e220000000a00 */
[----:B------:R-:W1:Y:S01]  /*01b0*/  LDCU.64 UR4, c[0x0][0x390] ;  /* 0x00007200ff0477ac */ /* 0x000e620008000a00 */
[----:B0-----:R-:W-:-:S06]  /*01c0*/  IMAD.WIDE.U32 R4, R37, 0x8, R4 ;  /* 0x0000000825047825 */ /* 0x001fcc00078e0004 */
[----:B------:R-:W1:Y:S01]  /*01d0*/  LDG.E.64 R4, desc[UR6][R4.64] ;  /* 0x0000000604047981 */ /* 0x000e62000c1e1b00 */
[----:B------:R-:W-:Y:S02]  /*01e0*/  VIADD R3, R37, 0x200 ;  /* 0x0000020025037836 */ /* 0x000fe40000000000 */
[----:B------:R-:W-:Y:S01]  /*01f0*/  IMAD.MOV.U32 R40, RZ, RZ, RZ ;  /* 0x000000ffff287224 */ /* 0x000fe200078e00ff */
[----:B-1----:R-:W-:-:S06]  /*0200*/  DSETP.GT.AND P0, PT, R4, UR4, PT ;  /* 0x0000000404007e2a */ /* 0x002fcc000bf04000 */
[----:B------:R-:W-:-:S08]  /*0210*/  SEL R41, RZ, 0x1, !P0 ;  /* 0x00000001ff297807 */ /* 0x000fd00004000000 */
.L_x_244:
[----:B------:R-:W-:Y:S05]  /*0220*/  BSYNC.RECONVERGENT B1 ;  /* 0x0000000000017941 */ /* 0x000fea0003800200 */
.L_x_243:
        /* <DEDUP_REMOVED lines=17> */
.L_x_249:
        /* <DEDUP_REMOVED lines=15> */
[----:B------:R-:W5:Y:S01]  /*0430*/  LDG.E.64 R34, desc[UR6][R4.64+0x7000] ;  /* 0x0070000604227981 */ /* 0x000f62000c1e1b00 */
[----:B------:R-:W-:-:S02]  /*0440*/  VIADD R42, R42, 0x10 ;  /* 0x000000102a2a7836 */ /* 0x000fc40000000000 */
[----:B------:R-:W-:Y:S01]  /*0450*/  VIADD R3, R3, 0x2000 ;  /* 0x0000200003037836 */ /* 0x000fe20000000000 */
        /* <DEDUP_REMOVED lines=8> */
[----:B------:R-:W-:Y:S02]  /*04e0*/  SEL R7, RZ, 0x1, !P2 ;  /* 0x00000001ff077807 */ /* 0x000fe40005000000 */
[----:B------:R-:W-:Y:S01]  /*04f0*/  SEL R8, RZ, 0x1, !P3 ;  /* 0x00000001ff087807 */ /* 0x000fe20005800000 */
[----:B------:R-:W-:-:S03]  /*0500*/  DSETP.GT.AND P6, PT, R14, UR8, PT ;  /* 0x000000080e007e2a */ /* 0x000fc6000bfc4000 */
        /* <DEDUP_REMOVED lines=27> */
[----:B------:R-:W-:Y:S02]  /*06c0*/  SEL R7, RZ, 0x1, !P6 ;  /* 0x00000001ff077807 */ /* 0x000fe40007000000 */
[----:B------:R-:W-:Y:S02]  /*06d0*/  IADD3.X R40, PT, PT, RZ, R40, RZ, P4, P5 ;  /* 0x00000028ff287210 */ /* 0x000fe400027ea4ff */
[----:B------:R-:W-:Y:S02]  /*06e0*/  IADD3 R7, P4, P5, R7, R8, R6 ;  /* 0x0000000807077210 */ /* 0x000fe40007d9e006 */
[----:B------:R-:W-:Y:S01]  /*06f0*/  SEL R6, RZ, 0x1, !P1 ;  /* 0x00000001ff067807 */ /* 0x000fe20004800000 */
[----:B------:R-:W-:Y:S01]  /*0700*/  DSETP.GT.AND P6, PT, R34, UR8, PT ;  /* 0x0000000822007e2a */ /* 0x000fe2000bfc4000 */
[----:B------:R-:W-:-:S02]  /*0710*/  ISETP.NE.AND P1, PT, R42, RZ, PT ;  /* 0x000000ff2a00720c */ /* 0x000fc40003f25270 */
[----:B------:R-:W-:-:S03]  /*0720*/  IADD3.X R40, PT, PT, RZ, R40, RZ, P3, P2 ;  /* 0x00000028ff287210 */ /* 0x000fc60001fe44ff */
[----:B------:R-:W-:Y:S02]  /*0730*/  SEL R41, RZ, 0x1, !P6 ;  /* 0x00000001ff297807 */ /* 0x000fe40007000000 */
[----:B------:R-:W-:Y:S02]  /*0740*/  IADD3 R4, P6, PT, R4, 0x10000, RZ ;  /* 0x0001000004047810 */ /* 0x000fe40007fde0ff */
[----:B------:R-:W-:Y:S02]  /*0750*/  IADD3 R41, P2, P3, R41, R7, R6 ;  /* 0x0000000729297210 */ /* 0x000fe40007b5e006 */
[----:B------:R-:W-:Y:S01]  /*0760*/  IADD3.X R40, PT, PT, RZ, R40, RZ, P4, P5 ;  /* 0x00000028ff287210 */ /* 0x000fe200027ea4ff */
[----:B------:R-:W-:-:S03]  /*0770*/  IMAD.X R5, RZ, RZ, R5, P6 ;  /* 0x000000ffff057224 */ /* 0x000fc600030e0605 */
[----:B------:R-:W-:Y:S01]  /*0780*/  IADD3.X R40, PT, PT, RZ, R40, RZ, P2, P3 ;  /* 0x00000028ff287210 */ /* 0x000fe200017e64ff */
[----:B------:R-:W-:Y:S06]  /*0790*/  @P1 BRA `(.L_x_249) ;  /* 0xfffffff800e81947 */ /* 0x000fec000383ffff */
.L_x_248:
[----:B------:R-:W-:Y:S05]  /*07a0*/  BSYNC.RECONVERGENT B2 ;  /* 0x0000000000027941 */ /* 0x000fea0003800200 */
.L_x_247:
[----:B------:R-:W-:Y:S05]  /*07b0*/  @!P0 BRA `(.L_x_246) ;  /* 0x00000004004c8947 */ /* 0x000fea0003800000 */
[----:B------:R-:W-:Y:S01]  /*07c0*/  ISETP.GE.U32.AND P1, PT, R43, 0x8, PT ;  /* 0x000000082b00780c */ /* 0x000fe20003f26070 */
[----:B------:R-:W-:Y:S01]  /*07d0*/  BSSY.RECONVERGENT B2, `(.L_x_250) ;  /* 0x0000028000027945 */ /* 0x000fe20003800200 */
[----:B------:R-:W-:-:S04]  /*07e0*/  LOP3.LUT R22, R36, 0x7, RZ, 0xc0, !PT ;  /* 0x0000000724167812 */ /* 0x000fc800078ec0ff */
[----:B------:R-:W-:-:S07]  /*07f0*/  ISETP.NE.AND P0, PT, R22, RZ, PT ;  /* 0x000000ff1600720c */ /* 0x000fce0003f05270 */
[----:B------:R-:W-:Y:S06]  /*0800*/  @!P1 BRA `(.L_x_251) ;  /* 0x0000000000909947 */ /* 0x000fec0003800000 */
[----:B------:R-:W0:Y:S01]  /*0810*/  LDC.64 R8, c[0x0][0x380] ;  /* 0x0000e000ff087b82 */ /* 0x000e220000000a00 */
[----:B------:R-:W1:Y:S01]  /*0820*/  LDCU.64 UR4, c[0x0][0x390] ;  /* 0x00007200ff0477ac */ /* 0x000e620008000a00 */
[----:B0-----:R-:W-:-:S05]  /*0830*/  IMAD.WIDE R8, R3, 0x8, R8 ;  /* 0x0000000803087825 */ /* 0x001fca00078e0208 */
[----:B------:R-:W1:Y:S04]  /*0840*/  LDG.E.64 R20, desc[UR6][R8.64] ;  /* 0x0000000608147981 */ /* 0x000e68000c1e1b00 */
[----:B------:R-:W2:Y:S04]  /*0850*/  LDG.E.64 R10, desc[UR6][R8.64+0x1000] ;  /* 0x00100006080a7981 */ /* 0x000ea8000c1e1b00 */
[----:B------:R-:W3:Y:S04]  /*0860*/  LDG.E.64 R12, desc[UR6][R8.64+0x2000] ;  /* 0x00200006080c7981 */ /* 0x000ee8000c1e1b00 */
[----:B------:R-:W4:Y:S04]  /*0870*/  LDG.E.64 R16, desc[UR6][R8.64+0x4000] ;  /* 0x0040000608107981 */ /* 0x000f28000c1e1b00 */
[----:B------:R-:W5:Y:S04]  /*0880*/  LDG.E.64 R14, desc[UR6][R8.64+0x3000] ;  /* 0x00300006080e7981 */ /* 0x000f68000c1e1b00 */
[----:B------:R-:W5:Y:S04]  /*0890*/  LDG.E.64 R18, desc[UR6][R8.64+0x5000] ;  /* 0x0050000608127981 */ /* 0x000f68000c1e1b00 */
[----:B------:R-:W5:Y:S04]  /*08a0*/  LDG.E.64 R4, desc[UR6][R8.64+0x6000] ;  /* 0x0060000608047981 */ /* 0x000f68000c1e1b00 */
[----:B------:R0:W5:Y:S01]  /*08b0*/  LDG.E.64 R6, desc[UR6][R8.64+0x7000] ;  /* 0x0070000608067981 */ /* 0x000162000c1e1b00 */
[----:B------:R-:W-:Y:S01]  /*08c0*/  VIADD R3, R3, 0x1000 ;  /* 0x0000100003037836 */ /* 0x000fe20000000000 */
[----:B-1----:R-:W-:-:S02]  /*08d0*/  DSETP.GT.AND P1, PT, R20, UR4, PT ;  /* 0x0000000414007e2a */ /* 0x002fc4000bf24000 */
[----:B--2---:R-:W-:-:S04]  /*08e0*/  DSETP.GT.AND P2, PT, R10, UR4, PT ;  /* 0x000000040a007e2a */ /* 0x004fc8000bf44000 */
[----:B------:R-:W-:Y:S01]  /*08f0*/  SEL R11, RZ, 0x1, !P1 ;  /* 0x00000001ff0b7807 */ /* 0x000fe20004800000 */
[----:B---3--:R-:W-:Y:S01]  /*0900*/  DSETP.GT.AND P3, PT, R12, UR4, PT ;  /* 0x000000040c007e2a */ /* 0x008fe2000bf64000 */
[----:B------:R-:W-:Y:S01]  /*0910*/  SEL R10, RZ, 0x1, !P2 ;  /* 0x00000001ff0a7807 */ /* 0x000fe20005000000 */
[----:B----4-:R-:W-:-:S03]  /*0920*/  DSETP.GT.AND P6, PT, R16, UR4, PT ;  /* 0x0000000410007e2a */ /* 0x010fc6000bfc4000 */
[----:B------:R-:W-:Y:S01]  /*0930*/  IADD3 R41, P2, P1, R10, R41, R11 ;  /* 0x000000290a297210 */ /* 0x000fe2000795e00b */
[----:B-----5:R-:W-:Y:S01]  /*0940*/  DSETP.GT.AND P4, PT, R14, UR4, PT ;  /* 0x000000040e007e2a */ /* 0x020fe2000bf84000 */
[----:B------:R-:W-:Y:S01]  /*0950*/  SEL R10, RZ, 0x1, !P3 ;  /* 0x00000001ff0a7807 */ /* 0x000fe20005800000 */
[----:B------:R-:W-:Y:S01]  /*0960*/  DSETP.GT.AND P3, PT, R18, UR4, PT ;  /* 0x0000000412007e2a */ /* 0x000fe2000bf64000 */
[----:B0-----:R-:W-:-:S03]  /*0970*/  SEL R8, RZ, 0x1, !P6 ;  /* 0x00000001ff087807 */ /* 0x001fc60007000000 */
[----:B------:R-:W-:Y:S01]  /*0980*/  SEL R9, RZ, 0x1, !P4 ;  /* 0x00000001ff097807 */ /* 0x000fe20006000000 */
[----:B------:R-:W-:Y:S01]  /*0990*/  DSETP.GT.AND P6, PT, R4, UR4, PT ;  /* 0x0000000404007e2a */ /* 0x000fe2000bfc4000 */
[----:B------:R-:W-:Y:S01]  /*09a0*/  SEL R5, RZ, 0x1, !P3 ;  /* 0x00000001ff057807 */ /* 0x000fe20005800000 */
[----:B------:R-:W-:Y:S01]  /*09b0*/  DSETP.GT.AND P3, PT, R6, UR4, PT ;  /* 0x0000000406007e2a */ /* 0x000fe2000bf64000 */
[----:B------:R-:W-:Y:S02]  /*09c0*/  IADD3 R9, P4, P5, R9, R41, R10 ;  /* 0x0000002909097210 */ /* 0x000fe40007d9e00a */
[----:B------:R-:W-:Y:S02]  /*09d0*/  IADD3.X R40, PT, PT, RZ, R40, RZ, P2, P1 ;  /* 0x00000028ff287210 */ /* 0x000fe400017e24ff */
[----:B------:R-:W-:Y:S02]  /*09e0*/  IADD3 R5, P1, P2, R5, R9, R8 ;  /* 0x0000000905057210 */ /* 0x000fe40007a3e008 */
[----:B------:R-:W-:-:S02]  /*09f0*/  SEL R4, RZ, 0x1, !P6 ;  /* 0x00000001ff047807 */ /* 0x000fc40007000000 */
[----:B------:R-:W-:Y:S02]  /*0a00*/  SEL R41, RZ, 0x1, !P3 ;  /* 0x00000001ff297807 */ /* 0x000fe40005800000 */
[----:B------:R-:W-:Y:S02]  /*0a10*/  IADD3.X R40, PT, PT, RZ, R40, RZ, P4, P5 ;  /* 0x00000028ff287210 */ /* 0x000fe400027ea4ff */
[----:B------:R-:W-:Y:S02]  /*0a20*/  IADD3 R41, P3, P4, R41, R5, R4 ;  /* 0x0000000529297210 */ /* 0x000fe40007c7e004 */
[----:B------:R-:W-:-:S04]  /*0a30*/  IADD3.X R40, PT, PT, RZ, R40, RZ, P1, P2 ;  /* 0x00000028ff287210 */ /* 0x000fc80000fe44ff */
[----:B------:R-:W-:-:S07]  /*0a40*/  IADD3.X R40, PT, PT, RZ, R40, RZ, P3, P4 ;  /* 0x00000028ff287210 */ /* 0x000fce0001fe84ff */
.L_x_251:
[----:B------:R-:W-:Y:S05]  /*0a50*/  BSYNC.RECONVERGENT B2 ;  /* 0x0000000000027941 */ /* 0x000fea0003800200 */
.L_x_250:
        /* <DEDUP_REMOVED lines=12> */
[----:B------:R-:W4:Y:S01]  /*0b20*/  LDG.E.64 R10, desc[UR6][R4.64+0x3000] ;  /* 0x00300006040a7981 */ /* 0x000f22000c1e1b00 */
[----:B------:R-:W-:Y:S01]  /*0b30*/  VIADD R3, R3, 0x800 ;  /* 0x0000080003037836 */ /* 0x000fe20000000000 */
[----:B-1----:R-:W-:-:S02]  /*0b40*/  DSETP.GT.AND P1, PT, R12, UR4, PT ;  /* 0x000000040c007e2a */ /* 0x002fc4000bf24000 */
        /* <DEDUP_REMOVED lines=11> */
.L_x_253:
[----:B------:R-:W-:Y:S05]  /*0c00*/  BSYNC.RECONVERGENT B2 ;  /* 0x0000000000027941 */ /* 0x000fea0003800200 */
.L_x_252:
[----:B------:R-:W-:Y:S05]  /*0c10*/  @!P0 BRA `(.L_x_246) ;  /* 0x0000000000348947 */ /* 0x000fea0003800000 */
[----:B------:R-:W0:Y:S01]  /*0c20*/  LDC.64 R6, c[0x0][0x380] ;  /* 0x0000e000ff067b82 */ /* 0x000e220000000a00 */
[----:B------:R-:W-:-:S07]  /*0c30*/  IMAD.MOV R8, RZ, RZ, -R36 ;  /* 0x000000ffff087224 */ /* 0x000fce00078e0a24 */
.L_x_254:
[C---:B0-----:R-:W-:Y:S01]  /*0c40*/  IMAD.WIDE R4, R3.reuse, 0x8, R6 ;  /* 0x0000000803047825 */ /* 0x041fe200078e0206 */
        /* <DEDUP_REMOVED lines=10> */
.L_x_246:
[----:B------:R-:W-:Y:S05]  /*0cf0*/  BSYNC.RECONVERGENT B1 ;  /* 0x0000000000017941 */ /* 0x000fea0003800200 */
.L_x_245:
[----:B------:R-:W-:-:S04]  /*0d00*/  ISETP.GE.U32.AND P0, PT, R2, 0x200, PT ;  /* 0x000002000200780c */ /* 0x000fc80003f06070 */
[----:B------:R-:W-:-:S13]  /*0d10*/  ISETP.GE.U32.AND.EX P0, PT, R0, RZ, PT, P0 ;  /* 0x000000ff0000720c */ /* 0x000fda0003f06100 */
[----:B------:R-:W-:Y:S05]  /*0d20*/  @!P0 BRA `(.L_x_255) ;  /* 0x0000000400308947 */ /* 0x000fea0003800000 */
[----:B------:R-:W0:Y:S01]  /*0d30*/  S2R R6, SR_LANEID ;  /* 0x0000000000067919 */ /* 0x000e220000000000 */
[----:B------:R-:W-:Y:S01]  /*0d40*/  ISETP.NE.AND P5, PT, R37, RZ, PT ;  /* 0x000000ff2500720c */ /* 0x000fe20003fa5270 */
        /* <DEDUP_REMOVED lines=28> */
[----:B------:R-:W-:Y:S02]  /*0f10*/  @!P1 MOV R3, 0x400 ;  /* 0x0000040000039802 */ /* 0x000fe40000000f00 */
[----:B-1----:R-:W-:Y:S01]  /*0f20*/  SEL R2, R2, RZ, !P0 ;  /* 0x000000ff02027207 */ /* 0x002fe20004000000 */
[----:B------:R-:W0:Y:S01]  /*0f30*/  SHFL.DOWN PT, R0, R7, 0x10, 0x1f ;  /* 0x0a001f0007007f89 */ /* 0x000e2200000e0000 */
[----:B------:R-:W-:-:S03]  /*0f40*/  ISETP.GT.AND P0, PT, R6, 0xf, PT ;  /* 0x0000000f0600780c */ /* 0x000fc60003f04270 */
[----:B------:R-:W-:-:S05]  /*0f50*/  IMAD.X R9, R2, 0x1, R5, P2 ;  /* 0x0000000102097824 */ /* 0x000fca00010e0605 */
[----:B------:R-:W1:Y:S01]  /*0f60*/  SHFL.DOWN PT, R2, R9, 0x10, 0x1f ;  /* 0x0a001f0009027f89 */ /* 0x000e6200000e0000 */
[----:B--2---:R-:W-:Y:S02]  /*0f70*/  @!P1 LEA R5, R4, R3, 0x18 ;  /* 0x0000000304059211 */ /* 0x004fe400078ec0ff */
[----:B0-----:R-:W-:Y:S02]  /*0f80*/  SEL R6, R0, RZ, !P0 ;  /* 0x000000ff00067207 */ /* 0x001fe40004000000 */
[----:B------:R-:W-:Y:S02]  /*0f90*/  @!P1 SHF.R.U32.HI R0, RZ, 0x2, R37 ;  /* 0x00000002ff009819 */ /* 0x000fe40000011625 */
[----:B------:R-:W-:Y:S02]  /*0fa0*/  IADD3 R4, P2, PT, R6, R7, RZ ;  /* 0x0000000706047210 */ /* 0x000fe40007f5e0ff */
[----:B------:R-:W-:Y:S02]  /*0fb0*/  @!P1 LOP3.LUT R0, R0, 0xf8, RZ, 0xc0, !PT ;  /* 0x000000f800009812 */ /* 0x000fe400078ec0ff */
[----:B-1----:R-:W-:-:S03]  /*0fc0*/  SEL R2, R2, RZ, !P0 ;  /* 0x000000ff02027207 */ /* 0x002fc60004000000 */
[----:B------:R-:W-:Y:S02]  /*0fd0*/  @!P1 IMAD.IADD R5, R0, 0x1, R5 ;  /* 0x0000000100059824 */ /* 0x000fe400078e0205 */
[----:B------:R-:W-:Y:S02]  /*0fe0*/  IMAD.X R3, R2, 0x1, R9, P2 ;  /* 0x0000000102037824 */ /* 0x000fe400010e0609 */
        /* <DEDUP_REMOVED lines=8> */
[----:B------:R-:W1:Y:S04]  /*1070*/  LDS.128 R32, [UR4+0x20] ;  /* 0x00002004ff207984 */ /* 0x000e680008000c00 */
[----:B------:R-:W0:Y:S04]  /*1080*/  LDS.128 R28, [UR4+0x30] ;  /* 0x00003004ff1c7984 */ /* 0x000e280008000c00 */
[----:B------:R-:W2:Y:S04]  /*1090*/  LDS.128 R24, [UR4+0x40] ;  /* 0x00004004ff187984 */ /* 0x000ea80008000c00 */
[----:B------:R-:W3:Y:S04]  /*10a0*/  LDS.128 R20, [UR4+0x50] ;  /* 0x00005004ff147984 */ /* 0x000ee80008000c00 */
[----:B------:R-:W4:Y:S04]  /*10b0*/  LDS.128 R16, [UR4+0x60] ;  /* 0x00006004ff107984 */ /* 0x000f280008000c00 */
[----:B------:R-:W5:Y:S04]  /*10c0*/  LDS.128 R12, [UR4+0x70] ;  /* 0x00007004ff0c7984 */ /* 0x000f680008000c00 */
[----:B------:R-:W5:Y:S01]  /*10d0*/  LDS.128 R8, [UR4+0x80] ;  /* 0x00008004ff087984 */ /* 0x000f620008000c00 */
[----:B-1----:R-:W-:-:S04]  /*10e0*/  IADD3 R5, P0, P1, R32, R6, R4 ;  /* 0x0000000620057210 */ /* 0x002fc8000791e004 */
[----:B0-----:R-:W-:Y:S02]  /*10f0*/  IADD3 R5, P2, P3, R28, R5, R34 ;  /* 0x000000051c057210 */ /* 0x001fe40007b5e022 */
[----:B------:R-:W-:Y:S02]  /*1100*/  IADD3.X R7, PT, PT, R33, R7, R3, P0, P1 ;  /* 0x0000000721077210 */ /* 0x000fe400007e2403 */
[----:B--2---:R-:W-:Y:S02]  /*1110*/  IADD3 R3, P0, P1, R24, R5, R30 ;  /* 0x0000000518037210 */ /* 0x004fe4000791e01e */
[----:B------:R-:W-:Y:S02]  /*1120*/  IADD3.X R29, PT, PT, R29, R7, R35, P2, P3 ;  /* 0x000000071d1d7210 */ /* 0x000fe400017e6423 */
[----:B---3--:R-:W-:Y:S02]  /*1130*/  IADD3 R3, P2, P3, R20, R3, R26 ;  /* 0x0000000314037210 */ /* 0x008fe40007b5e01a */
[----:B------:R-:W-:-:S02]  /*1140*/  IADD3.X R25, PT, PT, R25, R29, R31, P0, P1 ;  /* 0x0000001d19197210 */ /* 0x000fc400007e241f */
[----:B----4-:R-:W-:Y:S02]  /*1150*/  IADD3 R3, P0, P1, R16, R3, R22 ;  /* 0x0000000310037210 */ /* 0x010fe4000791e016 */
[----:B------:R-:W-:Y:S02]  /*1160*/  IADD3.X R21, PT, PT, R21, R25, R27, P2, P3 ;  /* 0x0000001915157210 */ /* 0x000fe400017e641b */
[----:B-----5:R-:W-:Y:S02]  /*1170*/  IADD3 R3, P2, P3, R12, R3, R18 ;  /* 0x000000030c037210 */ /* 0x020fe40007b5e012 */
[----:B------:R-:W-:Y:S02]  /*1180*/  IADD3.X R17, PT, PT, R17, R21, R23, P0, P1 ;  /* 0x0000001511117210 */ /* 0x000fe400007e2417 */
[----:B------:R-:W-:Y:S02]  /*1190*/  IADD3 R3, P0, P1, R8, R3, R14 ;  /* 0x0000000308037210 */ /* 0x000fe4000791e00e */
[----:B------:R-:W-:-:S02]  /*11a0*/  IADD3.X R13, PT, PT, R13, R17, R19, P2, P3 ;  /* 0x000000110d0d7210 */ /* 0x000fc400017e6413 */
[----:B------:R-:W-:Y:S02]  /*11b0*/  IADD3 R4, P2, PT, R3, R10, RZ ;  /* 0x0000000a03047210 */ /* 0x000fe40007f5e0ff */
[----:B------:R-:W-:-:S05]  /*11c0*/  IADD3.X R3, PT, PT, R9, R13, R15, P0, P1 ;  /* 0x0000000d09037210 */ /* 0x000fca00007e240f */
[----:B------:R-:W-:Y:S01]  /*11d0*/  IMAD.X R3, R3, 0x1, R11, P2 ;  /* 0x0000000103037824 */ /* 0x000fe200010e060b */
[----:B------:R-:W-:Y:S06]  /*11e0*/  BRA `(.L_x_256) ;  /* 0x0000001c00b47947 */ /* 0x000fec0003800000 */
.L_x_255:
[C---:B------:R-:W-:Y:S01]  /*11f0*/  LOP3.LUT R3, R37.reuse, 0x3e0, RZ, 0xc0, !PT ;  /* 0x000003e025037812 */ /* 0x040fe200078ec0ff */
[----:B------:R-:W0:Y:S01]  /*1200*/  S2R R12, SR_LANEID ;  /* 0x00000000000c7919 */ /* 0x000e220000000000 */
[----:B------:R-:W-:-:S03]  /*1210*/  ISETP.NE.AND P5, PT, R37, RZ, PT ;  /* 0x000000ff2500720c */ /* 0x000fc60003fa5270 */
[----:B------:R-:W-:Y:S01]  /*1220*/  VIADD R5, R3, 0x20 ;  /* 0x0000002003057836 */ /* 0x000fe20000000000 */
[----:B------:R-:W-:-:S04]  /*1230*/  LOP3.LUT R3, RZ, R3, RZ, 0x33, !PT ;  /* 0x00000003ff037212 */ /* 0x000fc800078e33ff */
[----:B------:R-:W-:Y:S01]  /*1240*/  ISETP.GT.U32.AND P0, PT, R5, R2, PT ;  /* 0x000000020500720c */ /* 0x000fe20003f04070 */
[----:B------:R-:W-:-:S05]  /*1250*/  IMAD.IADD R3, R3, 0x1, R2 ;  /* 0x0000000103037824 */ /* 0x000fca00078e0202 */
[----:B------:R-:W-:-:S05]  /*1260*/  SEL R5, R3, 0x1f, P0 ;  /* 0x0000001f03057807 */ /* 0x000fca0000000000 */
[----:B------:R-:W1:Y:S04]  /*1270*/  SHFL.DOWN PT, R3, R41, 0x1, R5 ;  /* 0x0820000029037989 */ /* 0x000e6800000e0005 */
[----:B------:R-:W2:Y:S01]  /*1280*/  SHFL.DOWN PT, R4, R40, 0x1, R5 ;  /* 0x0820000028047989 */ /* 0x000ea200000e0005 */
[C---:B0-----:R-:W-:Y:S01]  /*1290*/  ISETP.GE.AND P0, PT, R12.reuse, R5, PT ;  /* 0x000000050c00720c */ /* 0x041fe20003f06270 */
[C---:B------:R-:W-:Y:S01]  /*12a0*/  VIADD R6, R12.reuse, 0x2 ;  /* 0x000000020c067836 */ /* 0x040fe20000000000 */
[----:B------:R-:W-:Y:S02]  /*12b0*/  ISETP.NE.AND P2, PT, R12, RZ, PT ;  /* 0x000000ff0c00720c */ /* 0x000fe40003f45270 */
[----:B-1----:R-:W-:-:S11]  /*12c0*/  SEL R10, R3, RZ, !P0 ;  /* 0x000000ff030a7207 */ /* 0x002fd60004000000 */
[----:B------:R-:W0:Y:S01]  /*12d0*/  @!P2 S2R R11, SR_CgaCtaId ;  /* 0x00000000000ba919 */ /* 0x000e220000008800 */
[----:B--2---:R-:W-:Y:S02]  /*12e0*/  SEL R9, R4, RZ, !P0 ;  /* 0x000000ff04097207 */ /* 0x004fe40004000000 */
[----:B------:R-:W-:-:S05]  /*12f0*/  IADD3 R10, P0, PT, R41, R10, RZ ;  /* 0x0000000a290a7210 */ /* 0x000fca0007f1e0ff */
[----:B------:R-:W-:Y:S01]  /*1300*/  IMAD.X R9, R40, 0x1, R9, P0 ;  /* 0x0000000128097824 */ /* 0x000fe200000e0609 */
[----:B------:R-:W1:Y:S01]  /*1310*/  SHFL.DOWN PT, R3, R10, 0x2, R5 ;  /* 0x084000000a037989 */ /* 0x000e6200000e0005 */
[----:B------:R-:W-:Y:S01]  /*1320*/  ISETP.GT.AND P0, PT, R6, R5, PT ;  /* 0x000000050600720c */ /* 0x000fe20003f04270 */
[----:B------:R-:W-:Y:S02]  /*1330*/  VIADD R6, R12, 0x4 ;  /* 0x000000040c067836 */ /* 0x000fe40000000000 */
[----:B------:R-:W2:Y:S01]  /*1340*/  SHFL.DOWN PT, R4, R9, 0x2, R5 ;  /* 0x0840000009047989 */ /* 0x000ea200000e0005 */
[----:B-1----:R-:W-:-:S04]  /*1350*/  SEL R3, R3, RZ, !P0 ;  /* 0x000000ff03037207 */ /* 0x002fc80004000000 */
[----:B------:R-:W-:Y:S02]  /*1360*/  IADD3 R8, P1, PT, R3, R10, RZ ;  /* 0x0000000a03087210 */ /* 0x000fe40007f3e0ff */
[----:B--2---:R-:W-:Y:S02]  /*1370*/  SEL R4, R4, RZ, !P0 ;  /* 0x000000ff04047207 */ /* 0x004fe40004000000 */
[----:B------:R-:W-:Y:S01]  /*1380*/  ISETP.GT.AND P0, PT, R6, R5, PT ;  /* 0x000000050600720c */ /* 0x000fe20003f04270 */
[----:B------:R-:W1:Y:S01]  /*1390*/  SHFL.DOWN PT, R3, R8, 0x4, R5 ;  /* 0x0880000008037989 */ /* 0x000e6200000e0005 */
[----:B------:R-:W-:Y:S02]  /*13a0*/  VIADD R6, R12, 0x8 ;  /* 0x000000080c067836 */ /* 0x000fe40000000000 */
[----:B------:R-:W-:-:S05]  /*13b0*/  IMAD.X R7, R4, 0x1, R9, P1 ;  /* 0x0000000104077824 */ /* 0x000fca00008e0609 */
[----:B------:R-:W2:Y:S01]  /*13c0*/  SHFL.DOWN PT, R4, R7, 0x4, R5 ;  /* 0x0880000007047989 */ /* 0x000ea200000e0005 */
[----:B-1----:R-:W-:-:S04]  /*13d0*/  SEL R3, R3, RZ, !P0 ;  /* 0x000000ff03037207 */ /* 0x002fc80004000000 */
[----:B------:R-:W-:Y:S02]  /*13e0*/  IADD3 R10, P1, PT, R3, R8, RZ ;  /* 0x00000008030a7210 */ /* 0x000fe40007f3e0ff */
[----:B--2---:R-:W-:-:S03]  /*13f0*/  SEL R4, R4, RZ, !P0 ;  /* 0x000000ff04047207 */ /* 0x004fc60004000000 */
[----:B------:R-:W1:Y:S01]  /*1400*/  SHFL.DOWN PT, R3, R10, 0x8, R5 ;  /* 0x090000000a037989 */ /* 0x000e6200000e0005 */
[----:B------:R-:W-:Y:S01]  /*1410*/  ISETP.GT.AND P0, PT, R6, R5, PT ;  /* 0x000000050600720c */ /* 0x000fe20003f04270 */
[----:B------:R-:W-:-:S05]  /*1420*/  IMAD.X R9, R4, 0x1, R7, P1 ;  /* 0x0000000104097824 */ /* 0x000fca00008e0607 */
[----:B------:R-:W2:Y:S01]  /*1430*/  SHFL.DOWN PT, R4, R9, 0x8, R5 ;  /* 0x0900000009047989 */ /* 0x000ea200000e0005 */
[----:B-1----:R-:W-:-:S04]  /*1440*/  SEL R3, R3, RZ, !P0 ;  /* 0x000000ff03037207 */ /* 0x002fc80004000000 */
[----:B------:R-:W-:Y:S02]  /*1450*/  IADD3 R8, P1, PT, R3, R10, RZ ;  /* 0x0000000a03087210 */ /* 0x000fe40007f3e0ff */
[----:B--2---:R-:W-:-:S03]  /*1460*/  SEL R4, R4, RZ, !P0 ;  /* 0x000000ff04047207 */ /* 0x004fc60004000000 */
[----:B------:R-:W1:Y:S02]  /*1470*/  SHFL.DOWN PT, R3, R8, 0x10, R5 ;  /* 0x0a00000008037989 */ /* 0x000e6400000e0005 */
[----:B------:R-:W-:Y:S01]  /*1480*/  IMAD.X R7, R4, 0x1, R9, P1 ;  /* 0x0000000104077824 */ /* 0x000fe200008e0609 */
[----:B------:R-:W-:Y:S01]  /*1490*/  @!P2 SHF.R.U32.HI R9, RZ, 0x2, R37 ;  /* 0x00000002ff09a819 */ /* 0x000fe20000011625 */
[----:B------:R-:W-:-:S03]  /*14a0*/  VIADD R4, R12, 0x10 ;  /* 0x000000100c047836 */ /* 0x000fc60000000000 */
[----:B------:R-:W2:Y:S01]  /*14b0*/  SHFL.DOWN PT, R6, R7, 0x10, R5 ;  /* 0x0a00000007067989 */ /* 0x000ea200000e0005 */
[----:B------:R-:W-:Y:S02]  /*14c0*/  @!P2 LOP3.LUT R9, R9, 0xf8, RZ, 0xc0, !PT ;  /* 0x000000f80909a812 */ /* 0x000fe400078ec0ff */
[----:B------:R-:W-:Y:S02]  /*14d0*/  ISETP.GT.AND P0, PT, R4, R5, PT ;  /* 0x000000050400720c */ /* 0x000fe40003f04270 */
[----:B------:R-:W-:-:S04]  /*14e0*/  @!P2 MOV R4, 0x400 ;  /* 0x000004000004a802 */ /* 0x000fc80000000f00 */
[----:B0-----:R-:W-:-:S05]  /*14f0*/  @!P2 LEA R10, R11, R4, 0x18 ;  /* 0x000000040b0aa211 */ /* 0x001fca00078ec0ff */
[----:B------:R-:W-:Y:S01]  /*1500*/  @!P2 IMAD.IADD R9, R9, 0x1, R10 ;  /* 0x000000010909a824 */ /* 0x000fe200078e020a */
[----:B-1----:R-:W-:-:S04]  /*1510*/  SEL R3, R3, RZ, !P0 ;  /* 0x000000ff03037207 */ /* 0x002fc80004000000 */
[----:B------:R-:W-:Y:S02]  /*1520*/  IADD3 R4, P1, PT, R3, R8, RZ ;  /* 0x0000000803047210 */ /* 0x000fe40007f3e0ff */
[----:B--2---:R-:W-:-:S05]  /*1530*/  SEL R6, R6, RZ, !P0 ;  /* 0x000000ff06067207 */ /* 0x004fca0004000000 */
[----:B------:R-:W-:-:S04]  /*1540*/  IMAD.X R3, R6, 0x1, R7, P1 ;  /* 0x0000000106037824 */ /* 0x000fc800008e0607 */
[----:B------:R-:W-:-:S05]  /*1550*/  @!P2 IMAD.MOV.U32 R5, RZ, RZ, R3 ;  /* 0x000000ffff05a224 */ /* 0x000fca00078e0003 */
[----:B------:R0:W-:Y:S01]  /*1560*/  @!P2 STS.64 [R9+0x10], R4 ;  /* 0x000010040900a388 */ /* 0x0001e20000000a00 */
[----:B------:R-:W-:Y:S06]  /*1570*/  BAR.SYNC.DEFER_BLOCKING 0x0 ;  /* 0x0000000000007b1d */ /* 0x000fec0000010000 */
[----:B------:R-:W-:Y:S05]  /*1580*/  @P5 BRA `(.L_x_256) ;  /* 0x0000001800cc5947 */ /* 0x000fea0003800000 */
[----:B------:R-:W1:Y:S01]  /*1590*/  S2UR UR5, SR_CgaCtaId ;  /* 0x00000000000579c3 */ /* 0x000e620000008800 */
[----:B------:R-:W-:Y:S01]  /*15a0*/  UMOV UR4, 0x400 ;  /* 0x0000040000047882 */ /* 0x000fe20000000000 */
[C---:B------:R-:W-:Y:S02]  /*15b0*/  ISETP.GT.U32.AND P0, PT, R2.reuse, 0x20, PT ;  /* 0x000000200200780c */ /* 0x040fe40003f04070 */
[----:B------:R-:W-:Y:S02]  /*15c0*/  ISETP.GT.U32.AND P1, PT, R2, 0x40, PT ;  /* 0x000000400200780c */ /* 0x000fe40003f24070 */
[----:B------:R-:W-:Y:S02]  /*15d0*/  ISETP.GT.U32.AND.EX P0, PT, R0, RZ, PT, P0 ;  /* 0x000000ff0000720c */ /* 0x000fe40003f04100 */
[----:B------:R-:W-:Y:S02]  /*15e0*/  ISETP.GT.U32.AND P2, PT, R2, 0x60, PT ;  /* 0x000000600200780c */ /* 0x000fe40003f44070 */
[----:B------:R-:W-:-:S02]  /*15f0*/  ISETP.GT.U32.AND.EX P1, PT, R0, RZ, PT, P1 ;  /* 0x000000ff0000720c */ /* 0x000fc40003f24110 */
[----:B------:R-:W-:-:S04]  /*1600*/  ISETP.GT.U32.AND P6, PT, R2, 0x140, PT ;  /* 0x000001400200780c */ /* 0x000fc80003fc4070 */
[----:B------:R-:W-:Y:S01]  /*1610*/  ISETP.GT.U32.AND.EX P6, PT, R0, RZ, PT, P6 ;  /* 0x000000ff0000720c */ /* 0x000fe20003fc4160 */
[----:B-1----:R-:W-:-:S09]  /*1620*/  ULEA UR4, UR5, UR4, 0x18 ;  /* 0x0000000405047291 */ /* 0x002fd2000f8ec0ff */
[----:B------:R-:W1:Y:S04]  /*1630*/  LDS.64 R6, [UR4+0x18] ;  /* 0x00001804ff067984 */ /* 0x000e680008000a00 */
[----:B------:R-:W2:Y:S04]  /*1640*/  LDS.128 R20, [UR4+0x20] ;  /* 0x00002004ff147984 */ /* 0x000ea80008000c00 */
[----:B------:R-:W3:Y:S04]  /*1650*/  LDS.128 R16, [UR4+0x30] ;  /* 0x00003004ff107984 */ /* 0x000ee80008000c00 */
[----:B0-----:R-:W0:Y:S04]  /*1660*/  LDS.128 R8, [UR4+0x40] ;  /* 0x00004004ff087984 */ /* 0x001e280008000c00 */
[----:B------:R-:W4:Y:S01]  /*1670*/  LDS.128 R12, [UR4+0x50] ;  /* 0x00005004ff0c7984 */ /* 0x000f220008000c00 */
[----:B-1----:R-:W-:-:S02]  /*1680*/  SEL R24, R6, RZ, P0 ;  /* 0x000000ff06187207 */ /* 0x002fc40000000000 */
[----:B------:R-:W-:Y:S02]  /*1690*/  SEL R28, R7, RZ, P0 ;  /* 0x000000ff071c7207 */ /* 0x000fe40000000000 */
[----:B------:R-:W-:Y:S02]  /*16a0*/  ISETP.GT.U32.AND.EX P0, PT, R0, RZ, PT, P2 ;  /* 0x000000ff0000720c */ /* 0x000fe40003f04120 */
[----:B--2---:R-:W-:Y:S02]  /*16b0*/  SEL R25, R20, RZ, P1 ;  /* 0x000000ff14197207 */ /* 0x004fe40000800000 */
[----:B------:R-:W-:Y:S02]  /*16c0*/  SEL R6, R21, RZ, P1 ;  /* 0x000000ff15067207 */ /* 0x000fe40000800000 */
[----:B------:R-:W-:Y:S02]  /*16d0*/  ISETP.GT.U32.AND P1, PT, R2, 0x80, PT ;  /* 0x000000800200780c */ /* 0x000fe40003f24070 */
[----:B------:R-:W-:-:S02]  /*16e0*/  SEL R5, R22, RZ, P0 ;  /* 0x000000ff16057207 */ /* 0x000fc40000000000 */
[----:B------:R-:W-:Y:S02]  /*16f0*/  SEL R7, R23, RZ, P0 ;  /* 0x000000ff17077207 */ /* 0x000fe40000000000 */
[----:B------:R-:W-:Y:S01]  /*1700*/  IADD3 R4, P2, P3, R25, R24, R4 ;  /* 0x0000001819047210 */ /* 0x000fe20007b5e004 */
[----:B------:R-:W-:Y:S01]  /*1710*/  LDS.128 R20, [UR4+0x70] ;  /* 0x00007004ff147984 */ /* 0x000fe20008000c00 */
[----:B------:R-:W-:Y:S02]  /*1720*/  ISETP.GT.U32.AND.EX P0, PT, R0, RZ, PT, P1 ;  /* 0x000000ff0000720c */ /* 0x000fe40003f04110 */
[----:B------:R-:W-:Y:S01]  /*1730*/  ISETP.GT.U32.AND P1, PT, R2, 0xa0, PT ;  /* 0x000000a00200780c */ /* 0x000fe20003f24070 */
[----:B------:R-:W1:Y:S01]  /*1740*/  LDS.128 R24, [UR4+0x60] ;  /* 0x00006004ff187984 */ /* 0x000e620008000c00 */
[----:B------:R-:W-:Y:S02]  /*1750*/  IADD3.X R6, PT, PT, R6, R28, R3, P2, P3 ;  /* 0x0000001c06067210 */ /* 0x000fe400017e6403 */
[----:B---3--:R-:W-:-:S02]  /*1760*/  SEL R28, R16, RZ, P0 ;  /* 0x000000ff101c7207 */ /* 0x008fc40000000000 */
[----:B------:R-:W-:Y:S02]  /*1770*/  SEL R16, R17, RZ, P0 ;  /* 0x000000ff11107207 */ /* 0x000fe40000000000 */
[----:B------:R-:W-:Y:S02]  /*1780*/  ISETP.GT.U32.AND.EX P0, PT, R0, RZ, PT, P1 ;  /* 0x000000ff0000720c */ /* 0x000fe40003f04110 */
[----:B------:R-:W-:Y:S02]  /*1790*/  IADD3 R28, P2, P3, R28, R4, R5 ;  /* 0x000000041c1c7210 */ /* 0x000fe40007b5e005 */
[----:B------:R-:W-:Y:S02]  /*17a0*/  SEL R3, R18, RZ, P0 ;  /* 0x000000ff12037207 */ /* 0x000fe40000000000 */
[----:B------:R-:W-:Y:S02]  /*17b0*/  SEL R18, R19, RZ, P0 ;  /* 0x000000ff13127207 */ /* 0x000fe40000000000 */
[----:B------:R-:W-:-:S02]  /*17c0*/  IADD3.X R19, PT, PT, R16, R6, R7, P2, P3 ;  /* 0x0000000610137210 */ /* 0x000fc400017e6407 */
[----:B------:R-:W2:Y:S01]  /*17d0*/  LDS.128 R4, [UR4+0x80] ;  /* 0x00008004ff047984 */ /* 0x000ea20008000c00 */
[C---:B------:R-:W-:Y:S02]  /*17e0*/  ISETP.GT.U32.AND P1, PT, R2.reuse, 0xc0, PT ;  /* 0x000000c00200780c */ /* 0x040fe40003f24070 */
[----:B------:R-:W-:Y:S02]  /*17f0*/  ISETP.GT.U32.AND P2, PT, R2, 0x100, PT ;  /* 0x000001000200780c */ /* 0x000fe40003f44070 */
[----:B------:R-:W-:Y:S02]  /*1800*/  ISETP.GT.U32.AND.EX P0, PT, R0, RZ, PT, P1 ;  /* 0x000000ff0000720c */ /* 0x000fe40003f04110 */
[----:B------:R-:W-:Y:S02]  /*1810*/  ISETP.GT.U32.AND P1, PT, R2, 0xe0, PT ;  /* 0x000000e00200780c */ /* 0x000fe40003f24070 */
[----:B0-----:R-:W-:Y:S02]  /*1820*/  SEL R16, R8, RZ, P0 ;  /* 0x000000ff08107207 */ /* 0x001fe40000000000 */
[----:B------:R-:W-:-:S02]  /*1830*/  SEL R17, R9, RZ, P0 ;  /* 0x000000ff09117207 */ /* 0x000fc40000000000 */
[C---:B------:R-:W-:Y:S02]  /*1840*/  ISETP.GT.U32.AND.EX P0, PT, R0.reuse, RZ, PT, P1 ;  /* 0x000000ff0000720c */ /* 0x040fe40003f04110 */
[----:B------:R-:W-:Y:S02]  /*1850*/  ISETP.GT.U32.AND.EX P1, PT, R0, RZ, PT, P2 ;  /* 0x000000ff0000720c */ /* 0x000fe40003f24120 */
[----:B------:R-:W-:Y:S02]  /*1860*/  ISETP.GT.U32.AND P2, PT, R2, 0x120, PT ;  /* 0x000001200200780c */ /* 0x000fe40003f44070 */
[----:B------:R-:W-:Y:S02]  /*1870*/  IADD3 R16, P3, P4, R16, R28, R3 ;  /* 0x0000001c10107210 */ /* 0x000fe40007c7e003 */
[----:B------:R-:W-:Y:S02]  /*1880*/  SEL R3, R10, RZ, P0 ;  /* 0x000000ff0a037207 */ /* 0x000fe40000000000 */
[----:B------:R-:W-:-:S02]  /*1890*/  SEL R9, R11, RZ, P0 ;  /* 0x000000ff0b097207 */ /* 0x000fc40000000000 */
[----:B----4-:R-:W-:Y:S02]  /*18a0*/  SEL R8, R12, RZ, P1 ;  /* 0x000000ff0c087207 */ /* 0x010fe40000800000 */
[----:B------:R-:W-:Y:S02]  /*18b0*/  ISETP.GT.U32.AND.EX P0, PT, R0, RZ, PT, P2 ;  /* 0x000000ff0000720c */ /* 0x000fe40003f04120 */
[----:B------:R-:W-:Y:S02]  /*18c0*/  SEL R10, R13, RZ, P1 ;  /* 0x000000ff0d0a7207 */ /* 0x000fe40000800000 */
[----:B------:R-:W-:Y:S02]  /*18d0*/  IADD3.X R12, PT, PT, R17, R19, R18, P3, P4 ;  /* 0x00000013110c7210 */ /* 0x000fe40001fe8412 */
[----:B------:R-:W-:Y:S02]  /*18e0*/  IADD3 R8, P1, P2, R8, R16, R3 ;  /* 0x0000001008087210 */ /* 0x000fe40007a3e003 */
[----:B------:R-:W-:-:S02]  /*18f0*/  SEL R11, R14, RZ, P0 ;  /* 0x000000ff0e0b7207 */ /* 0x000fc40000000000 */
[C---:B------:R-:W-:Y:S02]  /*1900*/  ISETP.GT.U32.AND P4, PT, R2.reuse, 0x160, PT ;  /* 0x000001600200780c */ /* 0x040fe40003f84070 */
[----:B------:R-:W-:Y:S02]  /*1910*/  SEL R14, R15, RZ, P0 ;  /* 0x000000ff0f0e7207 */ /* 0x000fe40000000000 */
[----:B------:R-:W-:Y:S02]  /*1920*/  ISETP.GT.U32.AND P0, PT, R2, 0x180, PT ;  /* 0x000001800200780c */ /* 0x000fe40003f04070 */
[----:B------:R-:W-:Y:S02]  /*1930*/  IADD3.X R10, PT, PT, R10, R12, R9, P1, P2 ;  /* 0x0000000c0a0a7210 */ /* 0x000fe40000fe4409 */
[C---:B------:R-:W-:Y:S02]  /*1940*/  ISETP.GT.U32.AND P3, PT, R2.reuse, 0x1a0, PT ;  /* 0x000001a00200780c */ /* 0x040fe40003f64070 */
[----:B------:R-:W-:-:S02]  /*1950*/  ISETP.GT.U32.AND P1, PT, R2, 0x1c0, PT ;  /* 0x000001c00200780c */ /* 0x000fc40003f24070 */
[----:B------:R-:W-:Y:S02]  /*1960*/  ISETP.GT.U32.AND P2, PT, R2, 0x1e0, PT ;  /* 0x000001e00200780c */ /* 0x000fe40003f44070 */
[----:B------:R-:W-:Y:S02]  /*1970*/  ISETP.GT.U32.AND.EX P4, PT, R0, RZ, PT, P4 ;  /* 0x000000ff0000720c */ /* 0x000fe40003f84140 */
[----:B-1----:R-:W-:Y:S02]  /*1980*/  SEL R2, R24, RZ, P6 ;  /* 0x000000ff18027207 */ /* 0x002fe40003000000 */
[----:B------:R-:W-:Y:S02]  /*1990*/  ISETP.GT.U32.AND.EX P0, PT, R0, RZ, PT, P0 ;  /* 0x000000ff0000720c */ /* 0x000fe40003f04100 */
[----:B------:R-:W-:Y:S02]  /*19a0*/  SEL R9, R25, RZ, P6 ;  /* 0x000000ff19097207 */ /* 0x000fe40003000000 */
[----:B------:R-:W-:-:S02]  /*19b0*/  SEL R3, R26, RZ, P4 ;  /* 0x000000ff1a037207 */ /* 0x000fc40002000000 */
[----:B------:R-:W-:Y:S02]  /*19c0*/  SEL R27, R27, RZ, P4 ;  /* 0x000000ff1b1b7207 */ /* 0x000fe40002000000 */
[----:B------:R-:W-:Y:S02]  /*19d0*/  IADD3 R2, P6, P4, R2, R8, R11 ;  /* 0x0000000802027210 */ /* 0x000fe40007cde00b */
[----:B------:R-:W-:Y:S02]  /*19e0*/  SEL R8, R20, RZ, P0 ;  /* 0x000000ff14087207 */ /* 0x000fe40000000000 */
[C---:B------:R-:W-:Y:S02]  /*19f0*/  ISETP.GT.U32.AND.EX P3, PT, R0.reuse, RZ, PT, P3 ;  /* 0x000000ff0000720c */ /* 0x040fe40003f64130 */
[----:B------:R-:W-:Y:S02]  /*1a00*/  ISETP.GT.U32.AND.EX P1, PT, R0, RZ, PT, P1 ;  /* 0x000000ff0000720c */ /* 0x000fe40003f24110 */
[----:B------:R-:W-:-:S02]  /*1a10*/  IADD3.X R9, PT, PT, R9, R10, R14, P6, P4 ;  /* 0x0000000a09097210 */ /* 0x000fc400037e840e */
[----:B------:R-:W-:Y:S02]  /*1a20*/  IADD3 R8, P6, P4, R8, R2, R3 ;  /* 0x0000000208087210 */ /* 0x000fe40007cde003 */
[----:B------:R-:W-:Y:S02]  /*1a30*/  SEL R2, R22, RZ, P3 ;  /* 0x000000ff16027207 */ /* 0x000fe40001800000 */
[----:B--2---:R-:W-:Y:S02]  /*1a40*/  SEL R3, R4, RZ, P1 ;  /* 0x000000ff04037207 */ /* 0x004fe40000800000 */
[----:B------:R-:W-:Y:S02]  /*1a50*/  ISETP.GT.U32.AND.EX P2, PT, R0, RZ, PT, P2 ;  /* 0x000000ff0000720c */ /* 0x000fe40003f44120 */
        /* <DEDUP_REMOVED lines=11> */
.L_x_242:
[----:B------:R-:W0:Y:S01]  /*1b10*/  S2R R34, SR_TID.X ;  /* 0x0000000000227919 */ /* 0x000e220000002100 */
[----:B------:R-:W0:Y:S01]  /*1b20*/  LDC.64 R4, c[0x0][0x380] ;  /* 0x0000e000ff047b82 */ /* 0x000e220000000a00 */
[----:B------:R-:W1:Y:S01]  /*1b30*/  LDCU.64 UR4, c[0x0][0x390] ;  /* 0x00007200ff0477ac */ /* 0x000e620008000a00 */
[----:B0-----:R-:W-:-:S05]  /*1b40*/  IMAD.WIDE.U32 R4, R34, 0x8, R4 ;  /* 0x0000000822047825 */ /* 0x001fca00078e0004 */
[----:B------:R-:W1:Y:S04]  /*1b50*/  LDG.E.64 R6, desc[UR6][R4.64+0x1000] ;  /* 0x0010000604067981 */ /* 0x000e68000c1e1b00 */
[----:B------:R-:W2:Y:S04]  /*1b60*/  LDG.E.64 R18, desc[UR6][R4.64] ;  /* 0x0000000604127981 */ /* 0x000ea8000c1e1b00 */
[----:B------:R-:W3:Y:S04]  /*1b70*/  LDG.E.64 R8, desc[UR6][R4.64+0x2000] ;  /* 0x0020000604087981 */ /* 0x000ee8000c1e1b00 */
[----:B------:R-:W4:Y:S04]  /*1b80*/  LDG.E.64 R10, desc[UR6][R4.64+0x3000] ;  /* 0x00300006040a7981 */ /* 0x000f28000c1e1b00 */
[----:B------:R-:W5:Y:S04]  /*1b90*/  LDG.E.64 R12, desc[UR6][R4.64+0x4000] ;  /* 0x00400006040c7981 */ /* 0x000f68000c1e1b00 */
[----:B------:R-:W5:Y:S04]  /*1ba0*/  LDG.E.64 R14, desc[UR6][R4.64+0x5000] ;  /* 0x00500006040e7981 */ /* 0x000f68000c1e1b00 */
[----:B------:R-:W5:Y:S01]  /*1bb0*/  LDG.E.64 R16, desc[UR6][R4.64+0x6000] ;  /* 0x0060000604107981 */ /* 0x000f62000c1e1b00 */
[----:B------:R-:W-:-:S02]  /*1bc0*/  IMAD.MOV.U32 R39, RZ, RZ, 0xe00 ;  /* 0x00000e00ff277424 */ /* 0x000fc400078e00ff */
[----:B------:R-:W-:Y:S01]  /*1bd0*/  IMAD.MOV.U32 R37, RZ, RZ, RZ ;  /* 0x000000ffff257224 */ /* 0x000fe200078e00ff */
[----:B-1----:R-:W-:Y:S02]  /*1be0*/  DSETP.GT.AND P2, PT, R6, UR4, PT ;  /* 0x0000000406007e2a */ /* 0x002fe4000bf44000 */
[----:B--2---:R-:W-:Y:S02]  /*1bf0*/  DSETP.GT.AND P0, PT, R18, UR4, PT ;  /* 0x0000000412007e2a */ /* 0x004fe4000bf04000 */
[----:B---3--:R-:W-:Y:S02]  /*1c00*/  DSETP.GT.AND P3, PT, R8, UR4, PT ;  /* 0x0000000408007e2a */ /* 0x008fe4000bf64000 */
[----:B------:R-:W-:Y:S02]  /*1c10*/  SEL R3, RZ, 0x1, !P2 ;  /* 0x00000001ff037807 */ /* 0x000fe40005000000 */
[----:B------:R-:W-:Y:S01]  /*1c20*/  SEL R6, RZ, 0x1, !P0 ;  /* 0x00000001ff067807 */ /* 0x000fe20004000000 */
[----:B----4-:R-:W-:Y:S01]  /*1c30*/  DSETP.GT.AND P1, PT, R10, UR4, PT ;  /* 0x000000040a007e2a */ /* 0x010fe2000bf24000 */
[----:B------:R-:W-:Y:S01]  /*1c40*/  SEL R36, RZ, 0x1, !P3 ;  /* 0x00000001ff247807 */ /* 0x000fe20005800000 */
[----:B-----5:R-:W-:-:S03]  /*1c50*/  DSETP.GT.AND P2, PT, R12, UR4, PT ;  /* 0x000000040c007e2a */ /* 0x020fc6000bf44000 */
[----:B------:R-:W-:Y:S01]  /*1c60*/  IADD3 R36, P3, P4, R36, R3, R6 ;  /* 0x0000000324247210 */ /* 0x000fe20007c7e006 */
[----:B------:R-:W-:Y:S01]  /*1c70*/  DSETP.GT.AND P0, PT, R14, UR4, PT ;  /* 0x000000040e007e2a */ /* 0x000fe2000bf04000 */
[----:B------:R-:W-:Y:S02]  /*1c80*/  SEL R6, RZ, 0x1, !P1 ;  /* 0x00000001ff067807 */ /* 0x000fe40004800000 */
[----:B------:R-:W-:Y:S02]  /*1c90*/  SEL R3, RZ, 0x1, !P2 ;  /* 0x00000001ff037807 */ /* 0x000fe40005000000 */
[----:B------:R-:W-:Y:S02]  /*1ca0*/  IADD3 R8, P6, PT, R2, -0xe00, RZ ;  /* 0xfffff20002087810 */ /* 0x000fe40007fde0ff */
[----:B------:R-:W-:Y:S02]  /*1cb0*/  IADD3 R36, P1, P2, R3, R36, R6 ;  /* 0x0000002403247210 */ /* 0x000fe40007a3e006 */
[----:B------:R-:W-:-:S02]  /*1cc0*/  SEL R6, RZ, 0x1, !P0 ;  /* 0x00000001ff067807 */ /* 0x000fc40004000000 */
[----:B------:R-:W-:Y:S02]  /*1cd0*/  ISETP.GE.U32.AND P0, PT, R8, 0xe00, PT ;  /* 0x00000e000800780c */ /* 0x000fe40003f06070 */
[----:B------:R-:W-:Y:S01]  /*1ce0*/  IADD3.X R10, PT, PT, R0, -0x1, RZ, P6, !PT ;  /* 0xffffffff000a7810 */ /* 0x000fe200037fe4ff */
[----:B------:R-:W-:-:S03]  /*1cf0*/  DSETP.GT.AND P5, PT, R16, UR4, PT ;  /* 0x0000000410007e2a */ /* 0x000fc6000bfa4000 */
[----:B------:R-:W-:Y:S02]  /*1d00*/  ISETP.GE.U32.AND.EX P0, PT, R10, RZ, PT, P0 ;  /* 0x000000ff0a00720c */ /* 0x000fe40003f06100 */
[----:B------:R-:W-:Y:S02]  /*1d10*/  IADD3.X R35, PT, PT, RZ, RZ, RZ, P3, P4 ;  /* 0x000000ffff237210 */ /* 0x000fe40001fe84ff */
[----:B------:R-:W-:Y:S02]  /*1d20*/  SEL R3, RZ, 0x1, !P5 ;  /* 0x00000001ff037807 */ /* 0x000fe40006800000 */
[----:B------:R-:W-:Y:S02]  /*1d30*/  IADD3.X R35, PT, PT, RZ, R35, RZ, P1, P2 ;  /* 0x00000023ff237210 */ /* 0x000fe40000fe44ff */
[----:B------:R-:W-:-:S04]  /*1d40*/  IADD3 R36, P3, P4, R3, R36, R6 ;  /* 0x0000002403247210 */ /* 0x000fc80007c7e006 */
[----:B------:R-:W-:Y:S01]  /*1d50*/  IADD3.X R35, PT, PT, RZ, R35, RZ, P3, P4 ;  /* 0x00000023ff237210 */ /* 0x000fe20001fe84ff */
[----:B------:R-:W-:Y:S08]  /*1d60*/  @!P0 BRA `(.L_x_257) ;  /* 0x0000000000b88947 */ /* 0x000ff00003800000 */
[----:B------:R-:W0:Y:S01]  /*1d70*/  LDC.64 R2, c[0x0][0x3a0] ;  /* 0x0000e800ff027b82 */ /* 0x000e220000000a00 */
[----:B------:R-:W-:Y:S01]  /*1d80*/  IMAD.MOV.U32 R39, RZ, RZ, 0xe00 ;  /* 0x00000e00ff277424 */ /* 0x000fe200078e00ff */
[----:B------:R-:W1:Y:S01]  /*1d90*/  LDCU.64 UR4, c[0x0][0x390] ;  /* 0x00007200ff0477ac */ /* 0x000e620008000a00 */
[----:B------:R-:W-:-:S07]  /*1da0*/  IMAD.MOV.U32 R37, RZ, RZ, RZ ;  /* 0x000000ffff257224 */ /* 0x000fce00078e00ff */
.L_x_259:
[----:B------:R-:W-:-:S04]  /*1db0*/  LEA R14, P0, R39, R4, 0x3 ;  /* 0x00000004270e7211 */ /* 0x000fc800078018ff */
[----:B------:R-:W-:-:S05]  /*1dc0*/  LEA.HI.X R15, R39, R5, R37, 0x3, P0 ;  /* 0x00000005270f7211 */ /* 0x000fca00000f1c25 */
[----:B------:R-:W1:Y:S04]  /*1dd0*/  LDG.E.64 R24, desc[UR6][R14.64] ;  /* 0x000000060e187981 */ /* 0x000e68000c1e1b00 */
[----:B------:R-:W2:Y:S04]  /*1de0*/  LDG.E.64 R16, desc[UR6][R14.64+0x1000] ;  /* 0x001000060e107981 */ /* 0x000ea8000c1e1b00 */
[----:B------:R-:W3:Y:S04]  /*1df0*/  LDG.E.64 R18, desc[UR6][R14.64+0x2000] ;  /* 0x002000060e127981 */ /* 0x000ee8000c1e1b00 */
[----:B------:R-:W4:Y:S04]  /*1e00*/  LDG.E.64 R20, desc[UR6][R14.64+0x3000] ;  /* 0x003000060e147981 */ /* 0x000f28000c1e1b00 */
[----:B------:R-:W5:Y:S04]  /*1e10*/  LDG.E.64 R22, desc[UR6][R14.64+0x4000] ;  /* 0x004000060e167981 */ /* 0x000f68000c1e1b00 */
[----:B------:R-:W5:Y:S04]  /*1e20*/  LDG.E.64 R12, desc[UR6][R14.64+0x5000] ;  /* 0x005000060e0c7981 */ /* 0x000f68000c1e1b00 */
[----:B------:R-:W5:Y:S01]  /*1e30*/  LDG.E.64 R6, desc[UR6][R14.64+0x6000] ;  /* 0x006000060e067981 */ /* 0x000f62000c1e1b00 */
[----:B0-----:R-:W-:Y:S01]  /*1e40*/  IADD3 R11, P5, PT, -R39, R2, RZ ;  /* 0x00000002270b7210 */ /* 0x001fe20007fbe1ff */
[----:B-1----:R-:W-:-:S02]  /*1e50*/  DSETP.GT.AND P0, PT, R24, UR4, PT ;  /* 0x0000000418007e2a */ /* 0x002fc4000bf04000 */
        /* <DEDUP_REMOVED lines=11> */
[----:B------:R-:W-:Y:S01]  /*1f10*/  IADD3 R36, P3, P4, R9, R36, R0 ;  /* 0x0000002409247210 */ /* 0x000fe20007c7e000 */
[----:B------:R-:W-:Y:S01]  /*1f20*/  IMAD.MOV.U32 R0, RZ, RZ, R3 ;  /* 0x000000ffff007224 */ /* 0x000fe200078e0003 */
[----:B------:R-:W-:Y:S01]  /*1f30*/  SEL R9, RZ, 0x1, !P6 ;  /* 0x00000001ff097807 */ /* 0x000fe20007000000 */
[----:B------:R-:W-:Y:S01]  /*1f40*/  DSETP.GT.AND P6, PT, R6, UR4, PT ;  /* 0x0000000406007e2a */ /* 0x000fe2000bfc4000 */
[----:B------:R-:W-:Y:S01]  /*1f50*/  IADD3.X R35, PT, PT, RZ, R35, RZ, P3, P4 ;  /* 0x00000023ff237210 */ /* 0x000fe20001fe84ff */
[----:B------:R-:W-:Y:S01]  /*1f60*/  IMAD.X R6, R0, 0x1, ~R37, P5 ;  /* 0x0000000100067824 */ /* 0x000fe200028e0e25 */
[----:B------:R-:W-:-:S02]  /*1f70*/  SEL R7, RZ, 0x1, !P0 ;  /* 0x00000001ff077807 */ /* 0x000fc40004000000 */
[----:B------:R-:W-:Y:S02]  /*1f80*/  ISETP.GE.U32.AND P0, PT, R11, 0xe00, PT ;  /* 0x00000e000b00780c */ /* 0x000fe40003f06070 */
[----:B------:R-:W-:Y:S02]  /*1f90*/  IADD3 R36, P1, P2, R7, R36, R9 ;  /* 0x0000002407247210 */ /* 0x000fe40007a3e009 */
[----:B------:R-:W-:Y:S02]  /*1fa0*/  ISETP.GE.U32.AND.EX P0, PT, R6, RZ, PT, P0 ;  /* 0x000000ff0600720c */ /* 0x000fe40003f06100 */
[----:B------:R-:W-:Y:S02]  /*1fb0*/  SEL R7, RZ, 0x1, !P6 ;  /* 0x00000001ff077807 */ /* 0x000fe40007000000 */
[----:B------:R-:W-:Y:S02]  /*1fc0*/  IADD3.X R35, PT, PT, RZ, R35, RZ, P1, P2 ;  /* 0x00000023ff237210 */ /* 0x000fe40000fe44ff */
[----:B------:R-:W-:-:S05]  /*1fd0*/  IADD3 R36, P3, PT, R36, R7, RZ ;  /* 0x0000000724247210 */ /* 0x000fca0007f7e0ff */
[----:B------:R-:W-:Y:S02]  /*1fe0*/  IMAD.X R35, RZ, RZ, R35, P3 ;  /* 0x000000ffff237224 */ /* 0x000fe400018e0623 */
[----:B------:R-:W-:Y:S06]  /*1ff0*/  @!P0 BRA `(.L_x_258) ;  /* 0x0000000c00048947 */ /* 0x000fec0003800000 */
[----:B------:R-:W-:-:S05]  /*2000*/  IADD3 R39, P0, PT, R39, 0xe00, RZ ;  /* 0x00000e0027277810 */ /* 0x000fca0007f1e0ff */
[----:B------:R-:W-:Y:S01]  /*2010*/  IMAD.X R37, RZ, RZ, R37, P0 ;  /* 0x000000ffff257224 */ /* 0x000fe200000e0625 */
[----:B------:R-:W-:-:S04]  /*2020*/  ISETP.GT.U32.AND P0, PT, R39, R8, PT ;  /* 0x000000082700720c */ /* 0x000fc80003f04070 */
[----:B------:R-:W-:-:S13]  /*2030*/  ISETP.GT.U32.AND.EX P0, PT, R37, R10, PT, P0 ;  /* 0x0000000a2500720c */ /* 0x000fda0003f04100 */
[----:B------:R-:W-:Y:S05]  /*2040*/  @!P0 BRA `(.L_x_259) ;  /* 0xfffffffc00588947 */ /* 0x000fea000383ffff */
.L_x_257:
        /* <DEDUP_REMOVED lines=25> */
.L_x_263:
        /* <DEDUP_REMOVED lines=70> */
.L_x_262:
[----:B------:R-:W-:Y:S05]  /*2640*/  BSYNC.RECONVERGENT B2 ;  /* 0x0000000000027941 */ /* 0x000fea0003800200 */
.L_x_261:
        /* <DEDUP_REMOVED lines=18> */
[----:B------:R0:W5:Y:S01]  /*2770*/  LDG.E.64 R4, desc[UR6][R6.64+0x7000] ;  /* 0x0070000606047981 */ /* 0x000162000c1e1b00 */
[----:B------:R-:W-:Y:S01]  /*2780*/  VIADD R38, R38, 0x1000 ;  /* 0x0000100026267836 */ /* 0x000fe20000000000 */
[----:B--2---:R-:W-:-:S02]  /*2790*/  DSETP.GT.AND P1, PT, R18, UR4, PT ;  /* 0x0000000412007e2a */ /* 0x004fc4000bf24000 */
[----:B---3--:R-:W-:-:S04]  /*27a0*/  DSETP.GT.AND P2, PT, R8, UR4, PT ;  /* 0x0000000408007e2a */ /* 0x008fc8000bf44000 */
[----:B------:R-:W-:Y:S01]  /*27b0*/  SEL R8, RZ, 0x1, !P1 ;  /* 0x00000001ff087807 */ /* 0x000fe20004800000 */
[----:B----4-:R-:W-:Y:S01]  /*27c0*/  DSETP.GT.AND P3, PT, R10, UR4, PT ;  /* 0x000000040a007e2a */ /* 0x010fe2000bf64000 */
[----:B------:R-:W-:Y:S01]  /*27d0*/  SEL R9, RZ, 0x1, !P2 ;  /* 0x00000001ff097807 */ /* 0x000fe20005000000 */
[----:B-----5:R-:W-:-:S03]  /*27e0*/  DSETP.GT.AND P6, PT, R14, UR4, PT ;  /* 0x000000040e007e2a */ /* 0x020fc6000bfc4000 */
[----:B------:R-:W-:Y:S01]  /*27f0*/  IADD3 R36, P2, P1, R9, R36, R8 ;  /* 0x0000002409247210 */ /* 0x000fe2000795e008 */
[----:B------:R-:W-:Y:S01]  /*2800*/  DSETP.GT.AND P4, PT, R12, UR4, PT ;  /* 0x000000040c007e2a */ /* 0x000fe2000bf84000 */
        /* <DEDUP_REMOVED lines=16> */
.L_x_265:
[----:B------:R-:W-:Y:S05]  /*2910*/  BSYNC.RECONVERGENT B2 ;  /* 0x0000000000027941 */ /* 0x000fea0003800200 */
.L_x_264:
        /* <DEDUP_REMOVED lines=28> */
.L_x_267:
[----:B------:R-:W-:Y:S05]  /*2ae0*/  BSYNC.RECONVERGENT B2 ;  /* 0x0000000000027941 */ /* 0x000fea0003800200 */
.L_x_266:
[----:B------:R-:W-:Y:S05]  /*2af0*/  @!P0 BRA `(.L_x_260) ;  /* 0x0000000000408947 */ /* 0x000fea0003800000 */
[----:B------:R-:W0:Y:S01]  /*2b00*/  LDCU.64 UR8, c[0x0][0x380] ;  /* 0x00007000ff0877ac */ /* 0x000e220008000a00 */
[----:B------:R-:W-:Y:S01]  /*2b10*/  IADD3 R3, P0, PT, R38, R39, RZ ;  /* 0x0000002726037210 */ /* 0x000fe20007f1e0ff */
[----:B------:R-:W-:-:S04]  /*2b20*/  IMAD.MOV R0, RZ, RZ, -R0 ;  /* 0x000000ffff007224 */ /* 0x000fc800078e0a00 */
[----:B------:R-:W-:Y:S01]  /*2b30*/  IMAD.X R4, RZ, RZ, R37, P0 ;  /* 0x000000ffff047224 */ /* 0x000fe200000e0625 */
[----:B0-----:R-:W-:-:S04]  /*2b40*/  LEA R2, P1, R3, UR8, 0x3 ;  /* 0x0000000803027c11 */ /* 0x001fc8000f8218ff */
[----:B------:R-:W-:-:S09]  /*2b50*/  LEA.HI.X R3, R3, UR9, R4, 0x3, P1 ;  /* 0x0000000903037c11 */ /* 0x000fd200088f1c04 */
.L_x_268:
[----:B------:R0:W2:Y:S01]  /*2b60*/  LDG.E.64 R4, desc[UR6][R2.64] ;  /* 0x0000000602047981 */ /* 0x0000a2000c1e1b00 */
[----:B------:R-:W-:Y:S01]  /*2b70*/  VIADD R0, R0, 0x1 ;  /* 0x0000000100007836 */ /* 0x000fe20000000000 */
[----:B0-----:R-:W-:-:S05]  /*2b80*/  IADD3 R2, P2, PT, R2, 0x1000, RZ ;  /* 0x0000100002027810 */ /* 0x001fca0007f5e0ff */
[----:B------:R-:W-:Y:S01]  /*2b90*/  IMAD.X R3, RZ, RZ, R3, P2 ;  /* 0x000000ffff037224 */ /* 0x000fe200010e0603 */
[----:B--2---:R-:W-:-:S06]  /*2ba0*/  DSETP.GT.AND P0, PT, R4, UR4, PT ;  /* 0x0000000404007e2a */ /* 0x004fcc000bf04000 */
[----:B------:R-:W-:Y:S02]  /*2bb0*/  SEL R5, RZ, 0x1, !P0 ;  /* 0x00000001ff057807 */ /* 0x000fe40004000000 */
[----:B------:R-:W-:Y:S02]  /*2bc0*/  ISETP.NE.AND P0, PT, R0, RZ, PT ;  /* 0x000000ff0000720c */ /* 0x000fe40003f05270 */
[----:B------:R-:W-:-:S05]  /*2bd0*/  IADD3 R36, P1, PT, R36, R5, RZ ;  /* 0x0000000524247210 */ /* 0x000fca0007f3e0ff */
[----:B------:R-:W-:-:S06]  /*2be0*/  IMAD.X R35, RZ, RZ, R35, P1 ;  /* 0x000000ffff237224 */ /* 0x000fcc00008e0623 */
[----:B------:R-:W-:Y:S05]  /*2bf0*/  @P0 BRA `(.L_x_268) ;  /* 0xfffffffc00d80947 */ /* 0x000fea000383ffff */
.L_x_260:
[----:B------:R-:W-:Y:S05]  /*2c00*/  BSYNC.RECONVERGENT B1 ;  /* 0x0000000000017941 */ /* 0x000fea0003800200 */
.L_x_258:
[----:B------:R-:W0:Y:S01]  /*2c10*/  S2R R4, SR_LANEID ;  /* 0x0000000000047919 */ /* 0x000e220000000000 */
[----:B------:R-:W-:Y:S01]  /*2c20*/  ISETP.NE.AND P5, PT, R34, RZ, PT ;  /* 0x000000ff2200720c */ /* 0x000fe20003fa5270 */
        /* <DEDUP_REMOVED lines=28> */
[----:B------:R-:W-:Y:S02]  /*2df0*/  @!P2 SHF.R.U32.HI R3, RZ, 0x2, R34 ;  /* 0x00000002ff03a819 */ /* 0x000fe40000011622 */
[----:B-1----:R-:W-:Y:S01]  /*2e00*/  SEL R2, R2, RZ, !P1 ;  /* 0x000000ff02027207 */ /* 0x002fe20004800000 */
[----:B------:R-:W0:Y:S01]  /*2e10*/  SHFL.DOWN PT, R0, R5, 0x10, 0x1f ;  /* 0x0a001f0005007f89 */ /* 0x000e2200000e0000 */
[----:B------:R-:W-:Y:S02]  /*2e20*/  ISETP.GT.AND P1, PT, R4, 0xf, PT ;  /* 0x0000000f0400780c */ /* 0x000fe40003f24270 */
[----:B------:R-:W-:Y:S01]  /*2e30*/  @!P2 MOV R4, 0x400 ;  /* 0x000004000004a802 */ /* 0x000fe20000000f00 */
[----:B------:R-:W-:-:S03]  /*2e40*/  IMAD.X R7, R2, 0x1, R9, P0 ;  /* 0x0000000102077824 */ /* 0x000fc600000e0609 */
[----:B--2---:R-:W-:Y:S02]  /*2e50*/  @!P2 LEA R11, R11, R4, 0x18 ;  /* 0x000000040b0ba211 */ /* 0x004fe400078ec0ff */
[----:B------:R-:W1:Y:S01]  /*2e60*/  SHFL.DOWN PT, R2, R7, 0x10, 0x1f ;  /* 0x0a001f0007027f89 */ /* 0x000e6200000e0000 */
[----:B0-----:R-:W-:-:S04]  /*2e70*/  SEL R0, R0, RZ, !P1 ;  /* 0x000000ff00007207 */ /* 0x001fc80004800000 */
        /* <DEDUP_REMOVED lines=35> */
[----:B------:R-:W-:-:S07]  /*30b0*/  IMAD.X R3, R3, 0x1, R11, P2 ;  /* 0x0000000103037824 */ /* 0x000fce00010e060b */
.L_x_256:
[----:B------:R-:W-:Y:S05]  /*30c0*/  BSYNC.RECONVERGENT B0 ;  /* 0x0000000000007941 */ /* 0x000fea0003800200 */
.L_x_241:
[----:B------:R-:W-:Y:S05]  /*30d0*/  @P5 EXIT ;  /* 0x000000000000594d */ /* 0x000fea0003800000 */
[----:B------:R-:W0:Y:S01]  /*30e0*/  LDCU.64 UR4, c[0x0][0x3b0] ;  /* 0x00007600ff0477ac */ /* 0x000e220008000a00 */
[----:B------:R-:W3:Y:S01]  /*30f0*/  LDC.64 R6, c[0x0][0x398] ;  /* 0x0000e600ff067b82 */ /* 0x000ee20000000a00 */
[----:B0-----:R-:W-:-:S04]  /*3100*/  IADD3 R4, P0, PT, R4, UR4, RZ ;  /* 0x0000000404047c10 */ /* 0x001fc8000ff1e0ff */
[----:B-1----:R-:W-:-:S05]  /*3110*/  IADD3.X R5, PT, PT, R3, UR5, RZ, P0, !PT ;  /* 0x0000000503057c10 */ /* 0x002fca00087fe4ff */
[----:B---3--:R-:W-:Y:S01]  /*3120*/  STG.E.64 desc[UR6][R6.64], R4 ;  /* 0x0000000406007986 */ /* 0x008fe2000c101b06 */
[----:B------:R-:W-:Y:S05]  /*3130*/  EXIT ;  /* 0x000000000000794d */ /* 0x000fea0003800000 */
.L_x_269:
        /* <DEDUP_REMOVED lines=12> */
.L_x_425:


//--------------------- .text._ZN3cub18CUB_300001_SM_10006detail6reduce28DeviceReduceSingleTileKernelINS2_10policy_hubIljN4cuda3std3__44plusIlEEE10Policy1000EPlSC_iS9_llNS7_10__identityEEEvT0_T1_T2_T3_T4_T6_ --------------------------
	.section	.text._ZN3cub18CUB_300001_SM_10006detail6reduce28DeviceReduceSingleTileKernelINS2_10policy_hubIljN4cuda3std3__44plusIlEEE10Policy1000EPlSC_iS9_llNS7_10__identityEEEvT0_T1_T2_T3_T4_T6_,"ax",@progbits
	.align	128
        .global         _ZN3cub18CUB_300001_SM_10006detail6reduce28DeviceReduceSingleTileKernelINS2_10policy_hubIljN4cuda3std3__44plusIlEEE10Policy1000EPlSC_iS9_llNS7_10__identityEEEvT0_T1_T2_T3_T4_T6_
        .type           _ZN3cub18CUB_300001_SM_10006detail6reduce28DeviceReduceSingleTileKernelINS2_10policy_hubIljN4cuda3std3__44plusIlEEE10Policy1000EPlSC_iS9_llNS7_10__identityEEEvT0_T1_T2_T3_T4_T6_,@function
        .size           _ZN3cub18CUB_300001_SM_10006detail6reduce28DeviceReduceSingleTileKernelINS2_10policy_hubIljN4cuda3std3__44plusIlEEE10Policy1000EPlSC_iS9_llNS7_10__identityEEEvT0_T1_T2_T3_T4_T6_,(.L_x_426 - _ZN3cub18CUB_300001_SM_10006detail6reduce28DeviceReduceSingleTileKernelINS2_10policy_hubIljN4cuda3std3__44plusIlEEE10Policy1000EPlSC_iS9_llNS7_10__identityEEEvT0_T1_T2_T3_T4_T6_)
        .other          _ZN3cub18CUB_300001_SM_10006detail6reduce28DeviceReduceSingleTileKernelINS2_10policy_hubIljN4cuda3std3__44plusIlEEE10Policy1000EPlSC_iS9_llNS7_10__identityEEEvT0_T1_T2_T3_T4_T6_,@"STO_CUDA_ENTRY STV_DEFAULT"
_ZN3cub18CUB_300001_SM_10006detail6reduce28DeviceReduceSingleTileKernelINS2_10policy_hubIljN4cuda3std3__44plusIlEEE10Policy1000EPlSC_iS9_llNS7_10__identityEEEvT0_T1_T2_T3_T4_T6_:
.text._ZN3cub18CUB_300001_SM_10006detail6reduce28DeviceReduceSingleTileKernelINS2_10policy_hubIljN4cuda3std3__44plusIlEEE10Policy1000EPlSC_iS9_llNS7_10__identityEEEvT0_T1_T2_T3_T4_T6_:
        /* <DEDUP_REMOVED lines=13> */
.L_x_270:
        /* <DEDUP_REMOVED lines=13> */
.L_x_274:
[----:B------:R-:W-:Y:S05]  /*01a0*/  BSYNC.RECONVERGENT B1 ;  /* 0x0000000000017941 */ /* 0x000fea0003800200 */
.L_x_273:
        /* <DEDUP_REMOVED lines=17> */
.L_x_279:
        /* <DEDUP_REMOVED lines=11> */
.L_x_278:
[----:B------:R-:W-:Y:S05]  /*0370*/  BSYNC.RECONVERGENT B2 ;  /* 0x0000000000027941 */ /* 0x000fea0003800200 */
.L_x_277:
        /* <DEDUP_REMOVED lines=8> */
.L_x_282:
        /* <DEDUP_REMOVED lines=43> */
.L_x_281:
[----:B------:R-:W-:Y:S05]  /*06b0*/  BSYNC.RECONVERGENT B2 ;  /* 0x0000000000027941 */ /* 0x000fea0003800200 */
.L_x_280:
        /* <DEDUP_REMOVED lines=26> */
.L_x_284:
[----:B------:R-:W-:Y:S05]  /*0860*/  BSYNC.RECONVERGENT B2 ;  /* 0x0000000000027941 */ /* 0x000fea0003800200 */
.L_x_283:
        /* <DEDUP_REMOVED lines=12> */
.L_x_276:
[----:B------:R-:W-:Y:S05]  /*0930*/  BSYNC.RECONVERGENT B1 ;  /* 0x0000000000017941 */ /* 0x000fea0003800200 */
.L_x_275:
        /* <DEDUP_REMOVED lines=77> */
.L_x_285:
        /* <DEDUP_REMOVED lines=130> */
.L_x_272:
        /* <DEDUP_REMOVED lines=25> */
.L_x_289:
        /* <DEDUP_REMOVED lines=24> */
.L_x_287:
        /* <DEDUP_REMOVED lines=19> */
.L_x_293:
        /* <DEDUP_REMOVED lines=9> */
.L_x_292:
[----:B------:R-:W-:Y:S05]  /*1b00*/  BSYNC.RECONVERGENT B2 ;  /* 0x0000000000027941 */ /* 0x000fea0003800200 */
.L_x_291:
        /* <DEDUP_REMOVED lines=16> */
.L_x_296:
        /* <DEDUP_REMOVED lines=45> */
.L_x_295:
[----:B------:R-:W-:Y:S05]  /*1ee0*/  BSYNC.RECONVERGENT B2 ;  /* 0x0000000000027941 */ /* 0x000fea0003800200 */
.L_x_294:
        /* <DEDUP_REMOVED lines=30> */
.L_x_298:
[----:B------:R-:W-:Y:S05]  /*20d0*/  BSYNC.RECONVERGENT B2 ;  /* 0x0000000000027941 */ /* 0x000fea0003800200 */
.L_x_297:
        /* <DEDUP_REMOVED lines=11> */
.L_x_290:
[----:B------:R-:W-:Y:S05]  /*2190*/  BSYNC.RECONVERGENT B1 ;  /* 0x0000000000017941 */ /* 0x000fea0003800200 */
.L_x_288:
        /* <DEDUP_REMOVED lines=74> */
.L_x_286:
[----:B------:R-:W-:Y:S05]  /*2640*/  BSYNC.RECONVERGENT B0 ;  /* 0x0000000000007941 */ /* 0x000fea0003800200 */
.L_x_271:
[----:B------:R-:W-:Y:S05]  /*2650*/  @P0 EXIT ;  /* 0x000000000000094d */ /* 0x000fea0003800000 */
[----:B------:R-:W0:Y:S01]  /*2660*/  LDCU.64 UR4, c[0x0][0x398] ;  /* 0x00007300ff0477ac */ /* 0x000e220008000a00 */
[----:B------:R-:W3:Y:S01]  /*2670*/  LDC.64 R4, c[0x0][0x388] ;  /* 0x0000e200ff047b82 */ /* 0x000ee20000000a00 */
[----:B012---:R-:W-:-:S04]  /*2680*/  IADD3 R2, P0, PT, R2, UR4, RZ ;  /* 0x0000000402027c10 */ /* 0x007fc8000ff1e0ff */
[----:B------:R-:W-:-:S05]  /*2690*/  IADD3.X R3, PT, PT, R3, UR5, RZ, P0, !PT ;  /* 0x0000000503037c10 */ /* 0x000fca00087fe4ff */
[----:B---3--:R-:W-:Y:S01]  /*26a0*/  STG.E.64 desc[UR6][R4.64], R2 ;  /* 0x0000000204007986 */ /* 0x008fe2000c101b06 */
[----:B------:R-:W-:Y:S05]  /*26b0*/  EXIT ;  /* 0x000000000000794d */ /* 0x000fea0003800000 */
.L_x_299:
        /* <DEDUP_REMOVED lines=12> */
.L_x_426:


//--------------------- .text._ZN3cub18CUB_300001_SM_10006detail6reduce18DeviceReduceKernelINS2_10policy_hubIljN4cuda3std3__44plusIlEEE10Policy1000EN6thrust24THRUST_300001_SM_1000_NS18transform_iteratorINSD_6detail10functional5actorINSG_9compositeIJNSG_16operator_adaptorINS7_7greaterIvEEEENSH_INSG_8argumentILj0EEEEENSH_INSG_5valueIdEEEEEEEEENSF_15normal_iteratorINSD_10device_ptrIdEEEEllEEjS9_lNS7_10__identityEEEvT0_PT3_T1_NS0_13GridEvenShareIS14_EET2_T4_ --------------------------
	.section	.text._ZN3cub18CUB_300001_SM_10006detail6reduce18DeviceReduceKernelINS2_10policy_hubIljN4cuda3std3__44plusIlEEE10Policy1000EN6thrust24THRUST_300001_SM_1000_NS18transform_iteratorINSD_6detail10functional5actorINSG_9compositeIJNSG_16operator_adaptorINS7_7greaterIvEEEENSH_INSG_8argumentILj0EEEEENSH_INSG_5valueIdEEEEEEEEENSF_15normal_iteratorINSD_10device_ptrIdEEEEllEEjS9_lNS7_10__identityEEEvT0_PT3_T1_NS0_13GridEvenShareIS14_EET2_T4_,"ax",@progbits
	.align	128
        .global         _ZN3cub18CUB_300001_SM_10006detail6reduce18DeviceReduceKernelINS2_10policy_hubIljN4cuda3std3__44plusIlEEE10Policy1000EN6thrust24THRUST_300001_SM_1000_NS18transform_iteratorINSD_6detail10functional5actorINSG_9compositeIJNSG_16operator_adaptorINS7_7greaterIvEEEENSH_INSG_8argumentILj0EEEEENSH_INSG_5valueIdEEEEEEEEENSF_15normal_iteratorINSD_10device_ptrIdEEEEllEEjS9_lNS7_10__identityEEEvT0_PT3_T1_NS0_13GridEvenShareIS14_EET2_T4_
        .type           _ZN3cub18CUB_300001_SM_10006detail6reduce18DeviceReduceKernelINS2_10policy_hubIljN4cuda3std3__44plusIlEEE10Policy1000EN6thrust24THRUST_300001_SM_1000_NS18transform_iteratorINSD_6detail10functional5actorINSG_9compositeIJNSG_16operator_adaptorINS7_7greaterIvEEEENSH_INSG_8argumentILj0EEEEENSH_INSG_5valueIdEEEEEEEEENSF_15normal_iteratorINSD_10device_ptrIdEEEEllEEjS9_lNS7_10__identityEEEvT0_PT3_T1_NS0_13GridEvenShareIS14_EET2_T4_,@function
        .size           _ZN3cub18CUB_300001_SM_10006detail6reduce18DeviceReduceKernelINS2_10policy_hubIljN4cuda3std3__44plusIlEEE10Policy1000EN6thrust24THRUST_300001_SM_1000_NS18transform_iteratorINSD_6detail10functional5actorINSG_9compositeIJNSG_16operator_adaptorINS7_7greaterIvEEEENSH_INSG_8argumentILj0EEEEENSH_INSG_5valueIdEEEEEEEEENSF_15normal_iteratorINSD_10device_ptrIdEEEEllEEjS9_lNS7_10__identityEEEvT0_PT3_T1_NS0_13GridEvenShareIS14_EET2_T4_,(.L_x_427 - _ZN3cub18CUB_300001_SM_10006detail6reduce18DeviceReduceKernelINS2_10policy_hubIljN4cuda3std3__44plusIlEEE10Policy1000EN6thrust24THRUST_300001_SM_1000_NS18transform_iteratorINSD_6detail10functional5actorINSG_9compositeIJNSG_16operator_adaptorINS7_7greaterIvEEEENSH_INSG_8argumentILj0EEEEENSH_INSG_5valueIdEEEEEEEEENSF_15normal_iteratorINSD_10device_ptrIdEEEEllEEjS9_lNS7_10__identityEEEvT0_PT3_T1_NS0_13GridEvenShareIS14_EET2_T4_)
        .other          _ZN3cub18CUB_300001_SM_10006detail6reduce18DeviceReduceKernelINS2_10policy_hubIljN4cuda3std3__44plusIlEEE10Policy1000EN6thrust24THRUST_300001_SM_1000_NS18transform_iteratorINSD_6detail10functional5actorINSG_9compositeIJNSG_16operator_adaptorINS7_7greaterIvEEEENSH_INSG_8argumentILj0EEEEENSH_INSG_5valueIdEEEEEEEEENSF_15normal_iteratorINSD_10device_ptrIdEEEEllEEjS9_lNS7_10__identityEEEvT0_PT3_T1_NS0_13GridEvenShareIS14_EET2_T4_,@"STO_CUDA_ENTRY STV_DEFAULT"
_ZN3cub18CUB_300001_SM_10006detail6reduce18DeviceReduceKernelINS2_10policy_hubIljN4cuda3std3__44plusIlEEE10Policy1000EN6thrust24THRUST_300001_SM_1000_NS18transform_iteratorINSD_6detail10functional5actorINSG_9compositeIJNSG_16operator_adaptorINS7_7greaterIvEEEENSH_INSG_8argumentILj0EEEEENSH_INSG_5valueIdEEEEEEEEENSF_15normal_iteratorINSD_10device_ptrIdEEEEllEEjS9_lNS7_10__identityEEEvT0_PT3_T1_NS0_13GridEvenShareIS14_EET2_T4_:
.text._ZN3cub18CUB_300001_SM_10006detail6reduce18DeviceReduceKernelINS2_10policy_hubIljN4cuda3std3__44plusIlEEE10Policy1000EN6thrust24THRUST_300001_SM_1000_NS18transform_iteratorINSD_6detail10functional5actorINSG_9compositeIJNSG_16operator_adaptorINS7_7greaterIvEEEENSH_INSG_8argumentILj0EEEEENSH_INSG_5valueIdEEEEEEEEENSF_15normal_iteratorINSD_10device_ptrIdEEEEllEEjS9_lNS7_10__identityEEEvT0_PT3_T1_NS0_13GridEvenShareIS14_EET2_T4_:
[----:B------:R-:W-:Y:S01]  /*0000*/  LDC R1, c[0x0][0x37c] ;  /* 0x0000df00ff017b82 */ /* 0x000fe20000000800 */
[----:B------:R-:W0:Y:S07]  /*0010*/  S2R R0, SR_CTAID.X ;  /* 0x0000000000007919 */ /* 0x000e2e0000002500 */
[----:B------:R-:W1:Y:S01]  /*0020*/  LDC.64 R2, c[0x0][0x3b8] ;  /* 0x0000ee00ff027b82 */ /* 0x000e620000000a00 */
[----:B------:R-:W2:Y:S01]  /*0030*/  LDCU.64 UR10, c[0x0][0x358] ;  /* 0x00006b00ff0a77ac */ /* 0x000ea20008000a00 */
[----:B------:R-:W-:Y:S01]  /*0040*/  BSSY.RECONVERGENT B0, `(.L_x_300) ;  /* 0x000035c000007945 */ /* 0x000fe20003800200 */
[----:B-1----:R-:W-:-:S02]  /*0050*/  IMAD R4, R3, 0xe00, RZ ;  /* 0x00000e0003047824 */ /* 0x002fc400078e02ff */
[----:B0-----:R-:W-:-:S05]  /*0060*/  IMAD R28, R0, -0xe00, R2 ;  /* 0xfffff200001c7824 */ /* 0x001fca00078e0202 */
[----:B------:R-:W-:-:S13]  /*0070*/  ISETP.GT.U32.AND P0, PT, R28, 0xdff, PT ;  /* 0x00000dff1c00780c */ /* 0x000fda0003f04070 */
[----:B--2---:R-:W-:Y:S05]  /*0080*/  @P0 BRA `(.L_x_301) ;  /* 0x0000001c00140947 */ /* 0x004fea0003800000 */
        /* <DEDUP_REMOVED lines=8> */
[----:B------:R-:W-:Y:S01]  /*0110*/  IMAD R3, R0, 0xe00, R5 ;  /* 0x00000e0000037824 */ /* 0x000fe200078e0205 */
[----:B------:R-:W1:Y:S03]  /*0120*/  LDCU.64 UR4, c[0x0][0x390] ;  /* 0x00007200ff0477ac */ /* 0x000e660008000a00 */
[----:B0-----:R-:W-:-:S06]  /*0130*/  IMAD.WIDE.U32 R6, R3, 0x8, R6 ;  /* 0x0000000803067825 */ /* 0x001fcc00078e0006 */
[----:B------:R-:W1:Y:S01]  /*0140*/  LDG.E.64 R6, desc[UR10][R6.64] ;  /* 0x0000000a06067981 */ /* 0x000e62000c1e1b00 */
[----:B------:R-:W-:Y:S02]  /*0150*/  VIADD R23, R5, 0x200 ;  /* 0x0000020005177836 */ /* 0x000fe40000000000 */
[----:B------:R-:W-:Y:S01]  /*0160*/  IMAD.MOV.U32 R25, RZ, RZ, RZ ;  /* 0x000000ffff197224 */ /* 0x000fe200078e00ff */
[----:B-1----:R-:W-:-:S06]  /*0170*/  DSETP.GT.AND P0, PT, R6, UR4, PT ;  /* 0x0000000406007e2a */ /* 0x002fcc000bf04000 */
[----:B------:R-:W-:-:S08]  /*0180*/  SEL R24, RZ, 0x1, !P0 ;  /* 0x00000001ff187807 */ /* 0x000fd00004000000 */
.L_x_303:
[----:B------:R-:W-:Y:S05]  /*0190*/  BSYNC.RECONVERGENT B1 ;  /* 0x0000000000017941 */ /* 0x000fea0003800200 */
.L_x_302:
[----:B------:R-:W-:Y:S01]  /*01a0*/  ISETP.GE.U32.AND P0, PT, R23, R28, PT ;  /* 0x0000001c1700720c */ /* 0x000fe20003f06070 */
[----:B------:R-:W-:-:S12]  /*01b0*/  BSSY.RECONVERGENT B1, `(.L_x_304) ;  /* 0x00000e3000017945 */ /* 0x000fd80003800200 */
[----:B------:R-:W-:Y:S05]  /*01c0*/  @P0 BRA `(.L_x_305) ;  /* 0x0000000c00840947 */ /* 0x000fea0003800000 */
[----:B------:R-:W-:Y:S01]  /*01d0*/  LOP3.LUT R3, RZ, R23, RZ, 0x33, !PT ;  /* 0x00000017ff037212 */ /* 0x000fe200078e33ff */
[----:B------:R-:W-:Y:S04]  /*01e0*/  BSSY.RECONVERGENT B2, `(.L_x_306) ;  /* 0x0000073000027945 */ /* 0x000fe80003800200 */
[----:B------:R-:W-:-:S04]  /*01f0*/  IMAD.IADD R3, R3, 0x1, R2 ;  /* 0x0000000103037824 */ /* 0x000fc800078e0202 */
[----:B------:R-:W-:-:S05]  /*0200*/  IMAD R3, R0, -0xe00, R3 ;  /* 0xfffff20000037824 */ /* 0x000fca00078e0203 */
[C---:B------:R-:W-:Y:S02]  /*0210*/  ISETP.GE.U32.AND P0, PT, R3.reuse, 0x1e00, PT ;  /* 0x00001e000300780c */ /* 0x040fe40003f06070 */
[----:B------:R-:W-:-:S04]  /*0220*/  LEA.HI R3, R3, 0x1, RZ, 0x17 ;  /* 0x0000000103037811 */ /* 0x000fc800078fb8ff */
[----:B------:R-:W-:-:S07]  /*0230*/  LOP3.LUT R4, R3, 0xf, RZ, 0xc0, !PT ;  /* 0x0000000f03047812 */ /* 0x000fce00078ec0ff */
[----:B------:R-:W-:Y:S05]  /*0240*/  @!P0 BRA `(.L_x_307) ;  /* 0x0000000400b08947 */ /* 0x000fea0003800000 */
[----:B------:R-:W0:Y:S01]  /*0250*/  LDC.64 R8, c[0x0][0x380] ;  /* 0x0000e000ff087b82 */ /* 0x000e220000000a00 */
[----:B------:R-:W-:Y:S01]  /*0260*/  LOP3.LUT R2, R3, 0xfffff0, RZ, 0xc0, !PT ;  /* 0x00fffff003027812 */ /* 0x000fe200078ec0ff */
[----:B------:R-:W-:Y:S01]  /*0270*/  BSSY.RECONVERGENT B3, `(.L_x_308) ;  /* 0x0000068000037945 */ /* 0x000fe20003800200 */
[----:B------:R-:W-:Y:S01]  /*0280*/  LOP3.LUT R7, R23, 0x1000, RZ, 0xfc, !PT ;  /* 0x0000100017077812 */ /* 0x000fe200078efcff */
[----:B------:R-:W-:Y:S02]  /*0290*/  IMAD R6, R0, 0xe00, R23 ;  /* 0x00000e0000067824 */ /* 0x000fe400078e0217 */
[----:B------:R-:W-:-:S07]  /*02a0*/  IMAD.MOV R2, RZ, RZ, -R2 ;  /* 0x000000ffff027224 */ /* 0x000fce00078e0a02 */
.L_x_309:
[C---:B------:R-:W-:Y:S02]  /*02b0*/  VIADD R11, R6.reuse, 0x400 ;  /* 0x00000400060b7836 */ /* 0x040fe40000000000 */
[----:B------:R-:W-:Y:S02]  /*02c0*/  VIADD R13, R6, 0x200 ;  /* 0x00000200060d7836 */ /* 0x000fe40000000000 */
[----:B0-----:R-:W-:-:S04]  /*02d0*/  IMAD.WIDE.U32 R10, R11, 0x8, R8 ;  /* 0x000000080b0a7825 */ /* 0x001fc800078e0008 */
[--C-:B------:R-:W-:Y:S02]  /*02e0*/  IMAD.WIDE.U32 R12, R13, 0x8, R8.reuse ;  /* 0x000000080d0c7825 */ /* 0x100fe400078e0008 */
[----:B------:R-:W2:Y:S02]  /*02f0*/  LDG.E.64 R10, desc[UR10][R10.64] ;  /* 0x0000000a0a0a7981 */ /* 0x000ea4000c1e1b00 */
[C---:B------:R-:W-:Y:S02]  /*0300*/  IMAD.WIDE.U32 R14, R6.reuse, 0x8, R8 ;  /* 0x00000008060e7825 */ /* 0x040fe400078e0008 */
[----:B------:R-:W3:Y:S04]  /*0310*/  LDG.E.64 R12, desc[UR10][R12.64] ;  /* 0x0000000a0c0c7981 */ /* 0x000ee8000c1e1b00 */
[----:B------:R-:W4:Y:S01]  /*0320*/  LDG.E.64 R14, desc[UR10][R14.64] ;  /* 0x0000000a0e0e7981 */ /* 0x000f22000c1e1b00 */
[----:B------:R-:W-:-:S02]  /*0330*/  VIADD R23, R6, 0x600 ;  /* 0x0000060006177836 */ /* 0x000fc40000000000 */
[----:B------:R-:W-:Y:S02]  /*0340*/  VIADD R21, R6, 0x800 ;  /* 0x0000080006157836 */ /* 0x000fe40000000000 */
[----:B------:R-:W-:-:S04]  /*0350*/  IMAD.WIDE.U32 R22, R23, 0x8, R8 ;  /* 0x0000000817167825 */ /* 0x000fc800078e0008 */
[--C-:B------:R-:W-:Y:S02]  /*0360*/  IMAD.WIDE.U32 R20, R21, 0x8, R8.reuse ;  /* 0x0000000815147825 */ /* 0x100fe400078e0008 */
[----:B------:R-:W5:Y:S04]  /*0370*/  LDG.E.64 R22, desc[UR10][R22.64] ;  /* 0x0000000a16167981 */ /* 0x000f68000c1e1b00 */
[----:B------:R-:W5:Y:S01]  /*0380*/  LDG.E.64 R20, desc[UR10][R20.64] ;  /* 0x0000000a14147981 */ /* 0x000f62000c1e1b00 */
[C---:B------:R-:W-:Y:S02]  /*0390*/  VIADD R17, R6.reuse, 0xa00 ;  /* 0x00000a0006117836 */ /* 0x040fe40000000000 */
[----:B------:R-:W-:Y:S02]  /*03a0*/  VIADD R19, R6, 0xc00 ;  /* 0x00000c0006137836 */ /* 0x000fe40000000000 */
[----:B------:R-:W-:-:S04]  /*03b0*/  IMAD.WIDE.U32 R16, R17, 0x8, R8 ;  /* 0x0000000811107825 */ /* 0x000fc800078e0008 */
[--C-:B------:R-:W-:Y:S02]  /*03c0*/  IMAD.WIDE.U32 R18, R19, 0x8, R8.reuse ;  /* 0x0000000813127825 */ /* 0x100fe400078e0008 */
[----:B------:R-:W5:Y:S04]  /*03d0*/  LDG.E.64 R16, desc[UR10][R16.64] ;  /* 0x0000000a10107981 */ /* 0x000f68000c1e1b00 */
[----:B------:R-:W5:Y:S01]  /*03e0*/  LDG.E.64 R18, desc[UR10][R18.64] ;  /* 0x0000000a12127981 */ /* 0x000f62000c1e1b00 */
[----:B--2---:R-:W-:Y:S01]  /*03f0*/  DSETP.GT.AND P2, PT, R10, UR6, PT ;  /* 0x000000060a007e2a */ /* 0x004fe2000bf44000 */
[C---:B------:R-:W-:Y:S01]  /*0400*/  VIADD R11, R6.reuse, 0xe00 ;  /* 0x00000e00060b7836 */ /* 0x040fe20000000000 */
[----:B---3--:R-:W-:Y:S01]  /*0410*/  DSETP.GT.AND P1, PT, R12, UR6, PT ;  /* 0x000000060c007e2a */ /* 0x008fe2000bf24000 */
[----:B------:R-:W-:Y:S01]  /*0420*/  VIADD R13, R6, 0x1000 ;  /* 0x00001000060d7836 */ /* 0x000fe20000000000 */
[----:B----4-:R-:W-:Y:S01]  /*0430*/  DSETP.GT.AND P0, PT, R14, UR6, PT ;  /* 0x000000060e007e2a */ /* 0x010fe2000bf04000 */
[----:B------:R-:W-:-:S04]  /*0440*/  IMAD.WIDE.U32 R10, R11, 0x8, R8 ;  /* 0x000000080b0a7825 */ /* 0x000fc800078e0008 */
[----:B------:R-:W-:Y:S02]  /*0450*/  VIADD R15, R6, 0x1200 ;  /* 0x00001200060f7836 */ /* 0x000fe40000000000 */
[--C-:B------:R-:W-:Y:S01]  /*0460*/  IMAD.WIDE.U32 R12, R13, 0x8, R8.reuse ;  /* 0x000000080d0c7825 */ /* 0x100fe200078e0008 */
[----:B------:R-:W2:Y:S03]  /*0470*/  LDG.E.64 R10, desc[UR10][R10.64] ;  /* 0x0000000a0a0a7981 */ /* 0x000ea6000c1e1b00 */
[----:B------:R-:W-:Y:S02]  /*0480*/  IMAD.WIDE.U32 R14, R15, 0x8, R8 ;  /* 0x000000080f0e7825 */ /* 0x000fe400078e0008 */
[----:B------:R-:W3:Y:S04]  /*0490*/  LDG.E.64 R12, desc[UR10][R12.64] ;  /* 0x0000000a0c0c7981 */ /* 0x000ee8000c1e1b00 */
[----:B------:R-:W4:Y:S01]  /*04a0*/  LDG.E.64 R14, desc[UR10][R14.64] ;  /* 0x0000000a0e0e7981 */ /* 0x000f22000c1e1b00 */
[----:B-----5:R-:W-:Y:S01]  /*04b0*/  DSETP.GT.AND P3, PT, R22, UR6, PT ;  /* 0x0000000616007e2a */ /* 0x020fe2000bf64000 */
[----:B------:R-:W-:-:S02]  /*04c0*/  SEL R22, RZ, 0x1, !P0 ;  /* 0x00000001ff167807 */ /* 0x000fc40004000000 */
[----:B------:R-:W-:Y:S01]  /*04d0*/  SEL R23, RZ, 0x1, !P1 ;  /* 0x00000001ff177807 */ /* 0x000fe20004800000 */
[----:B------:R-:W-:Y:S01]  /*04e0*/  DSETP.GT.AND P6, PT, R20, UR6, PT ;  /* 0x0000000614007e2a */ /* 0x000fe2000bfc4000 */
[----:B------:R-:W-:Y:S02]  /*04f0*/  SEL R21, RZ, 0x1, !P2 ;  /* 0x00000001ff157807 */ /* 0x000fe40005000000 */
[----:B------:R-:W-:Y:S02]  /*0500*/  IADD3 R22, P4, P5, R23, R24, R22 ;  /* 0x0000001817167210 */ /* 0x000fe40007d9e016 */
[----:B------:R-:W-:-:S04]  /*0510*/  SEL R24, RZ, 0x1, !P3 ;  /* 0x00000001ff187807 */ /* 0x000fc80005800000 */
[----:B------:R-:W-:Y:S02]  /*0520*/  IADD3 R24, P2, P3, R24, R22, R21 ;  /* 0x0000001618187210 */ /* 0x000fe40007b5e015 */
[----:B------:R-:W-:Y:S02]  /*0530*/  IADD3.X R22, PT, PT, RZ, R25, RZ, P4, P5 ;  /* 0x00000019ff167210 */ /* 0x000fe400027ea4ff */
[----:B------:R-:W-:Y:S01]  /*0540*/  SEL R21, RZ, 0x1, !P6 ;  /* 0x00000001ff157807 */ /* 0x000fe20007000000 */
[----:B------:R-:W-:Y:S02]  /*0550*/  DSETP.GT.AND P0, PT, R16, UR6, PT ;  /* 0x0000000610007e2a */ /* 0x000fe4000bf04000 */
[----:B------:R-:W-:Y:S01]  /*0560*/  DSETP.GT.AND P1, PT, R18, UR6, PT ;  /* 0x0000000612007e2a */ /* 0x000fe2000bf24000 */
[----:B------:R-:W-:-:S03]  /*0570*/  VIADD R19, R6, 0x1e00 ;  /* 0x00001e0006137836 */ /* 0x000fc60000000000 */
[----:B------:R-:W-:Y:S01]  /*0580*/  SEL R18, RZ, 0x1, !P0 ;  /* 0x00000001ff127807 */ /* 0x000fe20004000000 */
[----:B------:R-:W-:Y:S01]  /*0590*/  VIADD R17, R6, 0x1a00 ;  /* 0x00001a0006117836 */ /* 0x000fe20000000000 */
[----:B------:R-:W-:Y:S02]  /*05a0*/  SEL R23, RZ, 0x1, !P1 ;  /* 0x00000001ff177807 */ /* 0x000fe40004800000 */
[----:B------:R-:W-:Y:S01]  /*05b0*/  IADD3 R24, P0, P1, R18, R24, R21 ;  /* 0x0000001812187210 */ /* 0x000fe2000791e015 */
[----:B------:R-:W-:-:S04]  /*05c0*/  IMAD.WIDE.U32 R18, R19, 0x8, R8 ;  /* 0x0000000813127825 */ /* 0x000fc800078e0008 */
[--C-:B------:R-:W-:Y:S02]  /*05d0*/  IMAD.WIDE.U32 R16, R17, 0x8, R8.reuse ;  /* 0x0000000811107825 */ /* 0x100fe400078e0008 */
[----:B------:R-:W5:Y:S02]  /*05e0*/  LDG.E.64 R18, desc[UR10][R18.64] ;  /* 0x0000000a12127981 */ /* 0x000f64000c1e1b00 */
[----:B------:R-:W-:Y:S02]  /*05f0*/  VIADD R25, R6, 0x1c00 ;  /* 0x00001c0006197836 */ /* 0x000fe40000000000 */
[----:B------:R-:W5:Y:S02]  /*0600*/  LDG.E.64 R16, desc[UR10][R16.64] ;  /* 0x0000000a10107981 */ /* 0x000f64000c1e1b00 */
[----:B------:R-:W-:-:S06]  /*0610*/  IMAD.WIDE.U32 R20, R25, 0x8, R8 ;  /* 0x0000000819147825 */ /* 0x000fcc00078e0008 */
[----:B------:R-:W5:Y:S01]  /*0620*/  LDG.E.64 R20, desc[UR10][R20.64] ;  /* 0x0000000a14147981 */ /* 0x000f62000c1e1b00 */
[----:B--2---:R-:W-:Y:S01]  /*0630*/  DSETP.GT.AND P4, PT, R10, UR6, PT ;  /* 0x000000060a007e2a */ /* 0x004fe2000bf84000 */
[C---:B------:R-:W-:Y:S01]  /*0640*/  VIADD R11, R6.reuse, 0x1400 ;  /* 0x00001400060b7836 */ /* 0x040fe20000000000 */
[----:B---3--:R-:W-:Y:S01]  /*0650*/  DSETP.GT.AND P5, PT, R12, UR6, PT ;  /* 0x000000060c007e2a */ /* 0x008fe2000bfa4000 */
[----:B------:R-:W-:Y:S01]  /*0660*/  VIADD R13, R6, 0x1600 ;  /* 0x00001600060d7836 */ /* 0x000fe20000000000 */
[----:B----4-:R-:W-:Y:S01]  /*0670*/  DSETP.GT.AND P6, PT, R14, UR6, PT ;  /* 0x000000060e007e2a */ /* 0x010fe2000bfc4000 */
[----:B------:R-:W-:-:S04]  /*0680*/  IMAD.WIDE.U32 R14, R11, 0x8, R8 ;  /* 0x000000080b0e7825 */ /* 0x000fc800078e0008 */
[--C-:B------:R-:W-:Y:S02]  /*0690*/  IMAD.WIDE.U32 R12, R13, 0x8, R8.reuse ;  /* 0x000000080d0c7825 */ /* 0x100fe400078e0008 */
[----:B------:R-:W2:Y:S02]  /*06a0*/  LDG.E.64 R14, desc[UR10][R14.64] ;  /* 0x0000000a0e0e7981 */ /* 0x000ea4000c1e1b00 */
[----:B------:R-:W-:Y:S02]  /*06b0*/  VIADD R11, R6, 0x1800 ;  /* 0x00001800060b7836 */ /* 0x000fe40000000000 */
[----:B------:R-:W3:Y:S02]  /*06c0*/  LDG.E.64 R12, desc[UR10][R12.64] ;  /* 0x0000000a0c0c7981 */ /* 0x000ee4000c1e1b00 */
[----:B------:R-:W-:-:S06]  /*06d0*/  IMAD.WIDE.U32 R10, R11, 0x8, R8 ;  /* 0x000000080b0a7825 */ /* 0x000fcc00078e0008 */
[----:B------:R-:W4:Y:S01]  /*06e0*/  LDG.E.64 R10, desc[UR10][R10.64] ;  /* 0x0000000a0a0a7981 */ /* 0x000f22000c1e1b00 */
[----:B------:R-:W-:Y:S02]  /*06f0*/  SEL R25, RZ, 0x1, !P4 ;  /* 0x00000001ff197807 */ /* 0x000fe40006000000 */
[----:B------:R-:W-:Y:S02]  /*0700*/  IADD3.X R22, PT, PT, RZ, R22, RZ, P2, P3 ;  /* 0x00000016ff167210 */ /* 0x000fe400017e64ff */
[----:B------:R-:W-:Y:S02]  /*0710*/  IADD3 R23, P2, P3, R25, R24, R23 ;  /* 0x0000001819177210 */ /* 0x000fe40007b5e017 */
[----:B------:R-:W-:-:S04]  /*0720*/  IADD3.X R25, PT, PT, RZ, R22, RZ, P0, P1 ;  /* 0x00000016ff197210 */ /* 0x000fc800007e24ff */
[----:B------:R-:W-:Y:S01]  /*0730*/  IADD3.X R25, PT, PT, RZ, R25, RZ, P2, P3 ;  /* 0x00000019ff197210 */ /* 0x000fe200017e64ff */
[----:B------:R-:W-:Y:S02]  /*0740*/  VIADD R2, R2, 0x10 ;  /* 0x0000001002027836 */ /* 0x000fe40000000000 */
[----:B------:R-:W-:Y:S02]  /*0750*/  VIADD R7, R7, 0x2000 ;  /* 0x0000200007077836 */ /* 0x000fe40000000000 */
[----:B------:R-:W-:Y:S01]  /*0760*/  VIADD R6, R6, 0x2000 ;  /* 0x0000200006067836 */ /* 0x000fe20000000000 */
[----:B-----5:R-:W-:Y:S02]  /*0770*/  DSETP.GT.AND P2, PT, R20, UR6, PT ;  /* 0x0000000614007e2a */ /* 0x020fe4000bf44000 */
[----:B--2---:R-:W-:Y:S01]  /*0780*/  DSETP.GT.AND P4, PT, R14, UR6, PT ;  /* 0x000000060e007e2a */ /* 0x004fe2000bf84000 */
[----:B------:R-:W-:Y:S01]  /*0790*/  SEL R15, RZ, 0x1, !P5 ;  /* 0x00000001ff0f7807 */ /* 0x000fe20006800000 */
[----:B---3--:R-:W-:Y:S01]  /*07a0*/  DSETP.GT.AND P5, PT, R12, UR6, PT ;  /* 0x000000060c007e2a */ /* 0x008fe2000bfa4000 */
[----:B------:R-:W-:-:S04]  /*07b0*/  SEL R14, RZ, 0x1, !P6 ;  /* 0x00000001ff0e7807 */ /* 0x000fc80007000000 */
[----:B------:R-:W-:Y:S02]  /*07c0*/  IADD3 R13, P6, P1, R14, R23, R15 ;  /* 0x000000170e0d7210 */ /* 0x000fe400079de00f */
[----:B------:R-:W-:Y:S01]  /*07d0*/  SEL R12, RZ, 0x1, !P5 ;  /* 0x00000001ff0c7807 */ /* 0x000fe20006800000 */
[----:B----4-:R-:W-:Y:S01]  /*07e0*/  DSETP.GT.AND P0, PT, R10, UR6, PT ;  /* 0x000000060a007e2a */ /* 0x010fe2000bf04000 */
[----:B------:R-:W-:-:S04]  /*07f0*/  SEL R11, RZ, 0x1, !P4 ;  /* 0x00000001ff0b7807 */ /* 0x000fc80006000000 */
[----:B------:R-:W-:Y:S02]  /*0800*/  IADD3 R12, P3, P5, R12, R13, R11 ;  /* 0x0000000d0c0c7210 */ /* 0x000fe40007d7e00b */
[----:B------:R-:W-:Y:S01]  /*0810*/  SEL R11, RZ, 0x1, !P0 ;  /* 0x00000001ff0b7807 */ /* 0x000fe20004000000 */
[----:B------:R-:W-:Y:S02]  /*0820*/  DSETP.GT.AND P0, PT, R18, UR6, PT ;  /* 0x0000000612007e2a */ /* 0x000fe4000bf04000 */
[----:B------:R-:W-:-:S04]  /*0830*/  DSETP.GT.AND P4, PT, R16, UR6, PT ;  /* 0x0000000610007e2a */ /* 0x000fc8000bf84000 */
[----:B------:R-:W-:Y:S02]  /*0840*/  SEL R24, RZ, 0x1, !P0 ;  /* 0x00000001ff187807 */ /* 0x000fe40004000000 */
[----:B------:R-:W-:Y:S02]  /*0850*/  ISETP.NE.AND P0, PT, R2, RZ, PT ;  /* 0x000000ff0200720c */ /* 0x000fe40003f05270 */
[----:B------:R-:W-:Y:S02]  /*0860*/  SEL R10, RZ, 0x1, !P4 ;  /* 0x00000001ff0a7807 */ /* 0x000fe40006000000 */
[----:B------:R-:W-:Y:S02]  /*0870*/  IADD3.X R25, PT, PT, RZ, R25, RZ, P6, P1 ;  /* 0x00000019ff197210 */ /* 0x000fe400037e24ff */
[----:B------:R-:W-:Y:S02]  /*0880*/  IADD3 R10, P1, P4, R10, R12, R11 ;  /* 0x0000000c0a0a7210 */ /* 0x000fe40007c3e00b */
[----:B------:R-:W-:-:S02]  /*0890*/  SEL R11, RZ, 0x1, !P2 ;  /* 0x00000001ff0b7807 */ /* 0x000fc40005000000 */
[----:B------:R-:W-:Y:S02]  /*08a0*/  IADD3.X R25, PT, PT, RZ, R25, RZ, P3, P5 ;  /* 0x00000019ff197210 */ /* 0x000fe40001fea4ff */
[----:B------:R-:W-:Y:S02]  /*08b0*/  IADD3 R24, P2, P3, R24, R10, R11 ;  /* 0x0000000a18187210 */ /* 0x000fe40007b5e00b */
[----:B------:R-:W-:-:S04]  /*08c0*/  IADD3.X R25, PT, PT, RZ, R25, RZ, P1, P4 ;  /* 0x00000019ff197210 */ /* 0x000fc80000fe84ff */
[----:B------:R-:W-:Y:S01]  /*08d0*/  IADD3.X R25, PT, PT, RZ, R25, RZ, P2, P3 ;  /* 0x00000019ff197210 */ /* 0x000fe200017e64ff */
[----:B------:R-:W-:Y:S06]  /*08e0*/  @P0 BRA `(.L_x_309) ;  /* 0xfffffff800700947 */ /* 0x000fec000383ffff */
[----:B------:R-:W-:Y:S05]  /*08f0*/  BSYNC.RECONVERGENT B3 ;  /* 0x0000000000037941 */ /* 0x000fea0003800200 */
.L_x_308:
[----:B------:R-:W-:-:S07]  /*0900*/  VIADD R23, R7, 0xfffff000 ;  /* 0xfffff00007177836 */ /* 0x000fce0000000000 */
.L_x_307:
[----:B------:R-:W-:Y:S05]  /*0910*/  BSYNC.RECONVERGENT B2 ;  /* 0x0000000000027941 */ /* 0x000fea0003800200 */
.L_x_306:
        /* <DEDUP_REMOVED lines=8> */
[----:B------:R-:W-:Y:S01]  /*09a0*/  IMAD R19, R0, 0xe00, R23 ;  /* 0x00000e0000137824 */ /* 0x000fe200078e0217 */
[----:B------:R-:W1:Y:S03]  /*09b0*/  LDCU.64 UR4, c[0x0][0x390] ;  /* 0x00007200ff0477ac */ /* 0x000e660008000a00 */
[C---:B------:R-:W-:Y:S02]  /*09c0*/  VIADD R17, R19.reuse, 0x200 ;  /* 0x0000020013117836 */ /* 0x040fe40000000000 */
[C---:B------:R-:W-:Y:S02]  /*09d0*/  VIADD R15, R19.reuse, 0x400 ;  /* 0x00000400130f7836 */ /* 0x040fe40000000000 */
[C---:B------:R-:W-:Y:S02]  /*09e0*/  VIADD R13, R19.reuse, 0x600 ;  /* 0x00000600130d7836 */ /* 0x040fe40000000000 */
[----:B------:R-:W-:-:S02]  /*09f0*/  VIADD R11, R19, 0x800 ;  /* 0x00000800130b7836 */ /* 0x000fc40000000000 */
[C---:B------:R-:W-:Y:S02]  /*0a00*/  VIADD R9, R19.reuse, 0xa00 ;  /* 0x00000a0013097836 */ /* 0x040fe40000000000 */
[----:B0-----:R-:W-:-:S04]  /*0a10*/  IMAD.WIDE.U32 R6, R19, 0x8, R20 ;  /* 0x0000000813067825 */ /* 0x001fc800078e0014 */
[--C-:B------:R-:W-:Y:S02]  /*0a20*/  IMAD.WIDE.U32 R16, R17, 0x8, R20.reuse ;  /* 0x0000000811107825 */ /* 0x100fe400078e0014 */
[----:B------:R-:W1:Y:S02]  /*0a30*/  LDG.E.64 R6, desc[UR10][R6.64] ;  /* 0x0000000a06067981 */ /* 0x000e64000c1e1b00 */
[--C-:B------:R-:W-:Y:S02]  /*0a40*/  IMAD.WIDE.U32 R14, R15, 0x8, R20.reuse ;  /* 0x000000080f0e7825 */ /* 0x100fe400078e0014 */
[----:B------:R-:W2:Y:S02]  /*0a50*/  LDG.E.64 R16, desc[UR10][R16.64] ;  /* 0x0000000a10107981 */ /* 0x000ea4000c1e1b00 */
[--C-:B------:R-:W-:Y:S02]  /*0a60*/  IMAD.WIDE.U32 R12, R13, 0x8, R20.reuse ;  /* 0x000000080d0c7825 */ /* 0x100fe400078e0014 */
[----:B------:R-:W3:Y:S02]  /*0a70*/  LDG.E.64 R14, desc[UR10][R14.64] ;  /* 0x0000000a0e0e7981 */ /* 0x000ee4000c1e1b00 */
[----:B------:R-:W-:-:S02]  /*0a80*/  IMAD.WIDE.U32 R10, R11, 0x8, R20 ;  /* 0x000000080b0a7825 */ /* 0x000fc400078e0014 */
[----:B------:R-:W4:Y:S02]  /*0a90*/  LDG.E.64 R12, desc[UR10][R12.64] ;  /* 0x0000000a0c0c7981 */ /* 0x000f24000c1e1b00 */
[--C-:B------:R-:W-:Y:S02]  /*0aa0*/  IMAD.WIDE.U32 R8, R9, 0x8, R20.reuse ;  /* 0x0000000809087825 */ /* 0x100fe400078e0014 */
[----:B------:R-:W5:Y:S02]  /*0ab0*/  LDG.E.64 R10, desc[UR10][R10.64] ;  /* 0x0000000a0a0a7981 */ /* 0x000f64000c1e1b00 */
[C---:B------:R-:W-:Y:S02]  /*0ac0*/  VIADD R29, R19.reuse, 0xc00 ;  /* 0x00000c00131d7836 */ /* 0x040fe40000000000 */
[----:B------:R-:W-:Y:S01]  /*0ad0*/  VIADD R27, R19, 0xe00 ;  /* 0x00000e00131b7836 */ /* 0x000fe20000000000 */
[----:B------:R-:W5:Y:S01]  /*0ae0*/  LDG.E.64 R8, desc[UR10][R8.64] ;  /* 0x0000000a08087981 */ /* 0x000f62000c1e1b00 */
[----:B------:R-:W-:-:S04]  /*0af0*/  IMAD.WIDE.U32 R18, R29, 0x8, R20 ;  /* 0x000000081d127825 */ /* 0x000fc800078e0014 */
[----:B------:R-:W-:Y:S02]  /*0b00*/  IMAD.WIDE.U32 R20, R27, 0x8, R20 ;  /* 0x000000081b147825 */ /* 0x000fe400078e0014 */
[----:B------:R-:W5:Y:S04]  /*0b10*/  LDG.E.64 R18, desc[UR10][R18.64] ;  /* 0x0000000a12127981 */ /* 0x000f68000c1e1b00 */
[----:B------:R-:W5:Y:S01]  /*0b20*/  LDG.E.64 R20, desc[UR10][R20.64] ;  /* 0x0000000a14147981 */ /* 0x000f62000c1e1b00 */
[----:B------:R-:W-:Y:S01]  /*0b30*/  VIADD R23, R23, 0x1000 ;  /* 0x0000100017177836 */ /* 0x000fe20000000000 */
[----:B-1----:R-:W-:Y:S02]  /*0b40*/  DSETP.GT.AND P1, PT, R6, UR4, PT ;  /* 0x0000000406007e2a */ /* 0x002fe4000bf24000 */
        /* <DEDUP_REMOVED lines=9> */
[----:B------:R-:W-:-:S03]  /*0be0*/  DSETP.GT.AND P3, PT, R8, UR4, PT ;  /* 0x0000000408007e2a */ /* 0x000fc6000bf64000 */
[----:B------:R-:W-:Y:S02]  /*0bf0*/  IADD3 R6, P4, P5, R6, R24, R7 ;  /* 0x0000001806067210 */ /* 0x000fe40007d9e007 */
[----:B------:R-:W-:Y:S02]  /*0c00*/  SEL R7, RZ, 0x1, !P6 ;  /* 0x00000001ff077807 */ /* 0x000fe40007000000 */
[----:B------:R-:W-:Y:S01]  /*0c10*/  SEL R4, RZ, 0x1, !P3 ;  /* 0x00000001ff047807 */ /* 0x000fe20005800000 */
[----:B------:R-:W-:Y:S01]  /*0c20*/  DSETP.GT.AND P6, PT, R18, UR4, PT ;  /* 0x0000000412007e2a */ /* 0x000fe2000bfc4000 */
[----:B------:R-:W-:Y:S01]  /*0c30*/  IADD3.X R25, PT, PT, RZ, R25, RZ, P2, P1 ;  /* 0x00000019ff197210 */ /* 0x000fe200017e24ff */
[----:B------:R-:W-:Y:S01]  /*0c40*/  DSETP.GT.AND P3, PT, R20, UR4, PT ;  /* 0x0000000414007e2a */ /* 0x000fe2000bf64000 */
[----:B------:R-:W-:-:S03]  /*0c50*/  IADD3 R4, P1, P2, R4, R6, R7 ;  /* 0x0000000604047210 */ /* 0x000fc60007a3e007 */
[----:B------:R-:W-:Y:S02]  /*0c60*/  SEL R7, RZ, 0x1, !P6 ;  /* 0x00000001ff077807 */ /* 0x000fe40007000000 */
[----:B------:R-:W-:Y:S02]  /*0c70*/  IADD3.X R25, PT, PT, RZ, R25, RZ, P4, P5 ;  /* 0x00000019ff197210 */ /* 0x000fe400027ea4ff */
[----:B------:R-:W-:Y:S02]  /*0c80*/  SEL R24, RZ, 0x1, !P3 ;  /* 0x00000001ff187807 */ /* 0x000fe40005800000 */
[----:B------:R-:W-:Y:S02]  /*0c90*/  IADD3.X R25, PT, PT, RZ, R25, RZ, P1, P2 ;  /* 0x00000019ff197210 */ /* 0x000fe40000fe44ff */
[----:B------:R-:W-:-:S04]  /*0ca0*/  IADD3 R24, P3, P4, R24, R4, R7 ;  /* 0x0000000418187210 */ /* 0x000fc80007c7e007 */
[----:B------:R-:W-:-:S09]  /*0cb0*/  IADD3.X R25, PT, PT, RZ, R25, RZ, P3, P4 ;  /* 0x00000019ff197210 */ /* 0x000fd20001fe84ff */
.L_x_311:
[----:B------:R-:W-:Y:S05]  /*0cc0*/  BSYNC.RECONVERGENT B2 ;  /* 0x0000000000027941 */ /* 0x000fea0003800200 */
.L_x_310:
        /* <DEDUP_REMOVED lines=12> */
[----:B0-----:R-:W-:-:S04]  /*0d90*/  IMAD.WIDE.U32 R8, R9, 0x8, R6 ;  /* 0x0000000809087825 */ /* 0x001fc800078e0006 */
[--C-:B------:R-:W-:Y:S02]  /*0da0*/  IMAD.WIDE.U32 R10, R11, 0x8, R6.reuse ;  /* 0x000000080b0a7825 */ /* 0x100fe400078e0006 */
[----:B------:R-:W1:Y:S02]  /*0db0*/  LDG.E.64 R8, desc[UR10][R8.64] ;  /* 0x0000000a08087981 */ /* 0x000e64000c1e1b00 */
[--C-:B------:R-:W-:Y:S02]  /*0dc0*/  IMAD.WIDE.U32 R12, R13, 0x8, R6.reuse ;  /* 0x000000080d0c7825 */ /* 0x100fe400078e0006 */
[----:B------:R-:W2:Y:S02]  /*0dd0*/  LDG.E.64 R10, desc[UR10][R10.64] ;  /* 0x0000000a0a0a7981 */ /* 0x000ea4000c1e1b00 */
[----:B------:R-:W-:Y:S02]  /*0de0*/  IMAD.WIDE.U32 R6, R15, 0x8, R6 ;  /* 0x000000080f067825 */ /* 0x000fe400078e0006 */
        /* <DEDUP_REMOVED lines=15> */
.L_x_313:
[----:B------:R-:W-:Y:S05]  /*0ee0*/  BSYNC.RECONVERGENT B2 ;  /* 0x0000000000027941 */ /* 0x000fea0003800200 */
.L_x_312:
[----:B------:R-:W-:Y:S05]  /*0ef0*/  @!P0 BRA `(.L_x_305) ;  /* 0x0000000000388947 */ /* 0x000fea0003800000 */
[----:B------:R-:W0:Y:S01]  /*0f00*/  LDC.64 R6, c[0x0][0x380] ;  /* 0x0000e000ff067b82 */ /* 0x000e220000000a00 */
[----:B------:R-:W-:Y:S02]  /*0f10*/  IMAD R9, R0, 0xe00, R23 ;  /* 0x00000e0000097824 */ /* 0x000fe400078e0217 */
[----:B------:R-:W-:-:S07]  /*0f20*/  IMAD.MOV R4, RZ, RZ, -R3 ;  /* 0x000000ffff047224 */ /* 0x000fce00078e0a03 */
.L_x_314:
[C---:B0-----:R-:W-:Y:S01]  /*0f30*/  IMAD.WIDE.U32 R2, R9.reuse, 0x8, R6 ;  /* 0x0000000809027825 */ /* 0x041fe200078e0006 */
        /* <DEDUP_REMOVED lines=10> */
.L_x_305:
[----:B------:R-:W-:Y:S05]  /*0fe0*/  BSYNC.RECONVERGENT B1 ;  /* 0x0000000000017941 */ /* 0x000fea0003800200 */
.L_x_304:
[----:B------:R-:W-:-:S13]  /*0ff0*/  ISETP.GE.U32.AND P0, PT, R28, 0x200, PT ;  /* 0x000002001c00780c */ /* 0x000fda0003f06070 */
        /* <DEDUP_REMOVED lines=23> */
[C---:B------:R-:W-:Y:S01]  /*1170*/  ISETP.GT.AND P0, PT, R10.reuse, 0x17, PT ;  /* 0x000000170a00780c */ /* 0x040fe20003f04270 */
[----:B------:R-:W-:Y:S01]  /*1180*/  IMAD.X R4, R3, 0x1, R6, P1 ;  /* 0x0000000103047824 */ /* 0x000fe200008e0606 */
[----:B------:R-:W-:-:S04]  /*1190*/  ISETP.NE.AND P1, PT, R10, RZ, PT ;  /* 0x000000ff0a00720c */ /* 0x000fc80003f25270 */
[----:B------:R-:W1:Y:S09]  /*11a0*/  SHFL.DOWN PT, R3, R4, 0x8, 0x1f ;  /* 0x09001f0004037f89 */ /* 0x000e7200000e0000 */
[----:B------:R-:W2:Y:S01]  /*11b0*/  @!P1 S2R R7, SR_CgaCtaId ;  /* 0x0000000000079919 */ /* 0x000ea20000008800 */
[----:B------:R-:W-:-:S02]  /*11c0*/  @!P1 MOV R6, 0x400 ;  /* 0x0000040000069802 */ /* 0x000fc40000000f00 */
[----:B0-----:R-:W-:-:S04]  /*11d0*/  SEL R2, R2, RZ, !P0 ;  /* 0x000000ff02027207 */ /* 0x001fc80004000000 */
[----:B------:R-:W-:Y:S02]  /*11e0*/  IADD3 R9, P2, PT, R2, R11, RZ ;  /* 0x0000000b02097210 */ /* 0x000fe40007f5e0ff */
[----:B-1----:R-:W-:-:S03]  /*11f0*/  SEL R3, R3, RZ, !P0 ;  /* 0x000000ff03037207 */ /* 0x002fc60004000000 */
[----:B------:R-:W0:Y:S01]  /*1200*/  SHFL.DOWN PT, R2, R9, 0x10, 0x1f ;  /* 0x0a001f0009027f89 */ /* 0x000e2200000e0000 */
[----:B------:R-:W-:Y:S01]  /*1210*/  ISETP.GT.AND P0, PT, R10, 0xf, PT ;  /* 0x0000000f0a00780c */ /* 0x000fe20003f04270 */
[----:B------:R-:W-:Y:S01]  /*1220*/  IMAD.X R8, R3, 0x1, R4, P2 ;  /* 0x0000000103087824 */ /* 0x000fe200010e0604 */
[----:B------:R-:W-:-:S04]  /*1230*/  @!P1 SHF.R.U32.HI R4, RZ, 0x2, R5 ;  /* 0x00000002ff049819 */ /* 0x000fc80000011605 */
[----:B------:R-:W1:Y:S01]  /*1240*/  SHFL.DOWN PT, R3, R8, 0x10, 0x1f ;  /* 0x0a001f0008037f89 */ /* 0x000e6200000e0000 */
[----:B------:R-:W-:Y:S02]  /*1250*/  @!P1 LOP3.LUT R4, R4, 0xf8, RZ, 0xc0, !PT ;  /* 0x000000f804049812 */ /* 0x000fe400078ec0ff */
[----:B--2---:R-:W-:-:S05]  /*1260*/  @!P1 LEA R7, R7, R6, 0x18 ;  /* 0x0000000607079211 */ /* 0x004fca00078ec0ff */
[----:B------:R-:W-:Y:S01]  /*1270*/  @!P1 IMAD.IADD R7, R4, 0x1, R7 ;  /* 0x0000000104079824 */ /* 0x000fe200078e0207 */
[----:B0-----:R-:W-:-:S04]  /*1280*/  SEL R2, R2, RZ, !P0 ;  /* 0x000000ff02027207 */ /* 0x001fc80004000000 */
[----:B------:R-:W-:Y:S02]  /*1290*/  IADD3 R2, P2, PT, R2, R9, RZ ;  /* 0x0000000902027210 */ /* 0x000fe40007f5e0ff */
[----:B-1----:R-:W-:Y:S02]  /*12a0*/  SEL R3, R3, RZ, !P0 ;  /* 0x000000ff03037207 */ /* 0x002fe40004000000 */
[----:B------:R-:W-:-:S03]  /*12b0*/  ISETP.NE.AND P0, PT, R5, RZ, PT ;  /* 0x000000ff0500720c */ /* 0x000fc60003f05270 */
        /* <DEDUP_REMOVED lines=9> */
[----:B-1----:R-:W1:Y:S04]  /*1350*/  LDS.128 R4, [UR4+0x30] ;  /* 0x00003004ff047984 */ /* 0x002e680008000c00 */
        /* <DEDUP_REMOVED lines=22> */
.L_x_315:
[----:B------:R-:W-:-:S04]  /*14c0*/  LOP3.LUT R2, R5, 0x3e0, RZ, 0xc0, !PT ;  /* 0x000003e005027812 */ /* 0x000fc800078ec0ff */
[----:B------:R-:W-:Y:S01]  /*14d0*/  LOP3.LUT R7, RZ, R2, RZ, 0x33, !PT ;  /* 0x00000002ff077212 */ /* 0x000fe200078e33ff */
[----:B------:R-:W-:Y:S02]  /*14e0*/  VIADD R3, R2, 0x20 ;  /* 0x0000002002037836 */ /* 0x000fe40000000000 */
[----:B------:R-:W0:Y:S02]  /*14f0*/  S2R R2, SR_LANEID ;  /* 0x0000000000027919 */ /* 0x000e240000000000 */
[----:B------:R-:W-:Y:S01]  /*1500*/  IMAD.IADD R7, R28, 0x1, R7 ;  /* 0x000000011c077824 */ /* 0x000fe200078e0207 */
[----:B------:R-:W-:-:S04]  /*1510*/  ISETP.GT.U32.AND P0, PT, R3, R28, PT ;  /* 0x0000001c0300720c */ /* 0x000fc80003f04070 */
        /* <DEDUP_REMOVED lines=11> */
[----:B------:R-:W-:Y:S01]  /*15d0*/  ISETP.GT.AND P0, PT, R6, R7, PT ;  /* 0x000000070600720c */ /* 0x000fe20003f04270 */
[----:B------:R-:W-:Y:S02]  /*15e0*/  VIADD R6, R2, 0x4 ;  /* 0x0000000402067836 */ /* 0x000fe40000000000 */
[----:B------:R-:W1:Y:S01]  /*15f0*/  SHFL.DOWN PT, R4, R9, 0x2, R7 ;  /* 0x0840000009047989 */ /* 0x000e6200000e0007 */
        /* <DEDUP_REMOVED lines=14> */
[----:B------:R-:W-:Y:S02]  /*16e0*/  IMAD.X R9, R4, 0x1, R11, P1 ;  /* 0x0000000104097824 */ /* 0x000fe400008e060b */
[----:B------:R-:W1:Y:S03]  /*16f0*/  @!P2 S2R R11, SR_CgaCtaId ;  /* 0x00000000000ba919 */ /* 0x000e660000008800 */
[----:B------:R-:W2:Y:S01]  /*1700*/  SHFL.DOWN PT, R4, R9, 0x8, R7 ;  /* 0x0900000009047989 */ /* 0x000ea200000e0007 */
[----:B0-----:R-:W-:-:S04]  /*1710*/  SEL R3, R3, RZ, !P0 ;  /* 0x000000ff03037207 */ /* 0x001fc80004000000 */
[----:B------:R-:W-:-:S05]  /*1720*/  IADD3 R6, P1, PT, R3, R10, RZ ;  /* 0x0000000a03067210 */ /* 0x000fca0007f3e0ff */
[----:B------:R-:W0:Y:S01]  /*1730*/  SHFL.DOWN PT, R3, R6, 0x10, R7 ;  /* 0x0a00000006037989 */ /* 0x000e2200000e0007 */
[----:B--2---:R-:W-:Y:S02]  /*1740*/  SEL R4, R4, RZ, !P0 ;  /* 0x000000ff04047207 */ /* 0x004fe40004000000 */
[----:B------:R-:W-:Y:S02]  /*1750*/  ISETP.GT.AND P0, PT, R2, R7, PT ;  /* 0x000000070200720c */ /* 0x000fe40003f04270 */
[----:B------:R-:W-:Y:S01]  /*1760*/  @!P2 MOV R2, 0x400 ;  /* 0x000004000002a802 */ /* 0x000fe20000000f00 */
[----:B------:R-:W-:Y:S01]  /*1770*/  IMAD.X R8, R4, 0x1, R9, P1 ;  /* 0x0000000104087824 */ /* 0x000fe200008e0609 */
[----:B------:R-:W-:Y:S02]  /*1780*/  @!P2 SHF.R.U32.HI R9, RZ, 0x2, R5 ;  /* 0x00000002ff09a819 */ /* 0x000fe40000011605 */
[----:B-1----:R-:W-:Y:S02]  /*1790*/  @!P2 LEA R10, R11, R2, 0x18 ;  /* 0x000000020b0aa211 */ /* 0x002fe400078ec0ff */
[----:B------:R-:W1:Y:S01]  /*17a0*/  SHFL.DOWN PT, R4, R8, 0x10, R7 ;  /* 0x0a00000008047989 */ /* 0x000e6200000e0007 */
[----:B------:R-:W-:-:S05]  /*17b0*/  @!P2 LOP3.LUT R9, R9, 0xf8, RZ, 0xc0, !PT ;  /* 0x000000f80909a812 */ /* 0x000fca00078ec0ff */
        /* <DEDUP_REMOVED lines=9> */
[----:B------:R-:W1:Y:S01]  /*1850*/  S2UR UR5, SR_CgaCtaId ;  /* 0x00000000000579c3 */ /* 0x000e620000008800 */
[----:B------:R-:W-:Y:S01]  /*1860*/  UMOV UR4, 0x400 ;  /* 0x0000040000047882 */ /* 0x000fe20000000000 */
[C---:B------:R-:W-:Y:S02]  /*1870*/  ISETP.GT.U32.AND P1, PT, R28.reuse, 0x20, PT ;  /* 0x000000201c00780c */ /* 0x040fe40003f24070 */
[C---:B------:R-:W-:Y:S02]  /*1880*/  ISETP.GT.U32.AND P2, PT, R28.reuse, 0x40, PT ;  /* 0x000000401c00780c */ /* 0x040fe40003f44070 */
[C---:B------:R-:W-:Y:S02]  /*1890*/  ISETP.GT.U32.AND P3, PT, R28.reuse, 0x80, PT ;  /* 0x000000801c00780c */ /* 0x040fe40003f64070 */
[C---:B------:R-:W-:Y:S02]  /*18a0*/  ISETP.GT.U32.AND P5, PT, R28.reuse, 0x180, PT ;  /* 0x000001801c00780c */ /* 0x040fe40003fa4070 */
[----:B------:R-:W-:Y:S01]  /*18b0*/  ISETP.GT.U32.AND P6, PT, R28, 0x1a0, PT ;  /* 0x000001a01c00780c */ /* 0x000fe20003fc4070 */
[----:B-1----:R-:W-:-:S09]  /*18c0*/  ULEA UR4, UR5, UR4, 0x18 ;  /* 0x0000000405047291 */ /* 0x002fd2000f8ec0ff */
[----:B------:R-:W1:Y:S04]  /*18d0*/  LDS.64 R12, [UR4+0x18] ;  /* 0x00001804ff0c7984 */ /* 0x000e680008000a00 */
[----:B------:R-:W2:Y:S04]  /*18e0*/  LDS.128 R16, [UR4+0x20] ;  /* 0x00002004ff107984 */ /* 0x000ea80008000c00 */
[----:B------:R-:W3:Y:S04]  /*18f0*/  LDS.128 R4, [UR4+0x30] ;  /* 0x00003004ff047984 */ /* 0x000ee80008000c00 */
[----:B0-----:R-:W0:Y:S04]  /*1900*/  LDS.128 R8, [UR4+0x40] ;  /* 0x00004004ff087984 */ /* 0x001e280008000c00 */
[----:B------:R-:W-:Y:S01]  /*1910*/  LDS.128 R24, [UR4+0x80] ;  /* 0x00008004ff187984 */ /* 0x000fe20008000c00 */
[----:B-1----:R-:W-:-:S02]  /*1920*/  SEL R22, R12, RZ, P1 ;  /* 0x000000ff0c167207 */ /* 0x002fc40000800000 */
[----:B------:R-:W-:Y:S02]  /*1930*/  SEL R23, R13, RZ, P1 ;  /* 0x000000ff0d177207 */ /* 0x000fe40000800000 */
[----:B--2---:R-:W-:Y:S01]  /*1940*/  SEL R21, R16, RZ, P2 ;  /* 0x000000ff10157207 */ /* 0x004fe20001000000 */
[----:B------:R-:W1:Y:S01]  /*1950*/  LDS.128 R12, [UR4+0x50] ;  /* 0x00005004ff0c7984 */ /* 0x000e620008000c00 */
[----:B------:R-:W-:Y:S02]  /*1960*/  ISETP.GT.U32.AND P1, PT, R28, 0x60, PT ;  /* 0x000000601c00780c */ /* 0x000fe40003f24070 */
[----:B------:R-:W-:Y:S02]  /*1970*/  SEL R20, R17, RZ, P2 ;  /* 0x000000ff11147207 */ /* 0x000fe40001000000 */
[----:B------:R-:W-:Y:S02]  /*1980*/  IADD3 R16, P2, P4, R21, R22, R2 ;  /* 0x0000001615107210 */ /* 0x000fe40007c5e002 */
[----:B------:R-:W-:-:S02]  /*1990*/  SEL R17, R18, RZ, P1 ;  /* 0x000000ff12117207 */ /* 0x000fc40000800000 */
[----:B---3--:R-:W-:Y:S02]  /*19a0*/  SEL R4, R4, RZ, P3 ;  /* 0x000000ff04047207 */ /* 0x008fe40001800000 */
[----:B------:R-:W-:Y:S02]  /*19b0*/  IADD3.X R20, PT, PT, R20, R23, R3, P2, P4 ;  /* 0x0000001714147210 */ /* 0x000fe400017e8403 */
[----:B------:R-:W-:Y:S02]  /*19c0*/  SEL R3, R5, RZ, P3 ;  /* 0x000000ff05037207 */ /* 0x000fe40001800000 */
[----:B------:R-:W-:Y:S02]  /*19d0*/  SEL R2, R19, RZ, P1 ;  /* 0x000000ff13027207 */ /* 0x000fe40000800000 */
[----:B------:R-:W-:Y:S02]  /*19e0*/  IADD3 R4, P3, P4, R4, R16, R17 ;  /* 0x0000001004047210 */ /* 0x000fe40007c7e011 */
[----:B------:R-:W2:Y:S01]  /*19f0*/  LDS.128 R16, [UR4+0x60] ;  /* 0x00006004ff107984 */ /* 0x000ea20008000c00 */
[----:B------:R-:W-:-:S02]  /*1a00*/  ISETP.GT.U32.AND P1, PT, R28, 0xa0, PT ;  /* 0x000000a01c00780c */ /* 0x000fc40003f24070 */
[----:B------:R-:W-:Y:S02]  /*1a10*/  IADD3.X R3, PT, PT, R3, R20, R2, P3, P4 ;  /* 0x0000001403037210 */ /* 0x000fe40001fe8402 */
[----:B------:R-:W3:Y:S01]  /*1a20*/  LDS.128 R20, [UR4+0x70] ;  /* 0x00007004ff147984 */ /* 0x000ee20008000c00 */
[----:B------:R-:W-:Y:S02]  /*1a30*/  ISETP.GT.U32.AND P2, PT, R28, 0xc0, PT ;  /* 0x000000c01c00780c */ /* 0x000fe40003f44070 */
[----:B------:R-:W-:Y:S02]  /*1a40*/  SEL R5, R6, RZ, P1 ;  /* 0x000000ff06057207 */ /* 0x000fe40000800000 */
[----:B0-----:R-:W-:Y:S02]  /*1a50*/  SEL R2, R8, RZ, P2 ;  /* 0x000000ff08027207 */ /* 0x001fe40001000000 */
[----:B------:R-:W-:Y:S02]  /*1a60*/  SEL R7, R7, RZ, P1 ;  /* 0x000000ff07077207 */ /* 0x000fe40000800000 */
[----:B------:R-:W-:-:S02]  /*1a70*/  ISETP.GT.U32.AND P1, PT, R28, 0xe0, PT ;  /* 0x000000e01c00780c */ /* 0x000fc40003f24070 */
[----:B------:R-:W-:Y:S02]  /*1a80*/  IADD3 R2, P3, P4, R2, R4, R5 ;  /* 0x0000000402027210 */ /* 0x000fe40007c7e005 */
[----:B------:R-:W-:Y:S02]  /*1a90*/  SEL R6, R9, RZ, P2 ;  /* 0x000000ff09067207 */ /* 0x000fe40001000000 */
[----:B------:R-:W-:Y:S02]  /*1aa0*/  ISETP.GT.U32.AND P2, PT, R28, 0x100, PT ;  /* 0x000001001c00780c */ /* 0x000fe40003f44070 */
[----:B------:R-:W-:Y:S02]  /*1ab0*/  SEL R4, R10, RZ, P1 ;  /* 0x000000ff0a047207 */ /* 0x000fe40000800000 */
[----:B------:R-:W-:Y:S02]  /*1ac0*/  SEL R10, R11, RZ, P1 ;  /* 0x000000ff0b0a7207 */ /* 0x000fe40000800000 */
[----:B------:R-:W-:-:S02]  /*1ad0*/  ISETP.GT.U32.AND P1, PT, R28, 0x120, PT ;  /* 0x000001201c00780c */ /* 0x000fc40003f24070 */
[----:B------:R-:W-:Y:S02]  /*1ae0*/  IADD3.X R6, PT, PT, R6, R3, R7, P3, P4 ;  /* 0x0000000306067210 */ /* 0x000fe40001fe8407 */
[----:B-1----:R-:W-:Y:S02]  /*1af0*/  SEL R3, R12, RZ, P2 ;  /* 0x000000ff0c037207 */ /* 0x002fe40001000000 */
[----:B------:R-:W-:Y:S02]  /*1b00*/  SEL R7, R13, RZ, P2 ;  /* 0x000000ff0d077207 */ /* 0x000fe40001000000 */
[----:B------:R-:W-:Y:S02]  /*1b10*/  ISETP.GT.U32.AND P2, PT, R28, 0x140, PT ;  /* 0x000001401c00780c */ /* 0x000fe40003f44070 */
[----:B------:R-:W-:Y:S02]  /*1b20*/  SEL R5, R14, RZ, P1 ;  /* 0x000000ff0e057207 */ /* 0x000fe40000800000 */
[----:B------:R-:W-:-:S02]  /*1b30*/  SEL R15, R15, RZ, P1 ;  /* 0x000000ff0f0f7207 */ /* 0x000fc40000800000 */
[----:B------:R-:W-:Y:S02]  /*1b40*/  ISETP.GT.U32.AND P1, PT, R28, 0x160, PT ;  /* 0x000001601c00780c */ /* 0x000fe40003f24070 */
[----:B------:R-:W-:Y:S02]  /*1b50*/  IADD3 R4, P3, P4, R3, R2, R4 ;  /* 0x0000000203047210 */ /* 0x000fe40007c7e004 */
[----:B--2---:R-:W-:Y:S02]  /*1b60*/  SEL R2, R16, RZ, P2 ;  /* 0x000000ff10027207 */ /* 0x004fe40001000000 */
[----:B------:R-:W-:Y:S02]  /*1b70*/  SEL R3, R18, RZ, P1 ;  /* 0x000000ff12037207 */ /* 0x000fe40000800000 */
[----:B------:R-:W-:Y:S02]  /*1b80*/  IADD3.X R7, PT, PT, R7, R6, R10, P3, P4 ;  /* 0x0000000607077210 */ /* 0x000fe40001fe840a */
[----:B------:R-:W-:-:S02]  /*1b90*/  SEL R18, R19, RZ, P1 ;  /* 0x000000ff13127207 */ /* 0x000fc40000800000 */
[----:B------:R-:W-:Y:S02]  /*1ba0*/  SEL R6, R17, RZ, P2 ;  /* 0x000000ff11067207 */ /* 0x000fe40001000000 */
[----:B------:R-:W-:Y:S02]  /*1bb0*/  IADD3 R2, P1, P3, R2, R4, R5 ;  /* 0x0000000402027210 */ /* 0x000fe40007b3e005 */
[----:B---3--:R-:W-:Y:S02]  /*1bc0*/  SEL R4, R20, RZ, P5 ;  /* 0x000000ff14047207 */ /* 0x008fe40002800000 */
[----:B------:R-:W-:Y:S02]  /*1bd0*/  ISETP.GT.U32.AND P2, PT, R28, 0x1c0, PT ;  /* 0x000001c01c00780c */ /* 0x000fe40003f44070 */
[----:B------:R-:W-:Y:S02]  /*1be0*/  IADD3.X R6, PT, PT, R6, R7, R15, P1, P3 ;  /* 0x0000000706067210 */ /* 0x000fe40000fe640f */
[----:B------:R-:W-:-:S02]  /*1bf0*/  IADD3 R4, P3, P4, R4, R2, R3 ;  /* 0x0000000204047210 */ /* 0x000fc40007c7e003 */
[----:B------:R-:W-:Y:S02]  /*1c00*/  SEL R2, R22, RZ, P6 ;  /* 0x000000ff16027207 */ /* 0x000fe40003000000 */
[----:B------:R-:W-:Y:S02]  /*1c10*/  SEL R3, R24, RZ, P2 ;  /* 0x000000ff18037207 */ /* 0x000fe40001000000 */
[----:B------:R-:W-:Y:S02]  /*1c20*/  ISETP.GT.U32.AND P1, PT, R28, 0x1e0, PT ;  /* 0x000001e01c00780c */ /* 0x000fe40003f24070 */
[----:B------:R-:W-:Y:S02]  /*1c30*/  SEL R5, R21, RZ, P5 ;  /* 0x000000ff15057207 */ /* 0x000fe40002800000 */
[----:B------:R-:W-:Y:S02]  /*1c40*/  SEL R23, R23, RZ, P6 ;  /* 0x000000ff17177207 */ /* 0x000fe40003000000 */
[----:B------:R-:W-:-:S02]  /*1c50*/  IADD3 R3, P5, P6, R3, R4, R2 ;  /* 0x0000000403037210 */ /* 0x000fc40007ebe002 */
[----:B------:R-:W-:Y:S02]  /*1c60*/  SEL R2, R26, RZ, P1 ;  /* 0x000000ff1a027207 */ /* 0x000fe40000800000 */
[----:B------:R-:W-:Y:S02]  /*1c70*/  IADD3.X R5, PT, PT, R5, R6, R18, P3, P4 ;  /* 0x0000000605057210 */ /* 0x000fe40001fe8412 */
[----:B------:R-:W-:Y:S02]  /*1c80*/  SEL R4, R25, RZ, P2 ;  /* 0x000000ff19047207 */ /* 0x000fe40001000000 */
[----:B------:R-:W-:Y:S02]  /*1c90*/  IADD3 R2, P2, PT, R2, R3, RZ ;  /* 0x0000000302027210 */ /* 0x000fe40007f5e0ff */
[----:B------:R-:W-:Y:S02]  /*1ca0*/  SEL R3, R27, RZ, P1 ;  /* 0x000000ff1b037207 */ /* 0x000fe40000800000 */
[----:B------:R-:W-:-:S05]  /*1cb0*/  IADD3.X R4, PT, PT, R4, R5, R23, P5, P6 ;  /* 0x0000000504047210 */ /* 0x000fca0002fec417 */
[----:B------:R-:W-:Y:S01]  /*1cc0*/  IMAD.X R3, R3, 0x1, R4, P2 ;  /* 0x0000000103037824 */ /* 0x000fe200010e0604 */
[----:B------:R-:W-:Y:S06]  /*1cd0*/  BRA `(.L_x_316) ;  /* 0x0000001800487947 */ /* 0x000fec0003800000 */
.L_x_301:
[----:B------:R-:W0:Y:S01]  /*1ce0*/  S2R R5, SR_TID.X ;  /* 0x0000000000057919 */ /* 0x000e220000002100 */
[----:B------:R-:W1:Y:S01]  /*1cf0*/  LDC.64 R6, c[0x0][0x380] ;  /* 0x0000e000ff067b82 */ /* 0x000e620000000a00 */
[----:B------:R-:W2:Y:S01]  /*1d00*/  LDCU.64 UR6, c[0x0][0x390] ;  /* 0x00007200ff0677ac */ /* 0x000ea20008000a00 */
[----:B0-----:R-:W-:-:S04]  /*1d10*/  IMAD R19, R0, 0xe00, R5 ;  /* 0x00000e0000137824 */ /* 0x001fc800078e0205 */
        /* <DEDUP_REMOVED lines=9> */
[----:B---3--:R-:W-:Y:S02]  /*1db0*/  DSETP.GT.AND P3, PT, R10, UR6, PT ;  /* 0x000000060a007e2a */ /* 0x008fe4000bf64000 */
[----:B----4-:R-:W-:Y:S02]  /*1dc0*/  DSETP.GT.AND P4, PT, R12, UR6, PT ;  /* 0x000000060c007e2a */ /* 0x010fe4000bf84000 */
[----:B-----5:R-:W-:Y:S01]  /*1dd0*/  DSETP.GT.AND P0, PT, R16, UR6, PT ;  /* 0x0000000610007e2a */ /* 0x020fe2000bf04000 */
[----:B------:R-:W-:Y:S01]  /*1de0*/  SEL R10, RZ, 0x1, !P2 ;  /* 0x00000001ff0a7807 */ /* 0x000fe20005000000 */
[----:B------:R-:W-:Y:S01]  /*1df0*/  DSETP.GT.AND P1, PT, R14, UR6, PT ;  /* 0x000000060e007e2a */ /* 0x000fe2000bf24000 */
[----:B------:R-:W-:Y:S02]  /*1e00*/  SEL R11, RZ, 0x1, !P3 ;  /* 0x00000001ff0b7807 */ /* 0x000fe40005800000 */
[----:B------:R-:W-:Y:S01]  /*1e10*/  SEL R20, RZ, 0x1, !P4 ;  /* 0x00000001ff147807 */ /* 0x000fe20006000000 */
[----:B------:R-:W-:Y:S01]  /*1e20*/  DSETP.GT.AND P5, PT, R8, UR6, PT ;  /* 0x0000000608007e2a */ /* 0x000fe2000bfa4000 */
[----:B------:R-:W-:Y:S01]  /*1e30*/  SEL R9, RZ, 0x1, !P0 ;  /* 0x00000001ff097807 */ /* 0x000fe20004000000 */
[----:B------:R-:W-:Y:S01]  /*1e40*/  DSETP.GT.AND P4, PT, R6, UR6, PT ;  /* 0x0000000606007e2a */ /* 0x000fe2000bf84000 */
[----:B------:R-:W-:-:S02]  /*1e50*/  ISETP.GE.U32.AND P0, PT, R28, R4, PT ;  /* 0x000000041c00720c */ /* 0x000fc40003f06070 */
[----:B------:R-:W-:Y:S02]  /*1e60*/  IADD3 R20, P3, P2, R20, R11, R10 ;  /* 0x0000000b14147210 */ /* 0x000fe40007a7e00a */
[----:B------:R-:W-:Y:S02]  /*1e70*/  SEL R8, RZ, 0x1, !P1 ;  /* 0x00000001ff087807 */ /* 0x000fe40004800000 */
[----:B------:R-:W-:Y:S02]  /*1e80*/  SEL R6, RZ, 0x1, !P4 ;  /* 0x00000001ff067807 */ /* 0x000fe40006000000 */
[----:B------:R-:W-:Y:S02]  /*1e90*/  SEL R7, RZ, 0x1, !P5 ;  /* 0x00000001ff077807 */ /* 0x000fe40006800000 */
[----:B------:R-:W-:Y:S02]  /*1ea0*/  IADD3 R20, P1, P4, R9, R20, R8 ;  /* 0x0000001409147210 */ /* 0x000fe40007c3e008 */
[----:B------:R-:W-:-:S02]  /*1eb0*/  IADD3.X R21, PT, PT, RZ, RZ, RZ, P3, P2 ;  /* 0x000000ffff157210 */ /* 0x000fc40001fe44ff */
[----:B------:R-:W-:Y:S02]  /*1ec0*/  IADD3 R20, P2, P3, R7, R20, R6 ;  /* 0x0000001407147210 */ /* 0x000fe40007b5e006 */
[----:B------:R-:W-:-:S04]  /*1ed0*/  IADD3.X R21, PT, PT, RZ, R21, RZ, P1, P4 ;  /* 0x00000015ff157210 */ /* 0x000fc80000fe84ff */
[----:B------:R-:W-:Y:S01]  /*1ee0*/  IADD3.X R21, PT, PT, RZ, R21, RZ, P2, P3 ;  /* 0x00000015ff157210 */ /* 0x000fe200017e64ff */
[----:B------:R-:W-:Y:S06]  /*1ef0*/  @!P0 BRA `(.L_x_317) ;  /* 0x0000001000988947 */ /* 0x000fec0003800000 */
[----:B------:R-:W-:Y:S01]  /*1f00*/  IMAD.IADD R29, R0, 0x1, R3 ;  /* 0x00000001001d7824 */ /* 0x000fe200078e0203 */
[----:B------:R-:W0:Y:S01]  /*1f10*/  LDC R24, c[0x0][0x3b8] ;  /* 0x0000ee00ff187b82 */ /* 0x000e220000000800 */
[----:B------:R-:W-:Y:S01]  /*1f20*/  VIADD R28, R2, 0xfffff200 ;  /* 0xfffff200021c7836 */ /* 0x000fe20000000000 */
[----:B------:R-:W-:Y:S01]  /*1f30*/  LOP3.LUT R3, RZ, R5, RZ, 0x33, !PT ;  /* 0x00000005ff037212 */ /* 0x000fe200078e33ff */
[----:B------:R-:W-:Y:S01]  /*1f40*/  IMAD R29, R29, 0xe00, RZ ;  /* 0x00000e001d1d7824 */ /* 0x000fe200078e02ff */
[----:B------:R-:W1:Y:S02]  /*1f50*/  LDCU.64 UR8, c[0x0][0x390] ;  /* 0x00007200ff0877ac */ /* 0x000e640008000a00 */
[----:B------:R-:W-:Y:S01]  /*1f60*/  IADD3 R3, PT, PT, -R4, R2, R3 ;  /* 0x0000000204037210 */ /* 0x000fe20007ffe103 */
[----:B------:R-:W-:Y:S01]  /*1f70*/  IMAD.MOV.U32 R6, RZ, RZ, R29 ;  /* 0x000000ffff067224 */ /* 0x000fe200078e001d */
[C---:B------:R-:W-:Y:S01]  /*1f80*/  ISETP.GT.U32.AND P0, PT, R29.reuse, R28, PT ;  /* 0x0000001c1d00720c */ /* 0x040fe20003f04070 */
[----:B------:R-:W2:Y:S01]  /*1f90*/  LDCU.64 UR12, c[0x0][0x380] ;  /* 0x00007000ff0c77ac */ /* 0x000ea20008000a00 */
[----:B------:R-:W-:Y:S01]  /*1fa0*/  IADD3 R25, PT, PT, R29, 0x1000, R5 ;  /* 0x000010001d197810 */ /* 0x000fe20007ffe005 */
[----:B------:R-:W-:Y:S01]  /*1fb0*/  IMAD R3, R0, -0xe00, R3 ;  /* 0xfffff20000037824 */ /* 0x000fe200078e0203 */
[----:B------:R-:W-:Y:S01]  /*1fc0*/  UMOV UR4, URZ ;  /* 0x000000ff00047c82 */ /* 0x000fe20008000000 */
[----:B------:R-:W-:-:S08]  /*1fd0*/  IMAD.MOV.U32 R7, RZ, RZ, R29 ;  /* 0x000000ffff077224 */ /* 0x000fd000078e001d */
[----:B------:R-:W-:Y:S05]  /*1fe0*/  @P0 BRA `(.L_x_318) ;  /* 0x0000000000b80947 */ /* 0x000fea0003800000 */
.L_x_319:
[----:B------:R-:W-:-:S05]  /*1ff0*/  IADD3 R2, P0, PT, R5, R7, RZ ;  /* 0x0000000705027210 */ /* 0x000fca0007f1e0ff */
[----:B------:R-:W-:Y:S01]  /*2000*/  IMAD.X R9, RZ, RZ, RZ, P0 ;  /* 0x000000ffff097224 */ /* 0x000fe200000e06ff */
        /* <DEDUP_REMOVED lines=9> */
[----:B-1----:R-:W-:Y:S01]  /*20a0*/  UMOV UR6, UR8 ;  /* 0x0000000800067c82 */ /* 0x002fe20008000000 */
[----:B------:R-:W-:-:S02]  /*20b0*/  UMOV UR7, UR9 ;  /* 0x0000000900077c82 */ /* 0x000fc40008000000 */
        /* <DEDUP_REMOVED lines=10> */
[----:B------:R-:W-:Y:S01]  /*2160*/  DSETP.GT.AND P5, PT, R16, UR6, PT ;  /* 0x0000000610007e2a */ /* 0x000fe2000bfa4000 */
[----:B------:R-:W-:Y:S02]  /*2170*/  IADD3.X R21, PT, PT, RZ, R21, RZ, P1, P0 ;  /* 0x00000015ff157210 */ /* 0x000fe40000fe04ff */
[----:B------:R-:W-:Y:S01]  /*2180*/  IADD3 R20, P2, P3, R9, R20, R2 ;  /* 0x0000001409147210 */ /* 0x000fe20007b5e002 */
[----:B0-----:R-:W-:Y:S01]  /*2190*/  IMAD.MOV.U32 R2, RZ, RZ, R24 ;  /* 0x000000ffff027224 */ /* 0x001fe200078e0018 */
[----:B------:R-:W-:Y:S01]  /*21a0*/  SEL R8, RZ, 0x1, !P4 ;  /* 0x00000001ff087807 */ /* 0x000fe20006000000 */
[----:B------:R-:W-:Y:S01]  /*21b0*/  DSETP.GT.AND P6, PT, R18, UR6, PT ;  /* 0x0000000612007e2a */ /* 0x000fe2000bfc4000 */
[----:B------:R-:W-:-:S02]  /*21c0*/  SEL R9, RZ, 0x1, !P5 ;  /* 0x00000001ff097807 */ /* 0x000fc40006800000 */
[----:B------:R-:W-:Y:S02]  /*21d0*/  IADD3.X R21, PT, PT, RZ, R21, RZ, P2, P3 ;  /* 0x00000015ff157210 */ /* 0x000fe400017e64ff */
[----:B------:R-:W-:Y:S01]  /*21e0*/  IADD3 R20, P5, P4, R9, R20, R8 ;  /* 0x0000001409147210 */ /* 0x000fe20007cbe008 */
[----:B------:R-:W-:Y:S01]  /*21f0*/  IMAD.IADD R9, R2, 0x1, -R7 ;  /* 0x0000000102097824 */ /* 0x000fe200078e0a07 */
[----:B------:R-:W-:Y:S02]  /*2200*/  SEL R11, RZ, 0x1, !P6 ;  /* 0x00000001ff0b7807 */ /* 0x000fe40007000000 */
[----:B------:R-:W-:Y:S02]  /*2210*/  IADD3.X R21, PT, PT, RZ, R21, RZ, P5, P4 ;  /* 0x00000015ff157210 */ /* 0x000fe40002fe84ff */
[----:B------:R-:W-:Y:S02]  /*2220*/  ISETP.GE.U32.AND P0, PT, R9, R4, PT ;  /* 0x000000040900720c */ /* 0x000fe40003f06070 */
[----:B------:R-:W-:-:S05]  /*2230*/  IADD3 R20, P1, PT, R20, R11, RZ ;  /* 0x0000000b14147210 */ /* 0x000fca0007f3e0ff */
[----:B------:R-:W-:-:S06]  /*2240*/  IMAD.X R21, RZ, RZ, R21, P1 ;  /* 0x000000ffff157224 */ /* 0x000fcc00008e0615 */
[----:B------:R-:W-:Y:S05]  /*2250*/  @!P0 BRA `(.L_x_317) ;  /* 0x0000000c00c08947 */ /* 0x000fea0003800000 */
[C---:B------:R-:W-:Y:S01]  /*2260*/  IMAD.IADD R7, R4.reuse, 0x1, R7 ;  /* 0x0000000104077824 */ /* 0x040fe200078e0207 */
[----:B------:R-:W-:Y:S01]  /*2270*/  UIADD3 UR4, UPT, UPT, UR4, 0x1, URZ ;  /* 0x0000000104047890 */ /* 0x000fe2000fffe0ff */
[C---:B------:R-:W-:Y:S02]  /*2280*/  IMAD.IADD R6, R4.reuse, 0x1, R6 ;  /* 0x0000000104067824 */ /* 0x040fe400078e0206 */
[----:B------:R-:W-:Y:S01]  /*2290*/  IMAD.IADD R3, R3, 0x1, -R4 ;  /* 0x0000000103037824 */ /* 0x000fe200078e0a04 */
[----:B------:R-:W-:Y:S01]  /*22a0*/  ISETP.GT.U32.AND P0, PT, R7, R28, PT ;  /* 0x0000001c0700720c */ /* 0x000fe20003f04070 */
[----:B------:R-:W-:-:S12]  /*22b0*/  IMAD.IADD R25, R4, 0x1, R25 ;  /* 0x0000000104197824 */ /* 0x000fd800078e0219 */
[----:B------:R-:W-:Y:S05]  /*22c0*/  @!P0 BRA `(.L_x_319) ;  /* 0xfffffffc00488947 */ /* 0x000fea000383ffff */
.L_x_318:
[----:B------:R-:W-:Y:S01]  /*22d0*/  IMAD.IADD R4, R2, 0x1, -R7 ;  /* 0x0000000102047824 */ /* 0x000fe200078e0a07 */
[----:B------:R-:W-:Y:S04]  /*22e0*/  BSSY.RECONVERGENT B1, `(.L_x_317) ;  /* 0x00000e7000017945 */ /* 0x000fe80003800200 */
[----:B------:R-:W-:-:S04]  /*22f0*/  ISETP.GE.AND P0, PT, R5, R4, PT ;  /* 0x000000040500720c */ /* 0x000fc80003f06270 */
[----:B------:R-:W-:-:S13]  /*2300*/  ISETP.GE.U32.OR P0, PT, R7, R2, P0 ;  /* 0x000000020700720c */ /* 0x000fda0000706470 */
[----:B------:R-:W-:Y:S05]  /*2310*/  @P0 BRA `(.L_x_320) ;  /* 0x0000000c008c0947 */ /* 0x000fea0003800000 */
[----:B------:R-:W3:Y:S01]  /*2320*/  LDC R9, c[0x0][0x3bc] ;  /* 0x0000ef00ff097b82 */ /* 0x000ee20000000800 */
[----:B------:R-:W-:Y:S01]  /*2330*/  LOP3.LUT R4, RZ, R5, RZ, 0x33, !PT ;  /* 0x00000005ff047212 */ /* 0x000fe200078e33ff */
[----:B------:R-:W-:Y:S03]  /*2340*/  BSSY.RECONVERGENT B2, `(.L_x_321) ;  /* 0x0000075000027945 */ /* 0x000fe60003800200 */
[----:B------:R-:W-:Y:S01]  /*2350*/  IADD3 R2, PT, PT, -R29, R2, R4 ;  /* 0x000000021d027210 */ /* 0x000fe20007ffe104 */
[----:B------:R-:W-:Y:S02]  /*2360*/  IMAD.MOV.U32 R4, RZ, RZ, R5 ;  /* 0x000000ffff047224 */ /* 0x000fe400078e0005 */
[----:B---3--:R-:W-:-:S04]  /*2370*/  IMAD R9, R9, UR4, RZ ;  /* 0x0000000409097c24 */ /* 0x008fc8000f8e02ff */
[----:B------:R-:W-:-:S05]  /*2380*/  IMAD R2, R9, -0xe00, R2 ;  /* 0xfffff20009027824 */ /* 0x000fca00078e0202 */
[C---:B------:R-:W-:Y:S02]  /*2390*/  ISETP.GE.U32.AND P0, PT, R2.reuse, 0x1e00, PT ;  /* 0x00001e000200780c */ /* 0x040fe40003f06070 */
[----:B------:R-:W-:-:S04]  /*23a0*/  LEA.HI R22, R2, 0x1, RZ, 0x17 ;  /* 0x0000000102167811 */ /* 0x000fc800078fb8ff */
[----:B------:R-:W-:-:S07]  /*23b0*/  LOP3.LUT R23, R22, 0xf, RZ, 0xc0, !PT ;  /* 0x0000000f16177812 */ /* 0x000fce00078ec0ff */
[----:B------:R-:W-:Y:S05]  /*23c0*/  @!P0 BRA `(.L_x_322) ;  /* 0x0000000400b08947 */ /* 0x000fea0003800000 */
[----:B------:R-:W3:Y:S01]  /*23d0*/  LDC.64 R10, c[0x0][0x380] ;  /* 0x0000e000ff0a7b82 */ /* 0x000ee20000000a00 */
[----:B------:R-:W-:Y:S01]  /*23e0*/  LEA.HI R2, R3, 0x1, RZ, 0x17 ;  /* 0x0000000103027811 */ /* 0x000fe200078fb8ff */
[----:B------:R-:W-:Y:S01]  /*23f0*/  BSSY.RECONVERGENT B3, `(.L_x_323) ;  /* 0x0000068000037945 */ /* 0x000fe20003800200 */
[----:B------:R-:W-:Y:S02]  /*2400*/  LOP3.LUT R4, R5, 0x1000, RZ, 0xfc, !PT ;  /* 0x0000100005047812 */ /* 0x000fe400078efcff */
[----:B------:R-:W-:-:S05]  /*2410*/  LOP3.LUT R2, R2, 0xfffff0, RZ, 0xc0, !PT ;  /* 0x00fffff002027812 */ /* 0x000fca00078ec0ff */
[----:B------:R-:W-:-:S07]  /*2420*/  IMAD.MOV R2, RZ, RZ, -R2 ;  /* 0x000000ffff027224 */ /* 0x000fce00078e0a02 */
.L_x_324:
[C---:B------:R-:W-:Y:S02]  /*2430*/  VIADD R17, R25.reuse, 0xfffff000 ;  /* 0xfffff00019117836 */ /* 0x040fe40000000000 */
[----:B------:R-:W-:Y:S02]  /*2440*/  VIADD R9, R25, 0xfffff200 ;  /* 0xfffff20019097836 */ /* 0x000fe40000000000 */
[----:B---3--:R-:W-:-:S04]  /*2450*/  IMAD.WIDE.U32 R16, R17, 0x8, R10 ;  /* 0x0000000811107825 */ /* 0x008fc800078e000a */
[--C-:B------:R-:W-:Y:S02]  /*2460*/  IMAD.WIDE.U32 R8, R9, 0x8, R10.reuse ;  /* 0x0000000809087825 */ /* 0x100fe400078e000a */
[----:B------:R-:W3:Y:S04]  /*2470*/  LDG.E.64 R16, desc[UR10][R16.64] ;  /* 0x0000000a10107981 */ /* 0x000ee8000c1e1b00 */
[----:B------:R-:W4:Y:S01]  /*2480*/  LDG.E.64 R8, desc[UR10][R8.64] ;  /* 0x0000000a08087981 */ /* 0x000f22000c1e1b00 */
[C---:B------:R-:W-:Y:S02]  /*2490*/  VIADD R15, R25.reuse, 0xfffff400 ;  /* 0xfffff400190f7836 */ /* 0x040fe40000000000 */
[----:B------:R-:W-:Y:S02]  /*24a0*/  VIADD R13, R25, 0xfffff600 ;  /* 0xfffff600190d7836 */ /* 0x000fe40000000000 */
[----:B------:R-:W-:-:S04]  /*24b0*/  IMAD.WIDE.U32 R14, R15, 0x8, R10 ;  /* 0x000000080f0e7825 */ /* 0x000fc800078e000a */
[--C-:B------:R-:W-:Y:S02]  /*24c0*/  IMAD.WIDE.U32 R12, R13, 0x8, R10.reuse ;  /* 0x000000080d0c7825 */ /* 0x100fe400078e000a */
[----:B------:R-:W5:Y:S04]  /*24d0*/  LDG.E.64 R14, desc[UR10][R14.64] ;  /* 0x0000000a0e0e7981 */ /* 0x000f68000c1e1b00 */
[----:B------:R-:W2:Y:S01]  /*24e0*/  LDG.E.64 R12, desc[UR10][R12.64] ;  /* 0x0000000a0c0c7981 */ /* 0x000ea2000c1e1b00 */
[C---:B------:R-:W-:Y:S02]  /*24f0*/  VIADD R27, R25.reuse, 0xfffff800 ;  /* 0xfffff800191b7836 */ /* 0x040fe40000000000 */
[----:B------:R-:W-:Y:S02]  /*2500*/  VIADD R19, R25, 0xfffffa00 ;  /* 0xfffffa0019137836 */ /* 0x000fe40000000000 */
[----:B------:R-:W-:-:S04]  /*2510*/  IMAD.WIDE.U32 R26, R27, 0x8, R10 ;  /* 0x000000081b1a7825 */ /* 0x000fc800078e000a */
[----:B------:R-:W-:Y:S02]  /*2520*/  IMAD.WIDE.U32 R18, R19, 0x8, R10 ;  /* 0x0000000813127825 */ /* 0x000fe400078e000a */
[----:B------:R-:W2:Y:S04]  /*2530*/  LDG.E.64 R26, desc[UR10][R26.64] ;  /* 0x0000000a1a1a7981 */ /* 0x000ea8000c1e1b00 */
[----:B------:R-:W2:Y:S01]  /*2540*/  LDG.E.64 R18, desc[UR10][R18.64] ;  /* 0x0000000a12127981 */ /* 0x000ea2000c1e1b00 */
[----:B---3--:R-:W-:Y:S01]  /*2550*/  DSETP.GT.AND P0, PT, R16, UR6, PT ;  /* 0x0000000610007e2a */ /* 0x008fe2000bf04000 */
[C---:B------:R-:W-:Y:S01]  /*2560*/  VIADD R17, R25.reuse, 0xfffffc00 ;  /* 0xfffffc0019117836 */ /* 0x040fe20000000000 */
[----:B----4-:R-:W-:Y:S01]  /*2570*/  DSETP.GT.AND P1, PT, R8, UR6, PT ;  /* 0x0000000608007e2a */ /* 0x010fe2000bf24000 */
[----:B------:R-:W-:-:S02]  /*2580*/  VIADD R9, R25, 0xfffffe00 ;  /* 0xfffffe0019097836 */ /* 0x000fc40000000000 */
[----:B------:R-:W-:-:S04]  /*2590*/  IMAD.WIDE.U32 R16, R17, 0x8, R10 ;  /* 0x0000000811107825 */ /* 0x000fc800078e000a */
[--C-:B------:R-:W-:Y:S02]  /*25a0*/  IMAD.WIDE.U32 R8, R9, 0x8, R10.reuse ;  /* 0x0000000809087825 */ /* 0x100fe400078e000a */
[----:B------:R-:W3:Y:S04]  /*25b0*/  LDG.E.64 R16, desc[UR10][R16.64] ;  /* 0x0000000a10107981 */ /* 0x000ee8000c1e1b00 */
[----:B------:R-:W4:Y:S01]  /*25c0*/  LDG.E.64 R8, desc[UR10][R8.64] ;  /* 0x0000000a08087981 */ /* 0x000f22000c1e1b00 */
[----:B-----5:R-:W-:Y:S02]  /*25d0*/  DSETP.GT.AND P3, PT, R14, UR6, PT ;  /* 0x000000060e007e2a */ /* 0x020fe4000bf64000 */
[----:B--2---:R-:W-:Y:S01]  /*25e0*/  DSETP.GT.AND P4, PT, R12, UR6, PT ;  /* 0x000000060c007e2a */ /* 0x004fe2000bf84000 */
[----:B------:R-:W-:-:S04]  /*25f0*/  IMAD.WIDE.U32 R14, R25, 0x8, R10 ;  /* 0x00000008190e7825 */ /* 0x000fc800078e000a */
[----:B------:R-:W-:Y:S02]  /*2600*/  VIADD R13, R25, 0x200 ;  /* 0x00000200190d7836 */ /* 0x000fe40000000000 */
[----:B------:R-:W2:Y:S02]  /*2610*/  LDG.E.64 R14, desc[UR10][R14.64] ;  /* 0x0000000a0e0e7981 */ /* 0x000ea4000c1e1b00 */
[----:B------:R-:W-:-:S06]  /*2620*/  IMAD.WIDE.U32 R12, R13, 0x8, R10 ;  /* 0x000000080d0c7825 */ /* 0x000fcc00078e000a */
[----:B------:R-:W5:Y:S01]  /*2630*/  LDG.E.64 R12, desc[UR10][R12.64] ;  /* 0x0000000a0c0c7981 */ /* 0x000f62000c1e1b00 */
[----:B------:R-:W-:Y:S01]  /*2640*/  DSETP.GT.AND P2, PT, R26, UR6, PT ;  /* 0x000000061a007e2a */ /* 0x000fe2000bf44000 */
[C---:B------:R-:W-:Y:S01]  /*2650*/  VIADD R27, R25.reuse, 0x400 ;  /* 0x00000400191b7836 */ /* 0x040fe20000000000 */
[----:B------:R-:W-:Y:S01]  /*2660*/  DSETP.GT.AND P5, PT, R18, UR6, PT ;  /* 0x0000000612007e2a */ /* 0x000fe2000bfa4000 */
[----:B------:R-:W-:Y:S02]  /*2670*/  VIADD R29, R25, 0x600 ;  /* 0x00000600191d7836 */ /* 0x000fe40000000000 */
[----:B------:R-:W-:Y:S01]  /*2680*/  IMAD.WIDE.U32 R18, R27, 0x8, R10 ;  /* 0x000000081b127825 */ /* 0x000fe200078e000a */
[----:B------:R-:W-:Y:S02]  /*2690*/  SEL R27, RZ, 0x1, !P3 ;  /* 0x00000001ff1b7807 */ /* 0x000fe40005800000 */
[----:B------:R-:W-:-:S03]  /*26a0*/  SEL R26, RZ, 0x1, !P4 ;  /* 0x00000001ff1a7807 */ /* 0x000fc60006000000 */
[----:B------:R-:W5:Y:S01]  /*26b0*/  LDG.E.64 R18, desc[UR10][R18.64] ;  /* 0x0000000a12127981 */ /* 0x000f62000c1e1b00 */
[----:B---3--:R-:W-:Y:S01]  /*26c0*/  DSETP.GT.AND P6, PT, R16, UR6, PT ;  /* 0x0000000610007e2a */ /* 0x008fe2000bfc4000 */
[----:B------:R-:W-:Y:S01]  /*26d0*/  SEL R17, RZ, 0x1, !P0 ;  /* 0x00000001ff117807 */ /* 0x000fe20004000000 */
[----:B----4-:R-:W-:Y:S01]  /*26e0*/  DSETP.GT.AND P0, PT, R8, UR6, PT ;  /* 0x0000000608007e2a */ /* 0x010fe2000bf04000 */
[----:B------:R-:W-:Y:S01]  /*26f0*/  SEL R16, RZ, 0x1, !P1 ;  /* 0x00000001ff107807 */ /* 0x000fe20004800000 */
[----:B------:R-:W-:-:S03]  /*2700*/  IMAD.WIDE.U32 R8, R29, 0x8, R10 ;  /* 0x000000081d087825 */ /* 0x000fc600078e000a */
[----:B------:R-:W-:-:S03]  /*2710*/  IADD3 R20, P1, P3, R16, R20, R17 ;  /* 0x0000001410147210 */ /* 0x000fc60007b3e011 */
[----:B------:R-:W3:Y:S01]  /*2720*/  LDG.E.64 R8, desc[UR10][R8.64] ;  /* 0x0000000a08087981 */ /* 0x000ee2000c1e1b00 */
[----:B0-----:R-:W-:Y:S02]  /*2730*/  IADD3.X R24, PT, PT, RZ, R21, RZ, P1, P3 ;  /* 0x00000015ff187210 */ /* 0x001fe40000fe64ff */
[----:B------:R-:W-:Y:S01]  /*2740*/  IADD3 R26, P3, P4, R26, R20, R27 ;  /* 0x000000141a1a7210 */ /* 0x000fe20007c7e01b */
[----:B--2---:R-:W-:Y:S01]  /*2750*/  DSETP.GT.AND P1, PT, R14, UR6, PT ;  /* 0x000000060e007e2a */ /* 0x004fe2000bf24000 */
[C---:B------:R-:W-:Y:S02]  /*2760*/  VIADD R17, R25.reuse, 0x800 ;  /* 0x0000080019117836 */ /* 0x040fe40000000000 */
[----:B------:R-:W-:Y:S01]  /*2770*/  VIADD R15, R25, 0xa00 ;  /* 0x00000a00190f7836 */ /* 0x000fe20000000000 */
[----:B------:R-:W-:Y:S01]  /*2780*/  IADD3.X R24, PT, PT, RZ, R24, RZ, P3, P4 ;  /* 0x00000018ff187210 */ /* 0x000fe20001fe84ff */
[----:B------:R-:W-:Y:S01]  /*2790*/  IMAD.WIDE.U32 R16, R17, 0x8, R10 ;  /* 0x0000000811107825 */ /* 0x000fe200078e000a */
[----:B-----5:R-:W-:-:S03]  /*27a0*/  DSETP.GT.AND P4, PT, R12, UR6, PT ;  /* 0x000000060c007e2a */ /* 0x020fc6000bf84000 */
[--C-:B------:R-:W-:Y:S02]  /*27b0*/  IMAD.WIDE.U32 R14, R15, 0x8, R10.reuse ;  /* 0x000000080f0e7825 */ /* 0x100fe400078e000a */
[----:B------:R-:W2:Y:S02]  /*27c0*/  LDG.E.64 R16, desc[UR10][R16.64] ;  /* 0x0000000a10107981 */ /* 0x000ea4000c1e1b00 */
[C---:B------:R-:W-:Y:S02]  /*27d0*/  VIADD R13, R25.reuse, 0xc00 ;  /* 0x00000c00190d7836 */ /* 0x040fe40000000000 */
[----:B------:R-:W-:Y:S01]  /*27e0*/  VIADD R21, R25, 0xe00 ;  /* 0x00000e0019157836 */ /* 0x000fe20000000000 */
[----:B------:R-:W4:Y:S01]  /*27f0*/  LDG.E.64 R14, desc[UR10][R14.64] ;  /* 0x0000000a0e0e7981 */ /* 0x000f22000c1e1b00 */
[----:B------:R-:W-:-:S04]  /*2800*/  IMAD.WIDE.U32 R12, R13, 0x8, R10 ;  /* 0x000000080d0c7825 */ /* 0x000fc800078e000a */
[----:B------:R-:W-:Y:S02]  /*2810*/  IMAD.WIDE.U32 R20, R21, 0x8, R10 ;  /* 0x0000000815147825 */ /* 0x000fe400078e000a */
[----:B------:R-:W5:Y:S04]  /*2820*/  LDG.E.64 R12, desc[UR10][R12.64] ;  /* 0x0000000a0c0c7981 */ /* 0x000f68000c1e1b00 */
[----:B------:R-:W5:Y:S01]  /*2830*/  LDG.E.64 R20, desc[UR10][R20.64] ;  /* 0x0000000a14147981 */ /* 0x000f62000c1e1b00 */
[----:B------:R-:W-:Y:S01]  /*2840*/  DSETP.GT.AND P3, PT, R18, UR6, PT ;  /* 0x0000000612007e2a */ /* 0x000fe2000bf64000 */
[----:B------:R-:W-:Y:S02]  /*2850*/  SEL R18, RZ, 0x1, !P2 ;  /* 0x00000001ff127807 */ /* 0x000fe40005000000 */
[----:B------:R-:W-:Y:S01]  /*2860*/  SEL R19, RZ, 0x1, !P6 ;  /* 0x00000001ff137807 */ /* 0x000fe20007000000 */
[----:B------:R-:W-:-:S02]  /*2870*/  VIADD R2, R2, 0x10 ;  /* 0x0000001002027836 */ /* 0x000fc40000000000 */
[----:B------:R-:W-:Y:S02]  /*2880*/  VIADD R4, R4, 0x2000 ;  /* 0x0000200004047836 */ /* 0x000fe40000000000 */
[----:B------:R-:W-:Y:S01]  /*2890*/  VIADD R25, R25, 0x2000 ;  /* 0x0000200019197836 */ /* 0x000fe20000000000 */
[----:B---3--:R-:W-:Y:S01]  /*28a0*/  DSETP.GT.AND P2, PT, R8, UR6, PT ;  /* 0x0000000608007e2a */ /* 0x008fe2000bf44000 */
[----:B------:R-:W-:Y:S02]  /*28b0*/  SEL R9, RZ, 0x1, !P5 ;  /* 0x00000001ff097807 */ /* 0x000fe40006800000 */
[----:B------:R-:W-:Y:S02]  /*28c0*/  SEL R8, RZ, 0x1, !P0 ;  /* 0x00000001ff087807 */ /* 0x000fe40004000000 */
[----:B------:R-:W-:Y:S02]  /*28d0*/  IADD3 R26, P5, P6, R9, R26, R18 ;  /* 0x0000001a091a7210 */ /* 0x000fe40007ebe012 */
[----:B------:R-:W-:-:S02]  /*28e0*/  SEL R9, RZ, 0x1, !P1 ;  /* 0x00000001ff097807 */ /* 0x000fc40004800000 */
[----:B------:R-:W-:Y:S02]  /*28f0*/  IADD3 R8, P1, P0, R8, R26, R19 ;  /* 0x0000001a08087210 */ /* 0x000fe4000783e013 */
[----:B------:R-:W-:Y:S02]  /*2900*/  SEL R18, RZ, 0x1, !P4 ;  /* 0x00000001ff127807 */ /* 0x000fe40006000000 */
[----:B------:R-:W-:Y:S02]  /*2910*/  IADD3.X R24, PT, PT, RZ, R24, RZ, P5, P6 ;  /* 0x00000018ff187210 */ /* 0x000fe40002fec4ff */
[----:B------:R-:W-:Y:S01]  /*2920*/  IADD3 R18, P6, P5, R18, R8, R9 ;  /* 0x0000000812127210 */ /* 0x000fe20007dde009 */
[----:B--2---:R-:W-:Y:S01]  /*2930*/  DSETP.GT.AND P4, PT, R16, UR6, PT ;  /* 0x0000000610007e2a */ /* 0x004fe2000bf84000 */
[----:B------:R-:W-:Y:S01]  /*2940*/  SEL R8, RZ, 0x1, !P2 ;  /* 0x00000001ff087807 */ /* 0x000fe20005000000 */
[----:B----4-:R-:W-:Y:S01]  /*2950*/  DSETP.GT.AND P2, PT, R14, UR6, PT ;  /* 0x000000060e007e2a */ /* 0x010fe2000bf44000 */
[----:B------:R-:W-:-:S02]  /*2960*/  SEL R9, RZ, 0x1, !P3 ;  /* 0x00000001ff097807 */ /* 0x000fc40005800000 */
[----:B------:R-:W-:Y:S02]  /*2970*/  IADD3.X R15, PT, PT, RZ, R24, RZ, P1, P0 ;  /* 0x00000018ff0f7210 */ /* 0x000fe40000fe04ff */
[----:B------:R-:W-:Y:S01]  /*2980*/  IADD3 R14, P1, P3, R8, R18, R9 ;  /* 0x00000012080e7210 */ /* 0x000fe20007b3e009 */
[----:B-----5:R-:W-:Y:S01]  /*2990*/  DSETP.GT.AND P0, PT, R12, UR6, PT ;  /* 0x000000060c007e2a */ /* 0x020fe2000bf04000 */
[----:B------:R-:W-:Y:S02]  /*29a0*/  SEL R9, RZ, 0x1, !P4 ;  /* 0x00000001ff097807 */ /* 0x000fe40006000000 */
[----:B------:R-:W-:Y:S01]  /*29b0*/  SEL R8, RZ, 0x1, !P2 ;  /* 0x00000001ff087807 */ /* 0x000fe20005000000 */
[----:B------:R-:W-:Y:S01]  /*29c0*/  DSETP.GT.AND P2, PT, R20, UR6, PT ;  /* 0x0000000614007e2a */ /* 0x000fe2000bf44000 */
[----:B------:R-:W-:Y:S02]  /*29d0*/  IADD3.X R21, PT, PT, RZ, R15, RZ, P6, P5 ;  /* 0x0000000fff157210 */ /* 0x000fe400037ea4ff */
[----:B------:R-:W-:-:S02]  /*29e0*/  IADD3 R8, P4, P5, R8, R14, R9 ;  /* 0x0000000e08087210 */ /* 0x000fc40007d9e009 */
[----:B------:R-:W-:Y:S02]  /*29f0*/  SEL R9, RZ, 0x1, !P0 ;  /* 0x00000001ff097807 */ /* 0x000fe40004000000 */
[----:B------:R-:W-:Y:S02]  /*2a00*/  ISETP.NE.AND P0, PT, R2, RZ, PT ;  /* 0x000000ff0200720c */ /* 0x000fe40003f05270 */
[----:B------:R-:W-:Y:S02]  /*2a10*/  SEL R20, RZ, 0x1, !P2 ;  /* 0x00000001ff147807 */ /* 0x000fe40005000000 */
[----:B------:R-:W-:Y:S02]  /*2a20*/  IADD3.X R21, PT, PT, RZ, R21, RZ, P1, P3 ;  /* 0x00000015ff157210 */ /* 0x000fe40000fe64ff */
[----:B------:R-:W-:Y:S02]  /*2a30*/  IADD3 R20, P1, P2, R20, R8, R9 ;  /* 0x0000000814147210 */ /* 0x000fe40007a3e009 */
[----:B------:R-:W-:-:S04]  /*2a40*/  IADD3.X R21, PT, PT, RZ, R21, RZ, P4, P5 ;  /* 0x00000015ff157210 */ /* 0x000fc800027ea4ff */
[----:B------:R-:W-:Y:S01]  /*2a50*/  IADD3.X R21, PT, PT, RZ, R21, RZ, P1, P2 ;  /* 0x00000015ff157210 */ /* 0x000fe20000fe44ff */
[----:B------:R-:W-:Y:S06]  /*2a60*/  @P0 BRA `(.L_x_324) ;  /* 0xfffffff800700947 */ /* 0x000fec000383ffff */
[----:B-1----:R-:W-:Y:S05]  /*2a70*/  BSYNC.RECONVERGENT B3 ;  /* 0x0000000000037941 */ /* 0x002fea0003800200 */
.L_x_323:
[----:B------:R-:W-:-:S07]  /*2a80*/  VIADD R4, R4, 0xfffff000 ;  /* 0xfffff00004047836 */ /* 0x000fce0000000000 */
.L_x_322:
[----:B-12---:R-:W-:Y:S05]  /*2a90*/  BSYNC.RECONVERGENT B2 ;  /* 0x0000000000027941 */ /* 0x006fea0003800200 */
.L_x_321:
[----:B------:R-:W-:-:S13]  /*2aa0*/  ISETP.NE.AND P0, PT, R23, RZ, PT ;  /* 0x000000ff1700720c */ /* 0x000fda0003f05270 */
[----:B------:R-:W-:Y:S05]  /*2ab0*/  @!P0 BRA `(.L_x_320) ;  /* 0x0000000400a48947 */ /* 0x000fea0003800000 */
[----:B------:R-:W-:Y:S01]  /*2ac0*/  ISETP.GE.U32.AND P1, PT, R23, 0x8, PT ;  /* 0x000000081700780c */ /* 0x000fe20003f26070 */
[----:B------:R-:W-:Y:S01]  /*2ad0*/  BSSY.RECONVERGENT B2, `(.L_x_325) ;  /* 0x0000036000027945 */ /* 0x000fe20003800200 */
[----:B------:R-:W-:-:S04]  /*2ae0*/  LOP3.LUT R2, R22, 0x7, RZ, 0xc0, !PT ;  /* 0x0000000716027812 */ /* 0x000fc800078ec0ff */
[----:B------:R-:W-:-:S07]  /*2af0*/  ISETP.NE.AND P0, PT, R2, RZ, PT ;  /* 0x000000ff0200720c */ /* 0x000fce0003f05270 */
[----:B------:R-:W-:Y:S06]  /*2b00*/  @!P1 BRA `(.L_x_326) ;  /* 0x0000000000c89947 */ /* 0x000fec0003800000 */
[----:B------:R-:W1:Y:S01]  /*2b10*/  LDC.64 R8, c[0x0][0x380] ;  /* 0x0000e000ff087b82 */ /* 0x000e620000000a00 */
[----:B------:R-:W-:-:S04]  /*2b20*/  IMAD.IADD R19, R4, 0x1, R7 ;  /* 0x0000000104137824 */ /* 0x000fc800078e0207 */
[----:B-1----:R-:W-:-:S06]  /*2b30*/  IMAD.WIDE.U32 R14, R19, 0x8, R8 ;  /* 0x00000008130e7825 */ /* 0x002fcc00078e0008 */
[----:B------:R-:W2:Y:S01]  /*2b40*/  LDG.E.64 R14, desc[UR10][R14.64] ;  /* 0x0000000a0e0e7981 */ /* 0x000ea2000c1e1b00 */
[C---:B------:R-:W-:Y:S02]  /*2b50*/  VIADD R25, R19.reuse, 0x200 ;  /* 0x0000020013197836 */ /* 0x040fe40000000000 */
[----:B------:R-:W-:Y:S02]  /*2b60*/  VIADD R11, R19, 0x400 ;  /* 0x00000400130b7836 */ /* 0x000fe40000000000 */
[----:B0-----:R-:W-:-:S04]  /*2b70*/  IMAD.WIDE.U32 R24, R25, 0x8, R8 ;  /* 0x0000000819187825 */ /* 0x001fc800078e0008 */
[----:B------:R-:W-:Y:S02]  /*2b80*/  VIADD R13, R19, 0x600 ;  /* 0x00000600130d7836 */ /* 0x000fe40000000000 */
[--C-:B------:R-:W-:Y:S01]  /*2b90*/  IMAD.WIDE.U32 R10, R11, 0x8, R8.reuse ;  /* 0x000000080b0a7825 */ /* 0x100fe200078e0008 */
[----:B------:R-:W3:Y:S03]  /*2ba0*/  LDG.E.64 R24, desc[UR10][R24.64] ;  /* 0x0000000a18187981 */ /* 0x000ee6000c1e1b00 */
[----:B------:R-:W-:Y:S02]  /*2bb0*/  VIADD R17, R19, 0x800 ;  /* 0x0000080013117836 */ /* 0x000fe40000000000 */
[----:B------:R-:W-:Y:S01]  /*2bc0*/  IMAD.WIDE.U32 R12, R13, 0x8, R8 ;  /* 0x000000080d0c7825 */ /* 0x000fe200078e0008 */
[----:B------:R-:W4:Y:S03]  /*2bd0*/  LDG.E.64 R10, desc[UR10][R10.64] ;  /* 0x0000000a0a0a7981 */ /* 0x000f26000c1e1b00 */
[----:B------:R-:W-:-:S02]  /*2be0*/  VIADD R23, R19, 0xa00 ;  /* 0x00000a0013177836 */ /* 0x000fc40000000000 */
[----:B------:R-:W5:Y:S01]  /*2bf0*/  LDG.E.64 R12, desc[UR10][R12.64] ;  /* 0x0000000a0c0c7981 */ /* 0x000f62000c1e1b00 */
[----:B------:R-:W-:Y:S01]  /*2c00*/  VIADD R27, R19, 0xc00 ;  /* 0x00000c00131b7836 */ /* 0x000fe20000000000 */
[----:B--2---:R-:W-:Y:S01]  /*2c10*/  DSETP.GT.AND P1, PT, R14, UR6, PT ;  /* 0x000000060e007e2a */ /* 0x004fe2000bf24000 */
[----:B------:R-:W-:-:S04]  /*2c20*/  IMAD.WIDE.U32 R14, R17, 0x8, R8 ;  /* 0x00000008110e7825 */ /* 0x000fc800078e0008 */
[--C-:B------:R-:W-:Y:S02]  /*2c30*/  IMAD.WIDE.U32 R16, R23, 0x8, R8.reuse ;  /* 0x0000000817107825 */ /* 0x100fe400078e0008 */
[----:B------:R-:W2:Y:S02]  /*2c40*/  LDG.E.64 R14, desc[UR10][R14.64] ;  /* 0x0000000a0e0e7981 */ /* 0x000ea4000c1e1b00 */
[----:B------:R-:W-:Y:S02]  /*2c50*/  VIADD R23, R19, 0xe00 ;  /* 0x00000e0013177836 */ /* 0x000fe40000000000 */
[----:B------:R-:W2:Y:S01]  /*2c60*/  LDG.E.64 R16, desc[UR10][R16.64] ;  /* 0x0000000a10107981 */ /* 0x000ea2000c1e1b00 */
[----:B------:R-:W-:-:S04]  /*2c70*/  IMAD.WIDE.U32 R18, R27, 0x8, R8 ;  /* 0x000000081b127825 */ /* 0x000fc800078e0008 */
[----:B------:R-:W-:Y:S02]  /*2c80*/  IMAD.WIDE.U32 R8, R23, 0x8, R8 ;  /* 0x0000000817087825 */ /* 0x000fe400078e0008 */
[----:B------:R-:W2:Y:S04]  /*2c90*/  LDG.E.64 R18, desc[UR10][R18.64] ;  /* 0x0000000a12127981 */ /* 0x000ea8000c1e1b00 */
[----:B------:R-:W2:Y:S01]  /*2ca0*/  LDG.E.64 R8, desc[UR10][R8.64] ;  /* 0x0000000a08087981 */ /* 0x000ea2000c1e1b00 */
[----:B---3--:R-:W-:Y:S02]  /*2cb0*/  DSETP.GT.AND P2, PT, R24, UR6, PT ;  /* 0x0000000618007e2a */ /* 0x008fe4000bf44000 */
[----:B----4-:R-:W-:Y:S01]  /*2cc0*/  DSETP.GT.AND P3, PT, R10, UR6, PT ;  /* 0x000000060a007e2a */ /* 0x010fe2000bf64000 */
[----:B------:R-:W-:Y:S01]  /*2cd0*/  SEL R10, RZ, 0x1, !P1 ;  /* 0x00000001ff0a7807 */ /* 0x000fe20004800000 */
[----:B-----5:R-:W-:-:S02]  /*2ce0*/  DSETP.GT.AND P4, PT, R12, UR6, PT ;  /* 0x000000060c007e2a */ /* 0x020fc4000bf84000 */
[----:B------:R-:W-:-:S04]  /*2cf0*/  SEL R11, RZ, 0x1, !P2 ;  /* 0x00000001ff0b7807 */ /* 0x000fc80005000000 */
[----:B------:R-:W-:Y:S02]  /*2d00*/  IADD3 R20, P2, P1, R11, R20, R10 ;  /* 0x000000140b147210 */ /* 0x000fe4000795e00a */
[----:B------:R-:W-:Y:S02]  /*2d10*/  SEL R11, RZ, 0x1, !P3 ;  /* 0x00000001ff0b7807 */ /* 0x000fe40005800000 */
[----:B------:R-:W-:-:S04]  /*2d20*/  SEL R12, RZ, 0x1, !P4 ;  /* 0x00000001ff0c7807 */ /* 0x000fc80006000000 */
[----:B------:R-:W-:Y:S02]  /*2d30*/  IADD3 R12, P4, P5, R12, R20, R11 ;  /* 0x000000140c0c7210 */ /* 0x000fe40007d9e00b */
[----:B------:R-:W-:-:S04]  /*2d40*/  IADD3.X R21, PT, PT, RZ, R21, RZ, P2, P1 ;  /* 0x00000015ff157210 */ /* 0x000fc800017e24ff */
[----:B------:R-:W-:Y:S01]  /*2d50*/  IADD3.X R21, PT, PT, RZ, R21, RZ, P4, P5 ;  /* 0x00000015ff157210 */ /* 0x000fe200027ea4ff */
[----:B------:R-:W-:Y:S01]  /*2d60*/  VIADD R4, R4, 0x1000 ;  /* 0x0000100004047836 */ /* 0x000fe20000000000 */
[----:B--2---:R-:W-:Y:S02]  /*2d70*/  DSETP.GT.AND P6, PT, R14, UR6, PT ;  /* 0x000000060e007e2a */ /* 0x004fe4000bfc4000 */
[----:B------:R-:W-:-:S04]  /*2d80*/  DSETP.GT.AND P3, PT, R16, UR6, PT ;  /* 0x0000000610007e2a */ /* 0x000fc8000bf64000 */
[----:B------:R-:W-:Y:S02]  /*2d90*/  SEL R11, RZ, 0x1, !P6 ;  /* 0x00000001ff0b7807 */ /* 0x000fe40007000000 */
[----:B------:R-:W-:Y:S01]  /*2da0*/  SEL R10, RZ, 0x1, !P3 ;  /* 0x00000001ff0a7807 */ /* 0x000fe20005800000 */
[----:B------:R-:W-:Y:S02]  /*2db0*/  DSETP.GT.AND P6, PT, R18, UR6, PT ;  /* 0x0000000612007e2a */ /* 0x000fe4000bfc4000 */
[----:B------:R-:W-:Y:S01]  /*2dc0*/  DSETP.GT.AND P3, PT, R8, UR6, PT ;  /* 0x0000000608007e2a */ /* 0x000fe2000bf64000 */
[----:B------:R-:W-:-:S03]  /*2dd0*/  IADD3 R8, P1, P2, R10, R12, R11 ;  /* 0x0000000c0a087210 */ /* 0x000fc60007a3e00b */
[----:B------:R-:W-:Y:S02]  /*2de0*/  SEL R9, RZ, 0x1, !P6 ;  /* 0x00000001ff097807 */ /* 0x000fe40007000000 */
[----:B------:R-:W-:Y:S02]  /*2df0*/  SEL R20, RZ, 0x1, !P3 ;  /* 0x00000001ff147807 */ /* 0x000fe40005800000 */
[----:B------:R-:W-:Y:S02]  /*2e00*/  IADD3.X R21, PT, PT, RZ, R21, RZ, P1, P2 ;  /* 0x00000015ff157210 */ /* 0x000fe40000fe44ff */
[----:B------:R-:W-:-:S04]  /*2e10*/  IADD3 R20, P3, P4, R20, R8, R9 ;  /* 0x0000000814147210 */ /* 0x000fc80007c7e009 */
[----:B------:R-:W-:-:S09]  /*2e20*/  IADD3.X R21, PT, PT, RZ, R21, RZ, P3, P4 ;  /* 0x00000015ff157210 */ /* 0x000fd20001fe84ff */
.L_x_326:
[----:B------:R-:W-:Y:S05]  /*2e30*/  BSYNC.RECONVERGENT B2 ;  /* 0x0000000000027941 */ /* 0x000fea0003800200 */
.L_x_325:
[----:B------:R-:W-:Y:S05]  /*2e40*/  @!P0 BRA `(.L_x_320) ;  /* 0x0000000000c08947 */ /* 0x000fea0003800000 */
[----:B------:R-:W-:Y:S01]  /*2e50*/  ISETP.GE.U32.AND P1, PT, R2, 0x4, PT ;  /* 0x000000040200780c */ /* 0x000fe20003f26070 */
[----:B------:R-:W-:Y:S01]  /*2e60*/  BSSY.RECONVERGENT B2, `(.L_x_327) ;  /* 0x000001d000027945 */ /* 0x000fe20003800200 */
[----:B------:R-:W-:-:S11]  /*2e70*/  LOP3.LUT P0, RZ, R22, 0x3, RZ, 0xc0, !PT ;  /* 0x0000000316ff7812 */ /* 0x000fd6000780c0ff */
[----:B------:R-:W-:Y:S05]  /*2e80*/  @!P1 BRA `(.L_x_328) ;  /* 0x0000000000689947 */ /* 0x000fea0003800000 */
[----:B------:R-:W1:Y:S01]  /*2e90*/  LDC.64 R8, c[0x0][0x380] ;  /* 0x0000e000ff087b82 */ /* 0x000e620000000a00 */
[----:B------:R-:W-:-:S04]  /*2ea0*/  IMAD.IADD R7, R4, 0x1, R7 ;  /* 0x0000000104077824 */ /* 0x000fc800078e0207 */
[C---:B------:R-:W-:Y:S02]  /*2eb0*/  VIADD R13, R7.reuse, 0x200 ;  /* 0x00000200070d7836 */ /* 0x040fe40000000000 */
[C---:B------:R-:W-:Y:S02]  /*2ec0*/  VIADD R15, R7.reuse, 0x400 ;  /* 0x00000400070f7836 */ /* 0x040fe40000000000 */
[C---:B------:R-:W-:Y:S02]  /*2ed0*/  VIADD R17, R7.reuse, 0x600 ;  /* 0x0000060007117836 */ /* 0x040fe40000000000 */
[----:B-1----:R-:W-:-:S04]  /*2ee0*/  IMAD.WIDE.U32 R10, R7, 0x8, R8 ;  /* 0x00000008070a7825 */ /* 0x002fc800078e0008 */
[--C-:B------:R-:W-:Y:S02]  /*2ef0*/  IMAD.WIDE.U32 R12, R13, 0x8, R8.reuse ;  /* 0x000000080d0c7825 */ /* 0x100fe400078e0008 */
[----:B------:R-:W2:Y:S02]  /*2f00*/  LDG.E.64 R10, desc[UR10][R10.64] ;  /* 0x0000000a0a0a7981 */ /* 0x000ea4000c1e1b00 */
[--C-:B------:R-:W-:Y:S02]  /*2f10*/  IMAD.WIDE.U32 R14, R15, 0x8, R8.reuse ;  /* 0x000000080f0e7825 */ /* 0x100fe400078e0008 */
[----:B------:R-:W3:Y:S02]  /*2f20*/  LDG.E.64 R12, desc[UR10][R12.64] ;  /* 0x0000000a0c0c7981 */ /* 0x000ee4000c1e1b00 */
[----:B------:R-:W-:Y:S02]  /*2f30*/  IMAD.WIDE.U32 R8, R17, 0x8, R8 ;  /* 0x0000000811087825 */ /* 0x000fe400078e0008 */
        /* <DEDUP_REMOVED lines=15> */
.L_x_328:
[----:B------:R-:W-:Y:S05]  /*3030*/  BSYNC.RECONVERGENT B2 ;  /* 0x0000000000027941 */ /* 0x000fea0003800200 */
.L_x_327:
[----:B------:R-:W-:Y:S05]  /*3040*/  @!P0 BRA `(.L_x_320) ;  /* 0x0000000000408947 */ /* 0x000fea0003800000 */
[----:B------:R-:W1:Y:S01]  /*3050*/  LDC.64 R8, c[0x0][0x380] ;  /* 0x0000e000ff087b82 */ /* 0x000e620000000a00 */
[----:B------:R-:W-:Y:S01]  /*3060*/  LOP3.LUT R2, R3, 0xffff, RZ, 0xc0, !PT ;  /* 0x0000ffff03027812 */ /* 0x000fe200078ec0ff */
[----:B------:R-:W-:-:S03]  /*3070*/  IMAD.IADD R7, R4, 0x1, R6 ;  /* 0x0000000104077824 */ /* 0x000fc600078e0206 */
[----:B------:R-:W-:-:S04]  /*3080*/  LEA.HI R2, R2, 0x1, RZ, 0x17 ;  /* 0x0000000102027811 */ /* 0x000fc800078fb8ff */
[----:B------:R-:W-:-:S05]  /*3090*/  LOP3.LUT R2, R2, 0x3, RZ, 0xc0, !PT ;  /* 0x0000000302027812 */ /* 0x000fca00078ec0ff */
[----:B------:R-:W-:-:S07]  /*30a0*/  IMAD.MOV R4, RZ, RZ, -R2 ;  /* 0x000000ffff047224 */ /* 0x000fce00078e0a02 */
.L_x_329:
[----:B-1----:R-:W-:-:S06]  /*30b0*/  IMAD.WIDE.U32 R2, R7, 0x8, R8 ;  /* 0x0000000807027825 */ /* 0x002fcc00078e0008 */
[----:B------:R-:W2:Y:S01]  /*30c0*/  LDG.E.64 R2, desc[UR10][R2.64] ;  /* 0x0000000a02027981 */ /* 0x000ea2000c1e1b00 */
[----:B------:R-:W-:Y:S02]  /*30d0*/  VIADD R4, R4, 0x1 ;  /* 0x0000000104047836 */ /* 0x000fe40000000000 */
[----:B------:R-:W-:Y:S01]  /*30e0*/  VIADD R7, R7, 0x200 ;  /* 0x0000020007077836 */ /* 0x000fe20000000000 */
[----:B--2---:R-:W-:-:S06]  /*30f0*/  DSETP.GT.AND P0, PT, R2, UR6, PT ;  /* 0x0000000602007e2a */ /* 0x004fcc000bf04000 */
[----:B------:R-:W-:Y:S02]  /*3100*/  SEL R11, RZ, 0x1, !P0 ;  /* 0x00000001ff0b7807 */ /* 0x000fe40004000000 */
[----:B------:R-:W-:Y:S02]  /*3110*/  ISETP.NE.AND P0, PT, R4, RZ, PT ;  /* 0x000000ff0400720c */ /* 0x000fe40003f05270 */
[----:B------:R-:W-:-:S05]  /*3120*/  IADD3 R20, P1, PT, R20, R11, RZ ;  /* 0x0000000b14147210 */ /* 0x000fca0007f3e0ff */
[----:B------:R-:W-:-:S06]  /*3130*/  IMAD.X R21, RZ, RZ, R21, P1 ;  /* 0x000000ffff157224 */ /* 0x000fcc00008e0615 */
[----:B------:R-:W-:Y:S05]  /*3140*/  @P0 BRA `(.L_x_329) ;  /* 0xfffffffc00d80947 */ /* 0x000fea000383ffff */
.L_x_320:
[----:B-12---:R-:W-:Y:S05]  /*3150*/  BSYNC.RECONVERGENT B1 ;  /* 0x0000000000017941 */ /* 0x006fea0003800200 */
.L_x_317:
[----:B------:R-:W1:Y:S01]  /*3160*/  S2R R8, SR_LANEID ;  /* 0x0000000000087919 */ /* 0x000e620000000000 */
[----:B------:R-:W2:Y:S04]  /*3170*/  SHFL.DOWN PT, R2, R20, 0x1, 0x1f ;  /* 0x08201f0014027f89 */ /* 0x000ea800000e0000 */
[----:B------:R-:W3:Y:S01]  /*3180*/  SHFL.DOWN PT, R3, R21, 0x1, 0x1f ;  /* 0x08201f0015037f89 */ /* 0x000ee200000e0000 */
[C---:B-1----:R-:W-:Y:S02]  /*3190*/  ISETP.GT.AND P0, PT, R8.reuse, 0x1e, PT ;  /* 0x0000001e0800780c */ /* 0x042fe40003f04270 */
[----:B------:R-:W-:Y:S02]  /*31a0*/  ISETP.GT.AND P1, PT, R8, 0x1d, PT ;  /* 0x0000001d0800780c */ /* 0x000fe40003f24270 */
[----:B--2---:R-:W-:-:S02]  /*31b0*/  SEL R9, R2, RZ, !P0 ;  /* 0x000000ff02097207 */ /* 0x004fc40004000000 */
[----:B---3--:R-:W-:Y:S02]  /*31c0*/  SEL R6, R3, RZ, !P0 ;  /* 0x000000ff03067207 */ /* 0x008fe40004000000 */
[----:B------:R-:W-:Y:S02]  /*31d0*/  IADD3 R9, P0, PT, R20, R9, RZ ;  /* 0x0000000914097210 */ /* 0x000fe40007f1e0ff */
[----:B------:R-:W-:-:S03]  /*31e0*/  ISETP.NE.AND P2, PT, R8, RZ, PT ;  /* 0x000000ff0800720c */ /* 0x000fc60003f45270 */
[----:B------:R-:W-:Y:S01]  /*31f0*/  IMAD.X R6, R21, 0x1, R6, P0 ;  /* 0x0000000115067824 */ /* 0x000fe200000e0606 */
[----:B------:R-:W1:Y:S04]  /*3200*/  SHFL.DOWN PT, R2, R9, 0x2, 0x1f ;  /* 0x08401f0009027f89 */ /* 0x000e6800000e0000 */
[----:B------:R-:W2:Y:S05]  /*3210*/  SHFL.DOWN PT, R3, R6, 0x2, 0x1f ;  /* 0x08401f0006037f89 */ /* 0x000eaa00000e0000 */
[----:B------:R-:W3:Y:S01]  /*3220*/  @!P2 S2R R11, SR_CgaCtaId ;  /* 0x00000000000ba919 */ /* 0x000ee20000008800 */
[----:B-1----:R-:W-:-:S04]  /*3230*/  SEL R2, R2, RZ, !P1 ;  /* 0x000000ff02027207 */ /* 0x002fc80004800000 */
[----:B------:R-:W-:Y:S02]  /*3240*/  IADD3 R7, P0, PT, R2, R9, RZ ;  /* 0x0000000902077210 */ /* 0x000fe40007f1e0ff */
[----:B--2---:R-:W-:Y:S02]  /*3250*/  SEL R3, R3, RZ, !P1 ;  /* 0x000000ff03037207 */ /* 0x004fe40004800000 */
[----:B------:R-:W-:Y:S01]  /*3260*/  ISETP.GT.AND P1, PT, R8, 0x1b, PT ;  /* 0x0000001b0800780c */ /* 0x000fe20003f24270 */
[----:B------:R-:W1:Y:S02]  /*3270*/  SHFL.DOWN PT, R2, R7, 0x4, 0x1f ;  /* 0x08801f0007027f89 */ /* 0x000e6400000e0000 */
[----:B------:R-:W-:-:S05]  /*3280*/  IMAD.X R4, R3, 0x1, R6, P0 ;  /* 0x0000000103047824 */ /* 0x000fca00000e0606 */
[----:B------:R-:W2:Y:S01]  /*3290*/  SHFL.DOWN PT, R3, R4, 0x4, 0x1f ;  /* 0x08801f0004037f89 */ /* 0x000ea200000e0000 */
[----:B-1----:R-:W-:-:S04]  /*32a0*/  SEL R2, R2, RZ, !P1 ;  /* 0x000000ff02027207 */ /* 0x002fc80004800000 */
[----:B------:R-:W-:Y:S02]  /*32b0*/  IADD3 R9, P0, PT, R2, R7, RZ ;  /* 0x0000000702097210 */ /* 0x000fe40007f1e0ff */
[----:B--2---:R-:W-:-:S03]  /*32c0*/  SEL R3, R3, RZ, !P1 ;  /* 0x000000ff03037207 */ /* 0x004fc60004800000 */
[----:B------:R-:W1:Y:S01]  /*32d0*/  SHFL.DOWN PT, R2, R9, 0x8, 0x1f ;  /* 0x09001f0009027f89 */ /* 0x000e6200000e0000 */
[----:B------:R-:W-:Y:S01]  /*32e0*/  ISETP.GT.AND P1, PT, R8, 0x17, PT ;  /* 0x000000170800780c */ /* 0x000fe20003f24270 */
[----:B------:R-:W-:-:S05]  /*32f0*/  IMAD.X R6, R3, 0x1, R4, P0 ;  /* 0x0000000103067824 */ /* 0x000fca00000e0604 */
[----:B------:R-:W2:Y:S01]  /*3300*/  SHFL.DOWN PT, R3, R6, 0x8, 0x1f ;  /* 0x09001f0006037f89 */ /* 0x000ea200000e0000 */
[----:B-1----:R-:W-:-:S04]  /*3310*/  SEL R2, R2, RZ, !P1 ;  /* 0x000000ff02027207 */ /* 0x002fc80004800000 */
[----:B------:R-:W-:Y:S02]  /*3320*/  IADD3 R7, P0, PT, R2, R9, RZ ;  /* 0x0000000902077210 */ /* 0x000fe40007f1e0ff */
[----:B--2---:R-:W-:-:S03]  /*3330*/  SEL R3, R3, RZ, !P1 ;  /* 0x000000ff03037207 */ /* 0x004fc60004800000 */
[----:B------:R-:W1:Y:S01]  /*3340*/  SHFL.DOWN PT, R2, R7, 0x10, 0x1f ;  /* 0x0a001f0007027f89 */ /* 0x000e6200000e0000 */
[----:B------:R-:W-:Y:S02]  /*3350*/  ISETP.GT.AND P1, PT, R8, 0xf, PT ;  /* 0x0000000f0800780c */ /* 0x000fe40003f24270 */
[----:B------:R-:W-:Y:S01]  /*3360*/  @!P2 MOV R8, 0x400 ;  /* 0x000004000008a802 */ /* 0x000fe20000000f00 */
[----:B------:R-:W-:Y:S01]  /*3370*/  IMAD.X R4, R3, 0x1, R6, P0 ;  /* 0x0000000103047824 */ /* 0x000fe200000e0606 */
[----:B------:R-:W-:Y:S02]  /*3380*/  @!P2 SHF.R.U32.HI R6, RZ, 0x2, R5 ;  /* 0x00000002ff06a819 */ /* 0x000fe40000011605 */
[----:B---3--:R-:W-:Y:S02]  /*3390*/  @!P2 LEA R11, R11, R8, 0x18 ;  /* 0x000000080b0ba211 */ /* 0x008fe400078ec0ff */
[----:B------:R-:W2:Y:S01]  /*33a0*/  SHFL.DOWN PT, R3, R4, 0x10, 0x1f ;  /* 0x0a001f0004037f89 */ /* 0x000ea200000e0000 */
[----:B------:R-:W-:-:S05]  /*33b0*/  @!P2 LOP3.LUT R6, R6, 0xf8, RZ, 0xc0, !PT ;  /* 0x000000f80606a812 */ /* 0x000fca00078ec0ff */
[----:B------:R-:W-:Y:S01]  /*33c0*/  @!P2 IMAD.IADD R11, R6, 0x1, R11 ;  /* 0x00000001060ba824 */ /* 0x000fe200078e020b */
[----:B-1----:R-:W-:-:S04]  /*33d0*/  SEL R2, R2, RZ, !P1 ;  /* 0x000000ff02027207 */ /* 0x002fc80004800000 */
[----:B------:R-:W-:Y:S02]  /*33e0*/  IADD3 R2, P0, PT, R2, R7, RZ ;  /* 0x0000000702027210 */ /* 0x000fe40007f1e0ff */
[----:B--2---:R-:W-:-:S05]  /*33f0*/  SEL R3, R3, RZ, !P1 ;  /* 0x000000ff03037207 */ /* 0x004fca0004800000 */
        /* <DEDUP_REMOVED lines=9> */
[----:B0-----:R-:W2:Y:S04]  /*3490*/  LDS.128 R24, [UR4+0x20] ;  /* 0x00002004ff187984 */ /* 0x001ea80008000c00 */
[----:B------:R-:W0:Y:S04]  /*34a0*/  LDS.128 R4, [UR4+0x30] ;  /* 0x00003004ff047984 */ /* 0x000e280008000c00 */
[----:B------:R-:W1:Y:S04]  /*34b0*/  LDS.128 R20, [UR4+0x40] ;  /* 0x00004004ff147984 */ /* 0x000e680008000c00 */
[----:B------:R-:W3:Y:S04]  /*34c0*/  LDS.128 R16, [UR4+0x50] ;  /* 0x00005004ff107984 */ /* 0x000ee80008000c00 */
[----:B------:R-:W4:Y:S01]  /*34d0*/  LDS.128 R12, [UR4+0x60] ;  /* 0x00006004ff0c7984 */ /* 0x000f220008000c00 */
[----:B--2---:R-:W-:-:S04]  /*34e0*/  IADD3 R11, P1, P2, R24, R8, R2 ;  /* 0x00000008180b7210 */ /* 0x004fc80007a3e002 */
[----:B------:R-:W-:Y:S02]  /*34f0*/  IADD3.X R25, PT, PT, R25, R9, R3, P1, P2 ;  /* 0x0000000919197210 */ /* 0x000fe40000fe4403 */
[----:B0-----:R-:W-:Y:S02]  /*3500*/  IADD3 R3, P1, P2, R4, R11, R26 ;  /* 0x0000000b04037210 */ /* 0x001fe40007a3e01a */
[----:B------:R-:W0:Y:S02]  /*3510*/  LDS.128 R8, [UR4+0x70] ;  /* 0x00007004ff087984 */ /* 0x000e240008000c00 */
[----:B------:R-:W-:Y:S02]  /*3520*/  IADD3.X R5, PT, PT, R5, R25, R27, P1, P2 ;  /* 0x0000001905057210 */ /* 0x000fe40000fe441b */
[----:B------:R-:W2:Y:S01]  /*3530*/  LDS.128 R24, [UR4+0x80] ;  /* 0x00008004ff187984 */ /* 0x000ea20008000c00 */
[----:B-1----:R-:W-:-:S04]  /*3540*/  IADD3 R3, P1, P2, R20, R3, R6 ;  /* 0x0000000314037210 */ /* 0x002fc80007a3e006 */
[----:B---3--:R-:W-:Y:S02]  /*3550*/  IADD3 R3, P3, P4, R16, R3, R22 ;  /* 0x0000000310037210 */ /* 0x008fe40007c7e016 */
[----:B------:R-:W-:Y:S02]  /*3560*/  IADD3.X R7, PT, PT, R21, R5, R7, P1, P2 ;  /* 0x0000000515077210 */ /* 0x000fe40000fe4407 */
[----:B----4-:R-:W-:Y:S02]  /*3570*/  IADD3 R3, P1, P2, R12, R3, R18 ;  /* 0x000000030c037210 */ /* 0x010fe40007a3e012 */
[----:B------:R-:W-:-:S04]  /*3580*/  IADD3.X R17, PT, PT, R17, R7, R23, P3, P4 ;  /* 0x0000000711117210 */ /* 0x000fc80001fe8417 */
[----:B------:R-:W-:Y:S02]  /*3590*/  IADD3.X R13, PT, PT, R13, R17, R19, P1, P2 ;  /* 0x000000110d0d7210 */ /* 0x000fe40000fe4413 */
[----:B0-----:R-:W-:-:S04]  /*35a0*/  IADD3 R3, P3, P4, R8, R3, R14 ;  /* 0x0000000308037210 */ /* 0x001fc80007c7e00e */
[----:B--2---:R-:W-:Y:S02]  /*35b0*/  IADD3 R3, P1, P2, R24, R3, R10 ;  /* 0x0000000318037210 */ /* 0x004fe40007a3e00a */
[----:B------:R-:W-:Y:S02]  /*35c0*/  IADD3.X R9, PT, PT, R9, R13, R15, P3, P4 ;  /* 0x0000000d09097210 */ /* 0x000fe40001fe840f */
[----:B------:R-:W-:Y:S02]  /*35d0*/  IADD3 R2, P3, PT, R3, R26, RZ ;  /* 0x0000001a03027210 */ /* 0x000fe40007f7e0ff */
[----:B------:R-:W-:-:S05]  /*35e0*/  IADD3.X R3, PT, PT, R25, R9, R11, P1, P2 ;  /* 0x0000000919037210 */ /* 0x000fca0000fe440b */
[----:B------:R-:W-:-:S07]  /*35f0*/  IMAD.X R3, R3, 0x1, R27, P3 ;  /* 0x0000000103037824 */ /* 0x000fce00018e061b */
.L_x_316:
[----:B------:R-:W-:Y:S05]  /*3600*/  BSYNC.RECONVERGENT B0 ;  /* 0x0000000000007941 */ /* 0x000fea0003800200 */
.L_x_300:
[----:B------:R-:W-:Y:S05]  /*3610*/  @P0 EXIT ;  /* 0x000000000000094d */ /* 0x000fea0003800000 */
[----:B------:R-:W3:Y:S02]  /*3620*/  LDC.64 R4, c[0x0][0x398] ;  /* 0x0000e600ff047b82 */ /* 0x000ee40000000a00 */
[----:B---3--:R-:W-:-:S05]  /*3630*/  IMAD.WIDE.U32 R4, R0, 0x8, R4 ;  /* 0x0000000800047825 */ /* 0x008fca00078e0004 */
[----:B------:R-:W-:Y:S01]  /*3640*/  STG.E.64 desc[UR10][R4.64], R2 ;  /* 0x0000000204007986 */ /* 0x000fe2000c101b0a */
[----:B------:R-:W-:Y:S05]  /*3650*/  EXIT ;  /* 0x000000000000794d */ /* 0x000fea0003800000 */
.L_x_330:
        /* <DEDUP_REMOVED lines=10> */
.L_x_427:


//--------------------- .text._ZN3cub18CUB_300001_SM_10006detail6reduce28DeviceReduceSingleTileKernelINS2_10policy_hubIljN4cuda3std3__44plusIlEEE10Policy1000EN6thrust24THRUST_300001_SM_1000_NS18transform_iteratorINSD_6detail10functional5actorINSG_9compositeIJNSG_16operator_adaptorINS7_7greaterIvEEEENSH_INSG_8argumentILj0EEEEENSH_INSG_5valueIdEEEEEEEEENSF_15normal_iteratorINSD_10device_ptrIdEEEEllEEPljS9_llNS7_10__identityEEEvT0_T1_T2_T3_T4_T6_ --------------------------
	.section	.text._ZN3cub18CUB_300001_SM_10006detail6reduce28DeviceReduceSingleTileKernelINS2_10policy_hubIljN4cuda3std3__44plusIlEEE10Policy1000EN6thrust24THRUST_300001_SM_1000_NS18transform_iteratorINSD_6detail10functional5actorINSG_9compositeIJNSG_16operator_adaptorINS7_7greaterIvEEEENSH_INSG_8argumentILj0EEEEENSH_INSG_5valueIdEEEEEEEEENSF_15normal_iteratorINSD_10device_ptrIdEEEEllEEPljS9_llNS7_10__identityEEEvT0_T1_T2_T3_T4_T6_,"ax",@progbits
	.align	128
        .global         _ZN3cub18CUB_300001_SM_10006detail6reduce28DeviceReduceSingleTileKernelINS2_10policy_hubIljN4cuda3std3__44plusIlEEE10Policy1000EN6thrust24THRUST_300001_SM_1000_NS18transform_iteratorINSD_6detail10functional5actorINSG_9compositeIJNSG_16operator_adaptorINS7_7greaterIvEEEENSH_INSG_8argumentILj0EEEEENSH_INSG_5valueIdEEEEEEEEENSF_15normal_iteratorINSD_10device_ptrIdEEEEllEEPljS9_llNS7_10__identityEEEvT0_T1_T2_T3_T4_T6_
        .type           _ZN3cub18CUB_300001_SM_10006detail6reduce28DeviceReduceSingleTileKernelINS2_10policy_hubIljN4cuda3std3__44plusIlEEE10Policy1000EN6thrust24THRUST_300001_SM_1000_NS18transform_iteratorINSD_6detail10functional5actorINSG_9compositeIJNSG_16operator_adaptorINS7_7greaterIvEEEENSH_INSG_8argumentILj0EEEEENSH_INSG_5valueIdEEEEEEEEENSF_15normal_iteratorINSD_10device_ptrIdEEEEllEEPljS9_llNS7_10__identityEEEvT0_T1_T2_T3_T4_T6_,@function
        .size           _ZN3cub18CUB_300001_SM_10006detail6reduce28DeviceReduceSingleTileKernelINS2_10policy_hubIljN4cuda3std3__44plusIlEEE10Policy1000EN6thrust24THRUST_300001_SM_1000_NS18transform_iteratorINSD_6detail10functional5actorINSG_9compositeIJNSG_16operator_adaptorINS7_7greaterIvEEEENSH_INSG_8argumentILj0EEEEENSH_INSG_5valueIdEEEEEEEEENSF_15normal_iteratorINSD_10device_ptrIdEEEEllEEPljS9_llNS7_10__identityEEEvT0_T1_T2_T3_T4_T6_,(.L_x_428 - _ZN3cub18CUB_300001_SM_10006detail6reduce28DeviceReduceSingleTileKernelINS2_10policy_hubIljN4cuda3std3__44plusIlEEE10Policy1000EN6thrust24THRUST_300001_SM_1000_NS18transform_iteratorINSD_6detail10functional5actorINSG_9compositeIJNSG_16operator_adaptorINS7_7greaterIvEEEENSH_INSG_8argumentILj0EEEEENSH_INSG_5valueIdEEEEEEEEENSF_15normal_iteratorINSD_10device_ptrIdEEEEllEEPljS9_llNS7_10__identityEEEvT0_T1_T2_T3_T4_T6_)
        .other          _ZN3cub18CUB_300001_SM_10006detail6reduce28DeviceReduceSingleTileKernelINS2_10policy_hubIljN4cuda3std3__44plusIlEEE10Policy1000EN6thrust24THRUST_300001_SM_1000_NS18transform_iteratorINSD_6detail10functional5actorINSG_9compositeIJNSG_16operator_adaptorINS7_7greaterIvEEEENSH_INSG_8argumentILj0EEEEENSH_INSG_5valueIdEEEEEEEEENSF_15normal_iteratorINSD_10device_ptrIdEEEEllEEPljS9_llNS7_10__identityEEEvT0_T1_T2_T3_T4_T6_,@"STO_CUDA_ENTRY STV_DEFAULT"
_ZN3cub18CUB_300001_SM_10006detail6reduce28DeviceReduceSingleTileKernelINS2_10policy_hubIljN4cuda3std3__44plusIlEEE10Policy1000EN6thrust24THRUST_300001_SM_1000_NS18transform_iteratorINSD_6detail10functional5actorINSG_9compositeIJNSG_16operator_adaptorINS7_7greaterIvEEEENSH_INSG_8argumentILj0EEEEENSH_INSG_5valueIdEEEEEEEEENSF_15normal_iteratorINSD_10device_ptrIdEEEEllEEPljS9_llNS7_10__identityEEEvT0_T1_T2_T3_T4_T6_:
.text._ZN3cub18CUB_300001_SM_10006detail6reduce28DeviceReduceSingleTileKernelINS2_10policy_hubIljN4cuda3std3__44plusIlEEE10Policy1000EN6thrust24THRUST_300001_SM_1000_NS18transform_iteratorINSD_6detail10functional5actorINSG_9compositeIJNSG_16operator_adaptorINS7_7greaterIvEEEENSH_INSG_8argumentILj0EEEEENSH_INSG_5valueIdEEEEEEEEENSF_15normal_iteratorINSD_10device_ptrIdEEEEllEEPljS9_llNS7_10__identityEEEvT0_T1_T2_T3_T4_T6_:
        /* <DEDUP_REMOVED lines=13> */
.L_x_331:
[----:B------:R-:W-:Y:S01]  /*00d0*/  ISETP.GT.U32.AND P0, PT, R2, 0xdff, PT ;  /* 0x00000dff0200780c */ /* 0x000fe20003f04070 */
[----:B------:R-:W-:-:S12]  /*00e0*/  BSSY.RECONVERGENT B0, `(.L_x_332) ;  /* 0x000030d000007945 */ /* 0x000fd80003800200 */
[----:B------:R-:W-:Y:S05]  /*00f0*/  @P0 BRA `(.L_x_333) ;  /* 0x0000001800400947 */ /* 0x000fea0003800000 */
[----:B------:R-:W0:Y:S01]  /*0100*/  S2R R37, SR_TID.X ;  /* 0x0000000000257919 */ /* 0x000e220000002100 */
[----:B------:R-:W1:Y:S01]  /*0110*/  LDCU.64 UR8, c[0x0][0x390] ;  /* 0x00007200ff0877ac */ /* 0x000e620008000a00 */
[----:B------:R-:W-:Y:S01]  /*0120*/  BSSY.RECONVERGENT B1, `(.L_x_334) ;  /* 0x000000e000017945 */ /* 0x000fe20003800200 */
[----:B------:R-:W-:Y:S02]  /*0130*/  IMAD.MOV.U32 R0, RZ, RZ, RZ ;  /* 0x000000ffff007224 */ /* 0x000fe400078e00ff */
[----:B------:R-:W-:Y:S01]  /*0140*/  IMAD.MOV.U32 R3, RZ, RZ, RZ ;  /* 0x000000ffff037224 */ /* 0x000fe200078e00ff */
        /* <DEDUP_REMOVED lines=11> */
.L_x_335:
[----:B------:R-:W-:Y:S05]  /*0200*/  BSYNC.RECONVERGENT B1 ;  /* 0x0000000000017941 */ /* 0x000fea0003800200 */
.L_x_334:
        /* <DEDUP_REMOVED lines=17> */
.L_x_340:
        /* <DEDUP_REMOVED lines=58> */
[----:B------:R-:W-:Y:S01]  /*06c0*/  IADD3 R6, P4, P5, R6, R0, R3 ;  /* 0x0000000006067210 */ /* 0x000fe20007d9e003 */
[----:B------:R-:W-:Y:S01]  /*06d0*/  DSETP.GT.AND P6, PT, R34, UR8, PT ;  /* 0x0000000822007e2a */ /* 0x000fe2000bfc4000 */
[----:B------:R-:W-:-:S02]  /*06e0*/  SEL R3, RZ, 0x1, !P1 ;  /* 0x00000001ff037807 */ /* 0x000fc40004800000 */
[----:B------:R-:W-:Y:S02]  /*06f0*/  ISETP.NE.AND P1, PT, R38, RZ, PT ;  /* 0x000000ff2600720c */ /* 0x000fe40003f25270 */
[----:B------:R-:W-:Y:S02]  /*0700*/  IADD3.X R7, PT, PT, RZ, R7, RZ, P3, P2 ;  /* 0x00000007ff077210 */ /* 0x000fe40001fe44ff */
[----:B------:R-:W-:Y:S02]  /*0710*/  SEL R0, RZ, 0x1, !P6 ;  /* 0x00000001ff007807 */ /* 0x000fe40007000000 */
[----:B------:R-:W-:Y:S02]  /*0720*/  IADD3 R4, P6, PT, R4, 0x10000, RZ ;  /* 0x0001000004047810 */ /* 0x000fe40007fde0ff */
[----:B------:R-:W-:Y:S02]  /*0730*/  IADD3 R0, P2, P3, R0, R6, R3 ;  /* 0x0000000600007210 */ /* 0x000fe40007b5e003 */
[----:B------:R-:W-:Y:S01]  /*0740*/  IADD3.X R3, PT, PT, RZ, R7, RZ, P4, P5 ;  /* 0x00000007ff037210 */ /* 0x000fe200027ea4ff */
[----:B------:R-:W-:-:S03]  /*0750*/  IMAD.X R5, RZ, RZ, R5, P6 ;  /* 0x000000ffff057224 */ /* 0x000fc600030e0605 */
[----:B------:R-:W-:Y:S01]  /*0760*/  IADD3.X R3, PT, PT, RZ, R3, RZ, P2, P3 ;  /* 0x00000003ff037210 */ /* 0x000fe200017e64ff */
[----:B------:R-:W-:Y:S06]  /*0770*/  @P1 BRA `(.L_x_340) ;  /* 0xfffffff800e81947 */ /* 0x000fec000383ffff */
.L_x_339:
[----:B------:R-:W-:Y:S05]  /*0780*/  BSYNC.RECONVERGENT B2 ;  /* 0x0000000000027941 */ /* 0x000fea0003800200 */
.L_x_338:
        /* <DEDUP_REMOVED lines=42> */
.L_x_342:
[----:B------:R-:W-:Y:S05]  /*0a30*/  BSYNC.RECONVERGENT B2 ;  /* 0x0000000000027941 */ /* 0x000fea0003800200 */
.L_x_341:
        /* <DEDUP_REMOVED lines=26> */
.L_x_344:
[----:B------:R-:W-:Y:S05]  /*0be0*/  BSYNC.RECONVERGENT B2 ;  /* 0x0000000000027941 */ /* 0x000fea0003800200 */
.L_x_343:
[----:B------:R-:W-:Y:S05]  /*0bf0*/  @!P0 BRA `(.L_x_337) ;  /* 0x0000000000388947 */ /* 0x000fea0003800000 */
[----:B------:R-:W0:Y:S01]  /*0c00*/  LDC.64 R4, c[0x0][0x380] ;  /* 0x0000e000ff047b82 */ /* 0x000e220000000a00 */
[----:B------:R-:W-:Y:S02]  /*0c10*/  IMAD.MOV R6, RZ, RZ, -R36 ;  /* 0x000000ffff067224 */ /* 0x000fe400078e0a24 */
[----:B0-----:R-:W-:-:S07]  /*0c20*/  IMAD.WIDE.U32 R4, R39, 0x8, R4 ;  /* 0x0000000827047825 */ /* 0x001fce00078e0004 */
.L_x_345:
[----:B------:R0:W2:Y:S01]  /*0c30*/  LDG.E.64 R8, desc[UR6][R4.64] ;  /* 0x0000000604087981 */ /* 0x0000a2000c1e1b00 */
[----:B------:R-:W2:Y:S01]  /*0c40*/  LDCU.64 UR4, c[0x0][0x390] ;  /* 0x00007200ff0477ac */ /* 0x000ea20008000a00 */
        /* <DEDUP_REMOVED lines=9> */
.L_x_337:
[----:B------:R-:W-:Y:S05]  /*0ce0*/  BSYNC.RECONVERGENT B1 ;  /* 0x0000000000017941 */ /* 0x000fea0003800200 */
.L_x_336:
        /* <DEDUP_REMOVED lines=78> */
.L_x_346:
[----:B------:R-:W-:Y:S01]  /*11d0*/  LOP3.LUT R4, R37, 0x3e0, RZ, 0xc0, !PT ;  /* 0x000003e025047812 */ /* 0x000fe200078ec0ff */
[----:B------:R-:W0:Y:S03]  /*11e0*/  S2R R14, SR_LANEID ;  /* 0x00000000000e7919 */ /* 0x000e260000000000 */
[----:B------:R-:W-:Y:S01]  /*11f0*/  LOP3.LUT R7, RZ, R4, RZ, 0x33, !PT ;  /* 0x00000004ff077212 */ /* 0x000fe200078e33ff */
[----:B------:R-:W-:-:S04]  /*1200*/  VIADD R5, R4, 0x20 ;  /* 0x0000002004057836 */ /* 0x000fc80000000000 */
        /* <DEDUP_REMOVED lines=10> */
[----:B------:R-:W-:-:S07]  /*12b0*/  IADD3 R8, P0, PT, R0, R9, RZ ;  /* 0x0000000900087210 */ /* 0x000fce0007f1e0ff */
[----:B------:R-:W0:Y:S01]  /*12c0*/  @!P2 S2R R9, SR_CgaCtaId ;  /* 0x000000000009a919 */ /* 0x000e220000008800 */
[----:B------:R-:W-:Y:S01]  /*12d0*/  IMAD.X R10, R3, 0x1, R10, P0 ;  /* 0x00000001030a7824 */ /* 0x000fe200000e060a */
[----:B------:R-:W1:Y:S01]  /*12e0*/  SHFL.DOWN PT, R4, R8, 0x2, R7 ;  /* 0x0840000008047989 */ /* 0x000e6200000e0007 */
[----:B------:R-:W-:-:S03]  /*12f0*/  ISETP.GT.AND P0, PT, R6, R7, PT ;  /* 0x000000070600720c */ /* 0x000fc60003f04270 */
[----:B------:R-:W2:Y:S01]  /*1300*/  SHFL.DOWN PT, R5, R10, 0x2, R7 ;  /* 0x084000000a057989 */ /* 0x000ea200000e0007 */
[----:B-1----:R-:W-:-:S04]  /*1310*/  SEL R4, R4, RZ, !P0 ;  /* 0x000000ff04047207 */ /* 0x002fc80004000000 */
[----:B------:R-:W-:Y:S01]  /*1320*/  IADD3 R6, P1, PT, R4, R8, RZ ;  /* 0x0000000804067210 */ /* 0x000fe20007f3e0ff */
[----:B------:R-:W-:Y:S01]  /*1330*/  VIADD R4, R14, 0x4 ;  /* 0x000000040e047836 */ /* 0x000fe20000000000 */
[----:B--2---:R-:W-:-:S03]  /*1340*/  SEL R5, R5, RZ, !P0 ;  /* 0x000000ff05057207 */ /* 0x004fc60004000000 */
[----:B------:R-:W1:Y:S01]  /*1350*/  SHFL.DOWN PT, R0, R6, 0x4, R7 ;  /* 0x0880000006007989 */ /* 0x000e6200000e0007 */
[----:B------:R-:W-:Y:S01]  /*1360*/  ISETP.GT.AND P0, PT, R4, R7, PT ;  /* 0x000000070400720c */ /* 0x000fe20003f04270 */
[----:B------:R-:W-:Y:S02]  /*1370*/  IMAD.X R12, R5, 0x1, R10, P1 ;  /* 0x00000001050c7824 */ /* 0x000fe400008e060a */
[----:B------:R-:W-:-:S03]  /*1380*/  VIADD R4, R14, 0x8 ;  /* 0x000000080e047836 */ /* 0x000fc60000000000 */
[----:B------:R-:W2:Y:S01]  /*1390*/  SHFL.DOWN PT, R3, R12, 0x4, R7 ;  /* 0x088000000c037989 */ /* 0x000ea200000e0007 */
[----:B-1----:R-:W-:-:S04]  /*13a0*/  SEL R0, R0, RZ, !P0 ;  /* 0x000000ff00007207 */ /* 0x002fc80004000000 */
[----:B------:R-:W-:Y:S02]  /*13b0*/  IADD3 R8, P1, PT, R0, R6, RZ ;  /* 0x0000000600087210 */ /* 0x000fe40007f3e0ff */
[----:B--2---:R-:W-:-:S03]  /*13c0*/  SEL R3, R3, RZ, !P0 ;  /* 0x000000ff03037207 */ /* 0x004fc60004000000 */
[----:B------:R-:W1:Y:S01]  /*13d0*/  SHFL.DOWN PT, R0, R8, 0x8, R7 ;  /* 0x0900000008007989 */ /* 0x000e6200000e0007 */
[----:B------:R-:W-:Y:S01]  /*13e0*/  ISETP.GT.AND P0, PT, R4, R7, PT ;  /* 0x000000070400720c */ /* 0x000fe20003f04270 */
[----:B------:R-:W-:Y:S02]  /*13f0*/  VIADD R4, R14, 0x10 ;  /* 0x000000100e047836 */ /* 0x000fe40000000000 */
[----:B------:R-:W-:-:S05]  /*1400*/  IMAD.X R10, R3, 0x1, R12, P1 ;  /* 0x00000001030a7824 */ /* 0x000fca00008e060c */
[----:B------:R-:W2:Y:S01]  /*1410*/  SHFL.DOWN PT, R3, R10, 0x8, R7 ;  /* 0x090000000a037989 */ /* 0x000ea200000e0007 */
[----:B-1----:R-:W-:-:S04]  /*1420*/  SEL R0, R0, RZ, !P0 ;  /* 0x000000ff00007207 */ /* 0x002fc80004000000 */
[----:B------:R-:W-:Y:S02]  /*1430*/  IADD3 R5, P1, PT, R0, R8, RZ ;  /* 0x0000000800057210 */ /* 0x000fe40007f3e0ff */
[----:B------:R-:W-:Y:S02]  /*1440*/  @!P2 SHF.R.U32.HI R8, RZ, 0x2, R37 ;  /* 0x00000002ff08a819 */ /* 0x000fe40000011625 */
[----:B--2---:R-:W-:Y:S01]  /*1450*/  SEL R3, R3, RZ, !P0 ;  /* 0x000000ff03037207 */ /* 0x004fe20004000000 */
[----:B------:R-:W1:Y:S01]  /*1460*/  SHFL.DOWN PT, R0, R5, 0x10, R7 ;  /* 0x0a00000005007989 */ /* 0x000e6200000e0007 */
[----:B------:R-:W-:Y:S02]  /*1470*/  ISETP.GT.AND P0, PT, R4, R7, PT ;  /* 0x000000070400720c */ /* 0x000fe40003f04270 */
[----:B------:R-:W-:Y:S01]  /*1480*/  @!P2 MOV R4, 0x400 ;  /* 0x000004000004a802 */ /* 0x000fe20000000f00 */
[----:B------:R-:W-:Y:S01]  /*1490*/  IMAD.X R6, R3, 0x1, R10, P1 ;  /* 0x0000000103067824 */ /* 0x000fe200008e060a */
[----:B------:R-:W-:-:S02]  /*14a0*/  @!P2 LOP3.LUT R8, R8, 0xf8, RZ, 0xc0, !PT ;  /* 0x000000f80808a812 */ /* 0x000fc400078ec0ff */
[----:B0-----:R-:W-:Y:S02]  /*14b0*/  @!P2 LEA R9, R9, R4, 0x18 ;  /* 0x000000040909a211 */ /* 0x001fe400078ec0ff */
[----:B------:R-:W0:Y:S03]  /*14c0*/  SHFL.DOWN PT, R3, R6, 0x10, R7 ;  /* 0x0a00000006037989 */ /* 0x000e2600000e0007 */
[----:B------:R-:W-:Y:S01]  /*14d0*/  @!P2 IMAD.IADD R9, R8, 0x1, R9 ;  /* 0x000000010809a824 */ /* 0x000fe200078e0209 */
[----:B-1----:R-:W-:-:S04]  /*14e0*/  SEL R0, R0, RZ, !P0 ;  /* 0x000000ff00007207 */ /* 0x002fc80004000000 */
[----:B------:R-:W-:Y:S02]  /*14f0*/  IADD3 R4, P1, PT, R0, R5, RZ ;  /* 0x0000000500047210 */ /* 0x000fe40007f3e0ff */
[----:B0-----:R-:W-:Y:S02]  /*1500*/  SEL R3, R3, RZ, !P0 ;  /* 0x000000ff03037207 */ /* 0x001fe40004000000 */
[----:B------:R-:W-:-:S03]  /*1510*/  ISETP.NE.AND P0, PT, R37, RZ, PT ;  /* 0x000000ff2500720c */ /* 0x000fc60003f05270 */
        /* <DEDUP_REMOVED lines=10> */
[----:B------:R-:W-:Y:S01]  /*15c0*/  ISETP.GT.U32.AND P6, PT, R2, 0x1a0, PT ;  /* 0x000001a00200780c */ /* 0x000fe20003fc4070 */
[----:B-1----:R-:W-:-:S09]  /*15d0*/  ULEA UR4, UR5, UR4, 0x18 ;  /* 0x0000000405047291 */ /* 0x002fd2000f8ec0ff */
[----:B0-----:R-:W0:Y:S04]  /*15e0*/  LDS.128 R8, [UR4+0x20] ;  /* 0x00002004ff087984 */ /* 0x001e280008000c00 */
[----:B------:R-:W1:Y:S04]  /*15f0*/  LDS.64 R6, [UR4+0x18] ;  /* 0x00001804ff067984 */ /* 0x000e680008000a00 */
[----:B------:R-:W2:Y:S04]  /*1600*/  LDS.128 R12, [UR4+0x30] ;  /* 0x00003004ff0c7984 */ /* 0x000ea80008000c00 */
[----:B------:R-:W3:Y:S04]  /*1610*/  LDS.128 R16, [UR4+0x40] ;  /* 0x00004004ff107984 */ /* 0x000ee80008000c00 */
[----:B------:R-:W4:Y:S04]  /*1620*/  LDS.128 R20, [UR4+0x50] ;  /* 0x00005004ff147984 */ /* 0x000f280008000c00 */
[----:B------:R-:W5:Y:S04]  /*1630*/  LDS.128 R24, [UR4+0x60] ;  /* 0x00006004ff187984 */ /* 0x000f680008000c00 */
[----:B------:R-:W5:Y:S01]  /*1640*/  LDS.128 R28, [UR4+0x70] ;  /* 0x00007004ff1c7984 */ /* 0x000f620008000c00 */
[----:B0-----:R-:W-:-:S02]  /*1650*/  SEL R5, R8, RZ, P2 ;  /* 0x000000ff08057207 */ /* 0x001fc40001000000 */
[----:B------:R-:W-:Y:S02]  /*1660*/  SEL R32, R9, RZ, P2 ;  /* 0x000000ff09207207 */ /* 0x000fe40001000000 */
[----:B-1----:R-:W-:Y:S02]  /*1670*/  SEL R0, R6, RZ, P1 ;  /* 0x000000ff06007207 */ /* 0x002fe40000800000 */
[----:B------:R-:W-:Y:S02]  /*1680*/  SEL R33, R7, RZ, P1 ;  /* 0x000000ff07217207 */ /* 0x000fe40000800000 */
[----:B------:R-:W-:Y:S02]  /*1690*/  IADD3 R0, P3, P4, R5, R0, R4 ;  /* 0x0000000005007210 */ /* 0x000fe40007c7e004 */
[----:B------:R-:W0:Y:S01]  /*16a0*/  LDS.128 R4, [UR4+0x80] ;  /* 0x00008004ff047984 */ /* 0x000e220008000c00 */
[C---:B------:R-:W-:Y:S02]  /*16b0*/  ISETP.GT.U32.AND P1, PT, R2.reuse, 0x60, PT ;  /* 0x000000600200780c */ /* 0x040fe40003f24070 */
[----:B------:R-:W-:-:S02]  /*16c0*/  ISETP.GT.U32.AND P2, PT, R2, 0x80, PT ;  /* 0x000000800200780c */ /* 0x000fc40003f44070 */
[----:B------:R-:W-:Y:S02]  /*16d0*/  SEL R9, R10, RZ, P1 ;  /* 0x000000ff0a097207 */ /* 0x000fe40000800000 */
[----:B------:R-:W-:Y:S02]  /*16e0*/  SEL R11, R11, RZ, P1 ;  /* 0x000000ff0b0b7207 */ /* 0x000fe40000800000 */
[----:B--2---:R-:W-:Y:S02]  /*16f0*/  SEL R8, R12, RZ, P2 ;  /* 0x000000ff0c087207 */ /* 0x004fe40001000000 */
[----:B------:R-:W-:Y:S02]  /*1700*/  SEL R10, R13, RZ, P2 ;  /* 0x000000ff0d0a7207 */ /* 0x000fe40001000000 */
[C---:B------:R-:W-:Y:S02]  /*1710*/  ISETP.GT.U32.AND P1, PT, R2.reuse, 0xa0, PT ;  /* 0x000000a00200780c */ /* 0x040fe40003f24070 */
[----:B------:R-:W-:-:S02]  /*1720*/  ISETP.GT.U32.AND P2, PT, R2, 0xc0, PT ;  /* 0x000000c00200780c */ /* 0x000fc40003f44070 */
[----:B------:R-:W-:Y:S02]  /*1730*/  IADD3.X R12, PT, PT, R32, R33, R3, P3, P4 ;  /* 0x00000021200c7210 */ /* 0x000fe40001fe8403 */
[----:B------:R-:W-:Y:S02]  /*1740*/  IADD3 R8, P3, P4, R8, R0, R9 ;  /* 0x0000000008087210 */ /* 0x000fe40007c7e009 */
[----:B------:R-:W-:Y:S02]  /*1750*/  SEL R3, R14, RZ, P1 ;  /* 0x000000ff0e037207 */ /* 0x000fe40000800000 */
[----:B---3--:R-:W-:Y:S02]  /*1760*/  SEL R0, R16, RZ, P2 ;  /* 0x000000ff10007207 */ /* 0x008fe40001000000 */
[----:B------:R-:W-:Y:S02]  /*1770*/  SEL R14, R15, RZ, P1 ;  /* 0x000000ff0f0e7207 */ /* 0x000fe40000800000 */
[----:B------:R-:W-:-:S02]  /*1780*/  ISETP.GT.U32.AND P1, PT, R2, 0xe0, PT ;  /* 0x000000e00200780c */ /* 0x000fc40003f24070 */
[----:B------:R-:W-:Y:S02]  /*1790*/  IADD3.X R10, PT, PT, R10, R12, R11, P3, P4 ;  /* 0x0000000c0a0a7210 */ /* 0x000fe40001fe840b */
[----:B------:R-:W-:Y:S02]  /*17a0*/  SEL R9, R17, RZ, P2 ;  /* 0x000000ff11097207 */ /* 0x000fe40001000000 */
[----:B------:R-:W-:Y:S02]  /*17b0*/  IADD3 R0, P3, P4, R0, R8, R3 ;  /* 0x0000000800007210 */ /* 0x000fe40007c7e003 */
[----:B------:R-:W-:Y:S02]  /*17c0*/  ISETP.GT.U32.AND P2, PT, R2, 0x100, PT ;  /* 0x000001000200780c */ /* 0x000fe40003f44070 */
[----:B------:R-:W-:Y:S02]  /*17d0*/  SEL R3, R18, RZ, P1 ;  /* 0x000000ff12037207 */ /* 0x000fe40000800000 */
[----:B------:R-:W-:-:S02]  /*17e0*/  SEL R19, R19, RZ, P1 ;  /* 0x000000ff13137207 */ /* 0x000fc40000800000 */
[----:B------:R-:W-:Y:S02]  /*17f0*/  ISETP.GT.U32.AND P1, PT, R2, 0x120, PT ;  /* 0x000001200200780c */ /* 0x000fe40003f24070 */
[----:B------:R-:W-:Y:S02]  /*1800*/  IADD3.X R9, PT, PT, R9, R10, R14, P3, P4 ;  /* 0x0000000a09097210 */ /* 0x000fe40001fe840e */
[----:B----4-:R-:W-:Y:S02]  /*1810*/  SEL R8, R20, RZ, P2 ;  /* 0x000000ff14087207 */ /* 0x010fe40001000000 */
[----:B------:R-:W-:Y:S02]  /*1820*/  SEL R10, R21, RZ, P2 ;  /* 0x000000ff150a7207 */ /* 0x000fe40001000000 */
[----:B------:R-:W-:Y:S02]  /*1830*/  ISETP.GT.U32.AND P2, PT, R2, 0x140, PT ;  /* 0x000001400200780c */ /* 0x000fe40003f44070 */
[----:B------:R-:W-:-:S02]  /*1840*/  SEL R11, R22, RZ, P1 ;  /* 0x000000ff160b7207 */ /* 0x000fc40000800000 */
[----:B------:R-:W-:Y:S02]  /*1850*/  SEL R22, R23, RZ, P1 ;  /* 0x000000ff17167207 */ /* 0x000fe40000800000 */
[----:B------:R-:W-:Y:S02]  /*1860*/  IADD3 R8, P3, P4, R8, R0, R3 ;  /* 0x0000000008087210 */ /* 0x000fe40007c7e003 */
[----:B------:R-:W-:Y:S02]  /*1870*/  ISETP.GT.U32.AND P1, PT, R2, 0x160, PT ;  /* 0x000001600200780c */ /* 0x000fe40003f24070 */
[----:B-----5:R-:W-:Y:S02]  /*1880*/  SEL R0, R24, RZ, P2 ;  /* 0x000000ff18007207 */ /* 0x020fe40001000000 */
[----:B------:R-:W-:Y:S02]  /*1890*/  IADD3.X R10, PT, PT, R10, R9, R19, P3, P4 ;  /* 0x000000090a0a7210 */ /* 0x000fe40001fe8413 */
[----:B------:R-:W-:-:S02]  /*18a0*/  SEL R3, R26, RZ, P1 ;  /* 0x000000ff1a037207 */ /* 0x000fc40000800000 */
[----:B------:R-:W-:Y:S02]  /*18b0*/  SEL R27, R27, RZ, P1 ;  /* 0x000000ff1b1b7207 */ /* 0x000fe40000800000 */
[----:B------:R-:W-:Y:S02]  /*18c0*/  SEL R9, R25, RZ, P2 ;  /* 0x000000ff19097207 */ /* 0x000fe40001000000 */
[----:B------:R-:W-:Y:S02]  /*18d0*/  IADD3 R0, P1, P3, R0, R8, R11 ;  /* 0x0000000800007210 */ /* 0x000fe40007b3e00b */
[----:B------:R-:W-:Y:S02]  /*18e0*/  SEL R8, R28, RZ, P5 ;  /* 0x000000ff1c087207 */ /* 0x000fe40002800000 */
[----:B------:R-:W-:Y:S02]  /*18f0*/  ISETP.GT.U32.AND P2, PT, R2, 0x1c0, PT ;  /* 0x000001c00200780c */ /* 0x000fe40003f44070 */
[----:B------:R-:W-:-:S02]  /*1900*/  IADD3.X R9, PT, PT, R9, R10, R22, P1, P3 ;  /* 0x0000000a09097210 */ /* 0x000fc40000fe6416 */
[----:B------:R-:W-:Y:S02]  /*1910*/  IADD3 R8, P3, P4, R8, R0, R3 ;  /* 0x0000000008087210 */ /* 0x000fe40007c7e003 */
[----:B------:R-:W-:Y:S02]  /*1920*/  SEL R0, R30, RZ, P6 ;  /* 0x000000ff1e007207 */ /* 0x000fe40003000000 */
[----:B0-----:R-:W-:Y:S02]  /*1930*/  SEL R3, R4, RZ, P2 ;  /* 0x000000ff04037207 */ /* 0x001fe40001000000 */
[----:B------:R-:W-:Y:S02]  /*1940*/  ISETP.GT.U32.AND P1, PT, R2, 0x1e0, PT ;  /* 0x000001e00200780c */ /* 0x000fe40003f24070 */
        /* <DEDUP_REMOVED lines=11> */
.L_x_333:
        /* <DEDUP_REMOVED lines=17> */
[----:B----4-:R-:W-:-:S04]  /*1b10*/  DSETP.GT.AND P0, PT, R10, UR4, PT ;  /* 0x000000040a007e2a */ /* 0x010fc8000bf04000 */
        /* <DEDUP_REMOVED lines=8> */
[----:B------:R-:W-:Y:S02]  /*1ba0*/  SEL R3, RZ, 0x1, !P1 ;  /* 0x00000001ff037807 */ /* 0x000fe40004800000 */
[----:B------:R-:W-:Y:S02]  /*1bb0*/  ISETP.GE.U32.AND P1, PT, R22, 0xe00, PT ;  /* 0x00000e001600780c */ /* 0x000fe40003f26070 */
[----:B------:R-:W-:Y:S02]  /*1bc0*/  SEL R8, RZ, 0x1, !P5 ;  /* 0x00000001ff087807 */ /* 0x000fe40006800000 */
[----:B------:R-:W-:Y:S02]  /*1bd0*/  IADD3.X R4, PT, PT, RZ, RZ, RZ, P2, P3 ;  /* 0x000000ffff047210 */ /* 0x000fe400017e64ff */
[----:B------:R-:W-:Y:S01]  /*1be0*/  IADD3 R43, P2, P3, R8, R43, R3 ;  /* 0x0000002b082b7210 */ /* 0x000fe20007b5e003 */
[----:B------:R-:W-:Y:S01]  /*1bf0*/  IMAD.MOV.U32 R3, RZ, RZ, 0xe00 ;  /* 0x00000e00ff037424 */ /* 0x000fe200078e00ff */
[----:B------:R-:W-:-:S04]  /*1c00*/  IADD3.X R4, PT, PT, RZ, R4, RZ, P0, P4 ;  /* 0x00000004ff047210 */ /* 0x000fc800007e84ff */
[----:B------:R-:W-:Y:S01]  /*1c10*/  IADD3.X R4, PT, PT, RZ, R4, RZ, P2, P3 ;  /* 0x00000004ff047210 */ /* 0x000fe200017e64ff */
[----:B------:R-:W-:Y:S06]  /*1c20*/  @!P1 BRA `(.L_x_348) ;  /* 0x0000000000a49947 */ /* 0x000fec0003800000 */
[----:B------:R-:W0:Y:S01]  /*1c30*/  LDC R23, c[0x0][0x3a0] ;  /* 0x0000e800ff177b82 */ /* 0x000e220000000800 */
[----:B------:R-:W-:Y:S01]  /*1c40*/  IMAD.MOV.U32 R3, RZ, RZ, 0xe00 ;  /* 0x00000e00ff037424 */ /* 0x000fe200078e00ff */
[----:B------:R-:W1:Y:S01]  /*1c50*/  LDCU.64 UR4, c[0x0][0x390] ;  /* 0x00007200ff0477ac */ /* 0x000e620008000a00 */
[----:B------:R-:W-:-:S05]  /*1c60*/  NOP ;  /* 0x0000000000007918 */ /* 0x000fca0000000000 */
.L_x_350:
[----:B------:R-:W-:-:S05]  /*1c70*/  IMAD.WIDE.U32 R8, R3, 0x8, R6 ;  /* 0x0000000803087825 */ /* 0x000fca00078e0006 */
[----:B------:R-:W1:Y:S04]  /*1c80*/  LDG.E.64 R24, desc[UR6][R8.64] ;  /* 0x0000000608187981 */ /* 0x000e68000c1e1b00 */
[----:B------:R-:W2:Y:S04]  /*1c90*/  LDG.E.64 R10, desc[UR6][R8.64+0x1000] ;  /* 0x00100006080a7981 */ /* 0x000ea8000c1e1b00 */
[----:B------:R-:W3:Y:S04]  /*1ca0*/  LDG.E.64 R12, desc[UR6][R8.64+0x2000] ;  /* 0x00200006080c7981 */ /* 0x000ee8000c1e1b00 */
[----:B------:R-:W4:Y:S04]  /*1cb0*/  LDG.E.64 R14, desc[UR6][R8.64+0x3000] ;  /* 0x00300006080e7981 */ /* 0x000f28000c1e1b00 */
[----:B------:R-:W5:Y:S04]  /*1cc0*/  LDG.E.64 R16, desc[UR6][R8.64+0x4000] ;  /* 0x0040000608107981 */ /* 0x000f68000c1e1b00 */
[----:B------:R-:W5:Y:S04]  /*1cd0*/  LDG.E.64 R18, desc[UR6][R8.64+0x5000] ;  /* 0x0050000608127981 */ /* 0x000f68000c1e1b00 */
[----:B------:R-:W5:Y:S01]  /*1ce0*/  LDG.E.64 R20, desc[UR6][R8.64+0x6000] ;  /* 0x0060000608147981 */ /* 0x000f62000c1e1b00 */
        /* <DEDUP_REMOVED lines=22> */
[----:B------:R-:W-:Y:S02]  /*1e50*/  ISETP.GE.U32.AND P0, PT, R5, 0xe00, PT ;  /* 0x00000e000500780c */ /* 0x000fe40003f06070 */
[----:B------:R-:W-:-:S05]  /*1e60*/  IADD3 R43, P1, PT, R43, R8, RZ ;  /* 0x000000082b2b7210 */ /* 0x000fca0007f3e0ff */
[----:B------:R-:W-:-:S06]  /*1e70*/  IMAD.X R4, RZ, RZ, R4, P1 ;  /* 0x000000ffff047224 */ /* 0x000fcc00008e0604 */
[----:B------:R-:W-:Y:S05]  /*1e80*/  @!P0 BRA `(.L_x_349) ;  /* 0x0000000c009c8947 */ /* 0x000fea0003800000 */
[----:B------:R-:W-:-:S05]  /*1e90*/  VIADD R3, R3, 0xe00 ;  /* 0x00000e0003037836 */ /* 0x000fca0000000000 */
[----:B------:R-:W-:-:S13]  /*1ea0*/  ISETP.GT.U32.AND P0, PT, R3, R22, PT ;  /* 0x000000160300720c */ /* 0x000fda0003f04070 */
[----:B------:R-:W-:Y:S05]  /*1eb0*/  @!P0 BRA `(.L_x_350) ;  /* 0xfffffffc006c8947 */ /* 0x000fea000383ffff */
.L_x_348:
[----:B------:R-:W-:Y:S01]  /*1ec0*/  IMAD.IADD R5, R2, 0x1, -R3 ;  /* 0x0000000102057824 */ /* 0x000fe200078e0a03 */
[----:B------:R-:W-:Y:S04]  /*1ed0*/  BSSY.RECONVERGENT B1, `(.L_x_349) ;  /* 0x00000e2000017945 */ /* 0x000fe80003800200 */
[----:B------:R-:W-:-:S04]  /*1ee0*/  ISETP.GE.AND P0, PT, R0, R5, PT ;  /* 0x000000050000720c */ /* 0x000fc80003f06270 */
[----:B------:R-:W-:-:S13]  /*1ef0*/  ISETP.GE.U32.OR P0, PT, R3, R2, P0 ;  /* 0x000000020300720c */ /* 0x000fda0000706470 */
[----:B------:R-:W-:Y:S05]  /*1f00*/  @P0 BRA `(.L_x_351) ;  /* 0x0000000c00780947 */ /* 0x000fea0003800000 */
[----:B------:R-:W-:Y:S01]  /*1f10*/  LOP3.LUT R5, RZ, R0, RZ, 0x33, !PT ;  /* 0x00000000ff057212 */ /* 0x000fe200078e33ff */
[----:B------:R-:W-:Y:S01]  /*1f20*/  BSSY.RECONVERGENT B2, `(.L_x_352) ;  /* 0x0000073000027945 */ /* 0x000fe20003800200 */
[----:B------:R-:W-:Y:S02]  /*1f30*/  IMAD.MOV.U32 R42, RZ, RZ, R0 ;  /* 0x000000ffff2a7224 */ /* 0x000fe400078e0000 */
[----:B------:R-:W-:-:S04]  /*1f40*/  IADD3 R5, PT, PT, -R3, R2, R5 ;  /* 0x0000000203057210 */ /* 0x000fc80007ffe105 */
[C---:B------:R-:W-:Y:S02]  /*1f50*/  ISETP.GE.U32.AND P0, PT, R5.reuse, 0x1e00, PT ;  /* 0x00001e000500780c */ /* 0x040fe40003f06070 */
[----:B------:R-:W-:-:S04]  /*1f60*/  LEA.HI R5, R5, 0x1, RZ, 0x17 ;  /* 0x0000000105057811 */ /* 0x000fc800078fb8ff */
[----:B------:R-:W-:-:S07]  /*1f70*/  LOP3.LUT R40, R5, 0xf, RZ, 0xc0, !PT ;  /* 0x0000000f05287812 */ /* 0x000fce00078ec0ff */
[----:B------:R-:W-:Y:S05]  /*1f80*/  @!P0 BRA `(.L_x_353) ;  /* 0x0000000400b08947 */ /* 0x000fea0003800000 */
[----:B------:R-:W0:Y:S01]  /*1f90*/  LDC.64 R6, c[0x0][0x380] ;  /* 0x0000e000ff067b82 */ /* 0x000e220000000a00 */
[----:B------:R-:W-:Y:S01]  /*1fa0*/  LOP3.LUT R2, R5, 0xfffff0, RZ, 0xc0, !PT ;  /* 0x00fffff005027812 */ /* 0x000fe200078ec0ff */
[----:B------:R-:W-:Y:S01]  /*1fb0*/  BSSY.RECONVERGENT B3, `(.L_x_354) ;  /* 0x0000068000037945 */ /* 0x000fe20003800200 */
[C---:B------:R-:W-:Y:S01]  /*1fc0*/  LOP3.LUT R42, R0.reuse, 0x1000, RZ, 0xfc, !PT ;  /* 0x00001000002a7812 */ /* 0x040fe200078efcff */
[----:B------:R-:W-:Y:S02]  /*1fd0*/  IMAD.IADD R41, R0, 0x1, R3 ;  /* 0x0000000100297824 */ /* 0x000fe400078e0203 */
[----:B------:R-:W-:-:S07]  /*1fe0*/  IMAD.MOV R2, RZ, RZ, -R2 ;  /* 0x000000ffff027224 */ /* 0x000fce00078e0a02 */
.L_x_355:
[C---:B------:R-:W-:Y:S02]  /*1ff0*/  VIADD R35, R41.reuse, 0x200 ;  /* 0x0000020029237836 */ /* 0x040fe40000000000 */
[----:B0-----:R-:W-:-:S04]  /*2000*/  IMAD.WIDE.U32 R36, R41, 0x8, R6 ;  /* 0x0000000829247825 */ /* 0x001fc800078e0006 */
[----:B------:R-:W-:Y:S02]  /*2010*/  VIADD R33, R41, 0x400 ;  /* 0x0000040029217836 */ /* 0x000fe40000000000 */
[--C-:B------:R-:W-:Y:S01]  /*2020*/  IMAD.WIDE.U32 R34, R35, 0x8, R6.reuse ;  /* 0x0000000823227825 */ /* 0x100fe200078e0006 */
[----:B------:R-:W2:Y:S03]  /*2030*/  LDG.E.64 R36, desc[UR6][R36.64] ;  /* 0x0000000624247981 */ /* 0x000ea6000c1e1b00 */
[C---:B------:R-:W-:Y:S02]  /*2040*/  VIADD R31, R41.reuse, 0x600 ;  /* 0x00000600291f7836 */ /* 0x040fe40000000000 */
[----:B------:R-:W-:Y:S01]  /*2050*/  VIADD R27, R41, 0xa00 ;  /* 0x00000a00291b7836 */ /* 0x000fe20000000000 */
[----:B------:R-:W3:Y:S01]  /*2060*/  LDG.E.64 R34, desc[UR6][R34.64] ;  /* 0x0000000622227981 */ /* 0x000ee2000c1e1b00 */
[----:B------:R-:W-:-:S04]  /*2070*/  IMAD.WIDE.U32 R32, R33, 0x8, R6 ;  /* 0x0000000821207825 */ /* 0x000fc800078e0006 */
[----:B------:R-:W-:Y:S02]  /*2080*/  VIADD R29, R41, 0x800 ;  /* 0x00000800291d7836 */ /* 0x000fe40000000000 */
[--C-:B------:R-:W-:Y:S01]  /*2090*/  IMAD.WIDE.U32 R30, R31, 0x8, R6.reuse ;  /* 0x000000081f1e7825 */ /* 0x100fe200078e0006 */
[----:B------:R-:W4:Y:S03]  /*20a0*/  LDG.E.64 R32, desc[UR6][R32.64] ;  /* 0x0000000620207981 */ /* 0x000f26000c1e1b00 */
[----:B------:R-:W-:Y:S02]  /*20b0*/  IMAD.WIDE.U32 R26, R27, 0x8, R6 ;  /* 0x000000081b1a7825 */ /* 0x000fe400078e0006 */
[----:B------:R-:W5:Y:S02]  /*20c0*/  LDG.E.64 R30, desc[UR6][R30.64] ;  /* 0x000000061e1e7981 */ /* 0x000f64000c1e1b00 */
[----:B------:R-:W-:-:S02]  /*20d0*/  VIADD R25, R41, 0xc00 ;  /* 0x00000c0029197836 */ /* 0x000fc40000000000 */
[--C-:B------:R-:W-:Y:S01]  /*20e0*/  IMAD.WIDE.U32 R28, R29, 0x8, R6.reuse ;  /* 0x000000081d1c7825 */ /* 0x100fe200078e0006 */
[----:B------:R-:W5:Y:S03]  /*20f0*/  LDG.E.64 R26, desc[UR6][R26.64] ;  /* 0x000000061a1a7981 */ /* 0x000f66000c1e1b00 */
[----:B------:R-:W-:Y:S02]  /*2100*/  VIADD R23, R41, 0xe00 ;  /* 0x00000e0029177836 */ /* 0x000fe40000000000 */
[--C-:B------:R-:W-:Y:S01]  /*2110*/  IMAD.WIDE.U32 R24, R25, 0x8, R6.reuse ;  /* 0x0000000819187825 */ /* 0x100fe200078e0006 */
[----:B------:R-:W5:Y:S03]  /*2120*/  LDG.E.64 R28, desc[UR6][R28.64] ;  /* 0x000000061c1c7981 */ /* 0x000f66000c1e1b00 */
[----:B------:R-:W-:-:S02]  /*2130*/  IMAD.WIDE.U32 R22, R23, 0x8, R6 ;  /* 0x0000000817167825 */ /* 0x000fc400078e0006 */
[----:B------:R-:W5:Y:S02]  /*2140*/  LDG.E.64 R24, desc[UR6][R24.64] ;  /* 0x0000000618187981 */ /* 0x000f64000c1e1b00 */
[C---:B------:R-:W-:Y:S02]  /*2150*/  VIADD R21, R41.reuse, 0x1000 ;  /* 0x0000100029157836 */ /* 0x040fe40000000000 */
[----:B------:R-:W-:Y:S01]  /*2160*/  VIADD R19, R41, 0x1200 ;  /* 0x0000120029137836 */ /* 0x000fe20000000000 */
[----:B------:R-:W5:Y:S01]  /*2170*/  LDG.E.64 R22, desc[UR6][R22.64] ;  /* 0x0000000616167981 */ /* 0x000f62000c1e1b00 */
[----:B------:R-:W-:-:S04]  /*2180*/  IMAD.WIDE.U32 R20, R21, 0x8, R6 ;  /* 0x0000000815147825 */ /* 0x000fc800078e0006 */
[----:B------:R-:W-:Y:S02]  /*2190*/  VIADD R17, R41, 0x1400 ;  /* 0x0000140029117836 */ /* 0x000fe40000000000 */
[--C-:B------:R-:W-:Y:S01]  /*21a0*/  IMAD.WIDE.U32 R18, R19, 0x8, R6.reuse ;  /* 0x0000000813127825 */ /* 0x100fe200078e0006 */
[----:B------:R-:W5:Y:S03]  /*21b0*/  LDG.E.64 R20, desc[UR6][R20.64] ;  /* 0x0000000614147981 */ /* 0x000f66000c1e1b00 */
[----:B------:R-:W-:Y:S02]  /*21c0*/  VIADD R15, R41, 0x1600 ;  /* 0x00001600290f7836 */ /* 0x000fe40000000000 */
[----:B------:R-:W-:Y:S01]  /*21d0*/  IMAD.WIDE.U32 R16, R17, 0x8, R6 ;  /* 0x0000000811107825 */ /* 0x000fe200078e0006 */
[----:B------:R-:W5:Y:S03]  /*21e0*/  LDG.E.64 R18, desc[UR6][R18.64] ;  /* 0x0000000612127981 */ /* 0x000f66000c1e1b00 */
        /* <DEDUP_REMOVED lines=15> */
[----:B------:R-:W-:Y:S02]  /*22e0*/  VIADD R2, R2, 0x10 ;  /* 0x0000001002027836 */ /* 0x000fe40000000000 */
[----:B------:R-:W-:Y:S02]  /*22f0*/  VIADD R42, R42, 0x2000 ;  /* 0x000020002a2a7836 */ /* 0x000fe40000000000 */
[----:B------:R-:W-:Y:S01]  /*2300*/  VIADD R41, R41, 0x2000 ;  /* 0x0000200029297836 */ /* 0x000fe20000000000 */
[----:B--2---:R-:W-:-:S02]  /*2310*/  DSETP.GT.AND P0, PT, R36, UR4, PT ;  /* 0x0000000424007e2a */ /* 0x004fc4000bf04000 */
[----:B---3--:R-:W-:Y:S02]  /*2320*/  DSETP.GT.AND P1, PT, R34, UR4, PT ;  /* 0x0000000422007e2a */ /* 0x008fe4000bf24000 */
[----:B----4-:R-:W-:Y:S02]  /*2330*/  DSETP.GT.AND P3, PT, R32, UR4, PT ;  /* 0x0000000420007e2a */ /* 0x010fe4000bf64000 */
[----:B------:R-:W-:Y:S01]  /*2340*/  SEL R33, RZ, 0x1, !P0 ;  /* 0x00000001ff217807 */ /* 0x000fe20004000000 */
[----:B-----5:R-:W-:Y:S01]  /*2350*/  DSETP.GT.AND P0, PT, R30, UR4, PT ;  /* 0x000000041e007e2a */ /* 0x020fe2000bf04000 */
[----:B------:R-:W-:Y:S01]  /*2360*/  SEL R32, RZ, 0x1, !P1 ;  /* 0x00000001ff207807 */ /* 0x000fe20004800000 */
[----:B------:R-:W-:-:S03]  /*2370*/  DSETP.GT.AND P6, PT, R26, UR4, PT ;  /* 0x000000041a007e2a */ /* 0x000fc6000bfc4000 */
[----:B------:R-:W-:Y:S01]  /*2380*/  IADD3 R43, P2, P4, R32, R43, R33 ;  /* 0x0000002b202b7210 */ /* 0x000fe20007c5e021 */
[----:B------:R-:W-:Y:S01]  /*2390*/  DSETP.GT.AND P5, PT, R28, UR4, PT ;  /* 0x000000041c007e2a */ /* 0x000fe2000bfa4000 */
[----:B------:R-:W-:Y:S02]  /*23a0*/  SEL R29, RZ, 0x1, !P3 ;  /* 0x00000001ff1d7807 */ /* 0x000fe40005800000 */
[----:B------:R-:W-:Y:S01]  /*23b0*/  SEL R28, RZ, 0x1, !P0 ;  /* 0x00000001ff1c7807 */ /* 0x000fe20004000000 */
[----:B------:R-:W-:Y:S01]  /*23c0*/  DSETP.GT.AND P3, PT, R24, UR4, PT ;  /* 0x0000000418007e2a */ /* 0x000fe2000bf64000 */
[----:B------:R-:W-:Y:S01]  /*23d0*/  SEL R24, RZ, 0x1, !P6 ;  /* 0x00000001ff187807 */ /* 0x000fe20007000000 */
[----:B------:R-:W-:Y:S01]  /*23e0*/  DSETP.GT.AND P6, PT, R22, UR4, PT ;  /* 0x0000000416007e2a */ /* 0x000fe2000bfc4000 */
[----:B------:R-:W-:Y:S02]  /*23f0*/  IADD3 R26, P1, P0, R28, R43, R29 ;  /* 0x0000002b1c1a7210 */ /* 0x000fe4000783e01d */
[----:B------:R-:W-:-:S02]  /*2400*/  SEL R25, RZ, 0x1, !P5 ;  /* 0x00000001ff197807 */ /* 0x000fc40006800000 */
[----:B------:R-:W-:Y:S02]  /*2410*/  IADD3.X R23, PT, PT, RZ, R4, RZ, P2, P4 ;  /* 0x00000004ff177210 */ /* 0x000fe400017e84ff */
[----:B------:R-:W-:Y:S01]  /*2420*/  SEL R4, RZ, 0x1, !P6 ;  /* 0x00000001ff047807 */ /* 0x000fe20007000000 */
[----:B------:R-:W-:Y:S01]  /*2430*/  DSETP.GT.AND P2, PT, R20, UR4, PT ;  /* 0x0000000414007e2a */ /* 0x000fe2000bf44000 */
[----:B------:R-:W-:Y:S02]  /*2440*/  IADD3 R22, P4, P5, R24, R26, R25 ;  /* 0x0000001a18167210 */ /* 0x000fe40007d9e019 */
[----:B------:R-:W-:Y:S01]  /*2450*/  SEL R21, RZ, 0x1, !P3 ;  /* 0x00000001ff157807 */ /* 0x000fe20005800000 */
[----:B------:R-:W-:Y:S01]  /*2460*/  DSETP.GT.AND P6, PT, R18, UR4, PT ;  /* 0x0000000412007e2a */ /* 0x000fe2000bfc4000 */
[----:B------:R-:W-:Y:S01]  /*2470*/  IADD3.X R19, PT, PT, RZ, R23, RZ, P1, P0 ;  /* 0x00000017ff137210 */ /* 0x000fe20000fe04ff */
[----:B------:R-:W-:Y:S01]  /*2480*/  DSETP.GT.AND P0, PT, R16, UR4, PT ;  /* 0x0000000410007e2a */ /* 0x000fe2000bf04000 */
[----:B------:R-:W-:-:S02]  /*2490*/  SEL R17, RZ, 0x1, !P2 ;  /* 0x00000001ff117807 */ /* 0x000fc40005000000 */
[----:B------:R-:W-:Y:S01]  /*24a0*/  IADD3 R18, P3, P1, R4, R22, R21 ;  /* 0x0000001604127210 */ /* 0x000fe2000797e015 */
[----:B------:R-:W-:Y:S01]  /*24b0*/  DSETP.GT.AND P2, PT, R14, UR4, PT ;  /* 0x000000040e007e2a */ /* 0x000fe2000bf44000 */
[----:B------:R-:W-:Y:S01]  /*24c0*/  IADD3.X R15, PT, PT, RZ, R19, RZ, P4, P5 ;  /* 0x00000013ff0f7210 */ /* 0x000fe200027ea4ff */
[----:B------:R-:W-:Y:S01]  /*24d0*/  DSETP.GT.AND P4, PT, R12, UR4, PT ;  /* 0x000000040c007e2a */ /* 0x000fe2000bf84000 */
[----:B------:R-:W-:Y:S01]  /*24e0*/  SEL R13, RZ, 0x1, !P0 ;  /* 0x00000001ff0d7807 */ /* 0x000fe20004000000 */
[----:B------:R-:W-:Y:S01]  /*24f0*/  DSETP.GT.AND P0, PT, R10, UR4, PT ;  /* 0x000000040a007e2a */ /* 0x000fe2000bf04000 */
[----:B------:R-:W-:Y:S02]  /*2500*/  IADD3.X R10, PT, PT, RZ, R15, RZ, P3, P1 ;  /* 0x0000000fff0a7210 */ /* 0x000fe40001fe24ff */
[----:B------:R-:W-:Y:S01]  /*2510*/  SEL R4, RZ, 0x1, !P6 ;  /* 0x00000001ff047807 */ /* 0x000fe20007000000 */
[----:B------:R-:W-:Y:S02]  /*2520*/  DSETP.GT.AND P1, PT, R8, UR4, PT ;  /* 0x0000000408007e2a */ /* 0x000fe4000bf24000 */
[----:B------:R-:W-:Y:S01]  /*2530*/  SEL R8, RZ, 0x1, !P0 ;  /* 0x00000001ff087807 */ /* 0x000fe20004000000 */
[----:B------:R-:W-:Y:S01]  /*2540*/  DSETP.GT.AND P0, PT, R38, UR4, PT ;  /* 0x0000000426007e2a */ /* 0x000fe2000bf04000 */
[----:B------:R-:W-:-:S02]  /*2550*/  IADD3 R14, P6, P5, R4, R18, R17 ;  /* 0x00000012040e7210 */ /* 0x000fc40007dde011 */
[----:B------:R-:W-:-:S03]  /*2560*/  SEL R4, RZ, 0x1, !P2 ;  /* 0x00000001ff047807 */ /* 0x000fc60005000000 */
[----:B------:R-:W-:Y:S02]  /*2570*/  SEL R43, RZ, 0x1, !P0 ;  /* 0x00000001ff2b7807 */ /* 0x000fe40004000000 */
[----:B------:R-:W-:Y:S02]  /*2580*/  ISETP.NE.AND P0, PT, R2, RZ, PT ;  /* 0x000000ff0200720c */ /* 0x000fe40003f05270 */
[----:B------:R-:W-:Y:S02]  /*2590*/  IADD3 R4, P2, P3, R4, R14, R13 ;  /* 0x0000000e04047210 */ /* 0x000fe40007b5e00d */
[----:B------:R-:W-:Y:S02]  /*25a0*/  SEL R9, RZ, 0x1, !P4 ;  /* 0x00000001ff097807 */ /* 0x000fe40006000000 */
[----:B------:R-:W-:Y:S02]  /*25b0*/  IADD3.X R10, PT, PT, RZ, R10, RZ, P6, P5 ;  /* 0x0000000aff0a7210 */ /* 0x000fe400037ea4ff */
[----:B------:R-:W-:-:S02]  /*25c0*/  IADD3 R8, P4, P5, R8, R4, R9 ;  /* 0x0000000408087210 */ /* 0x000fc40007d9e009 */
[----:B------:R-:W-:Y:S02]  /*25d0*/  SEL R4, RZ, 0x1, !P1 ;  /* 0x00000001ff047807 */ /* 0x000fe40004800000 */
[----:B------:R-:W-:Y:S02]  /*25e0*/  IADD3.X R9, PT, PT, RZ, R10, RZ, P2, P3 ;  /* 0x0000000aff097210 */ /* 0x000fe400017e64ff */
[----:B------:R-:W-:Y:S02]  /*25f0*/  IADD3 R43, P1, P2, R43, R8, R4 ;  /* 0x000000082b2b7210 */ /* 0x000fe40007a3e004 */
[----:B------:R-:W-:-:S04]  /*2600*/  IADD3.X R4, PT, PT, RZ, R9, RZ, P4, P5 ;  /* 0x00000009ff047210 */ /* 0x000fc800027ea4ff */
[----:B------:R-:W-:Y:S01]  /*2610*/  IADD3.X R4, PT, PT, RZ, R4, RZ, P1, P2 ;  /* 0x00000004ff047210 */ /* 0x000fe20000fe44ff */
[----:B------:R-:W-:Y:S06]  /*2620*/  @P0 BRA `(.L_x_355) ;  /* 0xfffffff800700947 */ /* 0x000fec000383ffff */
[----:B------:R-:W-:Y:S05]  /*2630*/  BSYNC.RECONVERGENT B3 ;  /* 0x0000000000037941 */ /* 0x000fea0003800200 */
.L_x_354:
[----:B------:R-:W-:-:S07]  /*2640*/  VIADD R42, R42, 0xfffff000 ;  /* 0xfffff0002a2a7836 */ /* 0x000fce0000000000 */
.L_x_353:
[----:B------:R-:W-:Y:S05]  /*2650*/  BSYNC.RECONVERGENT B2 ;  /* 0x0000000000027941 */ /* 0x000fea0003800200 */
.L_x_352:
        /* <DEDUP_REMOVED lines=8> */
[----:B------:R-:W-:-:S04]  /*26e0*/  IMAD.IADD R21, R42, 0x1, R3 ;  /* 0x000000012a157824 */ /* 0x000fc800078e0203 */
[C---:B------:R-:W-:Y:S02]  /*26f0*/  VIADD R11, R21.reuse, 0x200 ;  /* 0x00000200150b7836 */ /* 0x040fe40000000000 */
[C---:B------:R-:W-:Y:S02]  /*2700*/  VIADD R13, R21.reuse, 0x400 ;  /* 0x00000400150d7836 */ /* 0x040fe40000000000 */
[C---:B------:R-:W-:Y:S02]  /*2710*/  VIADD R15, R21.reuse, 0x600 ;  /* 0x00000600150f7836 */ /* 0x040fe40000000000 */
[C---:B------:R-:W-:Y:S02]  /*2720*/  VIADD R19, R21.reuse, 0x800 ;  /* 0x0000080015137836 */ /* 0x040fe40000000000 */
[C---:B------:R-:W-:Y:S02]  /*2730*/  VIADD R17, R21.reuse, 0xa00 ;  /* 0x00000a0015117836 */ /* 0x040fe40000000000 */
[----:B0-----:R-:W-:-:S04]  /*2740*/  IMAD.WIDE.U32 R6, R21, 0x8, R8 ;  /* 0x0000000815067825 */ /* 0x001fc800078e0008 */
[--C-:B------:R-:W-:Y:S02]  /*2750*/  IMAD.WIDE.U32 R10, R11, 0x8, R8.reuse ;  /* 0x000000080b0a7825 */ /* 0x100fe400078e0008 */
[----:B------:R-:W2:Y:S02]  /*2760*/  LDG.E.64 R6, desc[UR6][R6.64] ;  /* 0x0000000606067981 */ /* 0x000ea4000c1e1b00 */
[--C-:B------:R-:W-:Y:S02]  /*2770*/  IMAD.WIDE.U32 R12, R13, 0x8, R8.reuse ;  /* 0x000000080d0c7825 */ /* 0x100fe400078e0008 */
[----:B------:R-:W3:Y:S02]  /*2780*/  LDG.E.64 R10, desc[UR6][R10.64] ;  /* 0x000000060a0a7981 */ /* 0x000ee4000c1e1b00 */
[--C-:B------:R-:W-:Y:S02]  /*2790*/  IMAD.WIDE.U32 R14, R15, 0x8, R8.reuse ;  /* 0x000000080f0e7825 */ /* 0x100fe400078e0008 */
[----:B------:R-:W4:Y:S02]  /*27a0*/  LDG.E.64 R12, desc[UR6][R12.64] ;  /* 0x000000060c0c7981 */ /* 0x000f24000c1e1b00 */
[----:B------:R-:W-:-:S02]  /*27b0*/  IMAD.WIDE.U32 R18, R19, 0x8, R8 ;  /* 0x0000000813127825 */ /* 0x000fc400078e0008 */
[----:B------:R-:W5:Y:S02]  /*27c0*/  LDG.E.64 R14, desc[UR6][R14.64] ;  /* 0x000000060e0e7981 */ /* 0x000f64000c1e1b00 */
        /* <DEDUP_REMOVED lines=10> */
[----:B--2---:R-:W-:Y:S02]  /*2870*/  DSETP.GT.AND P1, PT, R6, UR4, PT ;  /* 0x0000000406007e2a */ /* 0x004fe4000bf24000 */
        /* <DEDUP_REMOVED lines=9> */
[----:B------:R-:W-:-:S03]  /*2910*/  DSETP.GT.AND P3, PT, R16, UR4, PT ;  /* 0x0000000410007e2a */ /* 0x000fc6000bf64000 */
[----:B------:R-:W-:Y:S02]  /*2920*/  IADD3 R10, P4, P5, R10, R43, R7 ;  /* 0x0000002b0a0a7210 */ /* 0x000fe40007d9e007 */
[----:B------:R-:W-:Y:S02]  /*2930*/  SEL R7, RZ, 0x1, !P6 ;  /* 0x00000001ff077807 */ /* 0x000fe40007000000 */
[----:B------:R-:W-:Y:S01]  /*2940*/  SEL R6, RZ, 0x1, !P3 ;  /* 0x00000001ff067807 */ /* 0x000fe20005800000 */
[----:B------:R-:W-:Y:S02]  /*2950*/  DSETP.GT.AND P6, PT, R8, UR4, PT ;  /* 0x0000000408007e2a */ /* 0x000fe4000bfc4000 */
[----:B------:R-:W-:Y:S01]  /*2960*/  DSETP.GT.AND P3, PT, R20, UR4, PT ;  /* 0x0000000414007e2a */ /* 0x000fe2000bf64000 */
[----:B------:R-:W-:Y:S02]  /*2970*/  IADD3.X R8, PT, PT, RZ, R4, RZ, P2, P1 ;  /* 0x00000004ff087210 */ /* 0x000fe400017e24ff */
[----:B------:R-:W-:-:S02]  /*2980*/  IADD3 R6, P1, P2, R6, R10, R7 ;  /* 0x0000000a06067210 */ /* 0x000fc40007a3e007 */
[----:B------:R-:W-:Y:S02]  /*2990*/  SEL R4, RZ, 0x1, !P6 ;  /* 0x00000001ff047807 */ /* 0x000fe40007000000 */
[----:B------:R-:W-:Y:S02]  /*29a0*/  SEL R43, RZ, 0x1, !P3 ;  /* 0x00000001ff2b7807 */ /* 0x000fe40005800000 */
[----:B------:R-:W-:Y:S02]  /*29b0*/  IADD3.X R7, PT, PT, RZ, R8, RZ, P4, P5 ;  /* 0x00000008ff077210 */ /* 0x000fe400027ea4ff */
[----:B------:R-:W-:Y:S02]  /*29c0*/  IADD3 R43, P3, P4, R43, R6, R4 ;  /* 0x000000062b2b7210 */ /* 0x000fe40007c7e004 */
[----:B------:R-:W-:-:S04]  /*29d0*/  IADD3.X R4, PT, PT, RZ, R7, RZ, P1, P2 ;  /* 0x00000007ff047210 */ /* 0x000fc80000fe44ff */
[----:B------:R-:W-:-:S07]  /*29e0*/  IADD3.X R4, PT, PT, RZ, R4, RZ, P3, P4 ;  /* 0x00000004ff047210 */ /* 0x000fce0001fe84ff */
.L_x_357:
[----:B------:R-:W-:Y:S05]  /*29f0*/  BSYNC.RECONVERGENT B2 ;  /* 0x0000000000027941 */ /* 0x000fea0003800200 */
.L_x_356:
        /* <DEDUP_REMOVED lines=32> */
.L_x_359:
[----:B------:R-:W-:Y:S05]  /*2c00*/  BSYNC.RECONVERGENT B2 ;  /* 0x0000000000027941 */ /* 0x000fea0003800200 */
.L_x_358:
[----:B------:R-:W-:Y:S05]  /*2c10*/  @!P0 BRA `(.L_x_351) ;  /* 0x0000000000348947 */ /* 0x000fea0003800000 */
[----:B------:R-:W0:Y:S01]  /*2c20*/  LDC.64 R6, c[0x0][0x380] ;  /* 0x0000e000ff067b82 */ /* 0x000e220000000a00 */
[----:B------:R-:W-:Y:S02]  /*2c30*/  IMAD.IADD R5, R42, 0x1, R3 ;  /* 0x000000012a057824 */ /* 0x000fe400078e0203 */
[----:B------:R-:W-:-:S07]  /*2c40*/  IMAD.MOV R8, RZ, RZ, -R14 ;  /* 0x000000ffff087224 */ /* 0x000fce00078e0a0e */
.L_x_360:
[----:B0-----:R-:W-:-:S06]  /*2c50*/  IMAD.WIDE.U32 R2, R5, 0x8, R6 ;  /* 0x0000000805027825 */ /* 0x001fcc00078e0006 */
        /* <DEDUP_REMOVED lines=9> */
.L_x_351:
[----:B------:R-:W-:Y:S05]  /*2cf0*/  BSYNC.RECONVERGENT B1 ;  /* 0x0000000000017941 */ /* 0x000fea0003800200 */
.L_x_349:
        /* <DEDUP_REMOVED lines=33> */
[----:B------:R-:W-:Y:S01]  /*2f10*/  @!P2 LOP3.LUT R7, R7, 0xf8, RZ, 0xc0, !PT ;  /* 0x000000f80707a812 */ /* 0x000fe200078ec0ff */
[----:B------:R-:W-:Y:S01]  /*2f20*/  IMAD.X R6, R3, 0x1, R4, P0 ;  /* 0x0000000103067824 */ /* 0x000fe200000e0604 */
[----:B------:R-:W-:-:S04]  /*2f30*/  @!P2 MOV R4, 0x400 ;  /* 0x000004000004a802 */ /* 0x000fc80000000f00 */
[----:B------:R-:W1:Y:S01]  /*2f40*/  SHFL.DOWN PT, R3, R6, 0x10, 0x1f ;  /* 0x0a001f0006037f89 */ /* 0x000e6200000e0000 */
[----:B--2---:R-:W-:-:S05]  /*2f50*/  @!P2 LEA R8, R9, R4, 0x18 ;  /* 0x000000040908a211 */ /* 0x004fca00078ec0ff */
[----:B------:R-:W-:Y:S01]  /*2f60*/  @!P2 IMAD.IADD R7, R7, 0x1, R8 ;  /* 0x000000010707a824 */ /* 0x000fe200078e0208 */
[----:B0-----:R-:W-:-:S04]  /*2f70*/  SEL R2, R2, RZ, !P1 ;  /* 0x000000ff02027207 */ /* 0x001fc80004800000 */
[----:B------:R-:W-:Y:S02]  /*2f80*/  IADD3 R4, P0, PT, R2, R5, RZ ;  /* 0x0000000502047210 */ /* 0x000fe40007f1e0ff */
[----:B-1----:R-:W-:-:S03]  /*2f90*/  SEL R3, R3, RZ, !P1 ;  /* 0x000000ff03037207 */ /* 0x002fc60004800000 */
[----:B------:R-:W-:Y:S02]  /*2fa0*/  @!P2 IMAD.MOV.U32 R2, RZ, RZ, R4 ;  /* 0x000000ffff02a224 */ /* 0x000fe400078e0004 */
[----:B------:R-:W-:Y:S01]  /*2fb0*/  IMAD.X R3, R3, 0x1, R6, P0 ;  /* 0x0000000103037824 */ /* 0x000fe200000e0606 */
[----:B------:R-:W-:-:S04]  /*2fc0*/  ISETP.NE.AND P0, PT, R0, RZ, PT ;  /* 0x000000ff0000720c */ /* 0x000fc80003f05270 */
[----:B------:R2:W-:Y:S01]  /*2fd0*/  @!P2 STS.64 [R7+0x10], R2 ;  /* 0x000010020700a388 */ /* 0x0005e20000000a00 */
[----:B------:R-:W-:Y:S08]  /*2fe0*/  BAR.SYNC.DEFER_BLOCKING 0x0 ;  /* 0x0000000000007b1d */ /* 0x000ff00000010000 */
[----:B------:R-:W-:Y:S05]  /*2ff0*/  @P0 BRA `(.L_x_347) ;  /* 0x00000000006c0947 */ /* 0x000fea0003800000 */
[----:B------:R-:W0:Y:S01]  /*3000*/  S2UR UR5, SR_CgaCtaId ;  /* 0x00000000000579c3 */ /* 0x000e220000008800 */
[----:B------:R-:W-:Y:S02]  /*3010*/  UMOV UR4, 0x400 ;  /* 0x0000040000047882 */ /* 0x000fe40000000000 */
[----:B0-----:R-:W-:-:S09]  /*3020*/  ULEA UR4, UR5, UR4, 0x18 ;  /* 0x0000000405047291 */ /* 0x001fd2000f8ec0ff */
[----:B--2---:R-:W-:Y:S04]  /*3030*/  LDS.64 R6, [UR4+0x18] ;  /* 0x00001804ff067984 */ /* 0x004fe80008000a00 */
[----:B------:R-:W0:Y:S04]  /*3040*/  LDS.128 R32, [UR4+0x20] ;  /* 0x00002004ff207984 */ /* 0x000e280008000c00 */
[----:B------:R-:W1:Y:S04]  /*3050*/  LDS.128 R28, [UR4+0x30] ;  /* 0x00003004ff1c7984 */ /* 0x000e680008000c00 */
[----:B------:R-:W2:Y:S04]  /*3060*/  LDS.128 R24, [UR4+0x40] ;  /* 0x00004004ff187984 */ /* 0x000ea80008000c00 */
[----:B------:R-:W3:Y:S04]  /*3070*/  LDS.128 R20, [UR4+0x50] ;  /* 0x00005004ff147984 */ /* 0x000ee80008000c00 */
[----:B------:R-:W4:Y:S04]  /*3080*/  LDS.128 R16, [UR4+0x60] ;  /* 0x00006004ff107984 */ /* 0x000f280008000c00 */
[----:B------:R-:W5:Y:S04]  /*3090*/  LDS.128 R12, [UR4+0x70] ;  /* 0x00007004ff0c7984 */ /* 0x000f680008000c00 */
[----:B------:R-:W5:Y:S01]  /*30a0*/  LDS.128 R8, [UR4+0x80] ;  /* 0x00008004ff087984 */ /* 0x000f620008000c00 */
[----:B0-----:R-:W-:-:S04]  /*30b0*/  IADD3 R5, P1, P2, R32, R6, R4 ;  /* 0x0000000620057210 */ /* 0x001fc80007a3e004 */
[----:B-1----:R-:W-:Y:S02]  /*30c0*/  IADD3 R5, P3, P4, R28, R5, R34 ;  /* 0x000000051c057210 */ /* 0x002fe40007c7e022 */
        /* <DEDUP_REMOVED lines=13> */
[----:B------:R-:W-:-:S07]  /*31a0*/  IMAD.X R3, R3, 0x1, R11, P3 ;  /* 0x0000000103037824 */ /* 0x000fce00018e060b */
.L_x_347:
[----:B------:R-:W-:Y:S05]  /*31b0*/  BSYNC.RECONVERGENT B0 ;  /* 0x0000000000007941 */ /* 0x000fea0003800200 */
.L_x_332:
[----:B------:R-:W-:Y:S05]  /*31c0*/  @P0 EXIT ;  /* 0x000000000000094d */ /* 0x000fea0003800000 */
[----:B------:R-:W0:Y:S01]  /*31d0*/  LDCU.64 UR4, c[0x0][0x3a8] ;  /* 0x00007500ff0477ac */ /* 0x000e220008000a00 */
[----:B--2---:R-:W2:Y:S01]  /*31e0*/  LDC.64 R6, c[0x0][0x398] ;  /* 0x0000e600ff067b82 */ /* 0x004ea20000000a00 */
[----:B0-----:R-:W-:-:S04]  /*31f0*/  IADD3 R4, P0, PT, R4, UR4, RZ ;  /* 0x0000000404047c10 */ /* 0x001fc8000ff1e0ff */
[----:B-1----:R-:W-:-:S05]  /*3200*/  IADD3.X R5, PT, PT, R3, UR5, RZ, P0, !PT ;  /* 0x0000000503057c10 */ /* 0x002fca00087fe4ff */
[----:B--2---:R-:W-:Y:S01]  /*3210*/  STG.E.64 desc[UR6][R6.64], R4 ;  /* 0x0000000406007986 */ /* 0x004fe2000c101b06 */
[----:B------:R-:W-:Y:S05]  /*3220*/  EXIT ;  /* 0x000000000000794d */ /* 0x000fea0003800000 */
.L_x_361:
        /* <DEDUP_REMOVED lines=13> */
.L_x_428:


//--------------------- .text._ZN3cub18CUB_300001_SM_10006detail9transform16transform_kernelINS2_10policy_hubILb1EN4cuda3std3__45tupleIJN6thrust24THRUST_300001_SM_1000_NS6detail15normal_iteratorINSA_10device_ptrIdEEEESF_EEEE10policy1000El13difference_opSF_JPdSK_EEEvT0_iT1_T2_DpNS2_10kernel_argIT3_EE --------------------------
	.section	.text._ZN3cub18CUB_300001_SM_10006detail9transform16transform_kernelINS2_10policy_hubILb1EN4cuda3std3__45tupleIJN6thrust24THRUST_300001_SM_1000_NS6detail15normal_iteratorINSA_10device_ptrIdEEEESF_EEEE10policy1000El13difference_opSF_JPdSK_EEEvT0_iT1_T2_DpNS2_10kernel_argIT3_EE,"ax",@progbits
	.align	128
        .global         _ZN3cub18CUB_300001_SM_10006detail9transform16transform_kernelINS2_10policy_hubILb1EN4cuda3std3__45tupleIJN6thrust24THRUST_300001_SM_1000_NS6detail15normal_iteratorINSA_10device_ptrIdEEEESF_EEEE10policy1000El13difference_opSF_JPdSK_EEEvT0_iT1_T2_DpNS2_10kernel_argIT3_EE
        .type           _ZN3cub18CUB_300001_SM_10006detail9transform16transform_kernelINS2_10policy_hubILb1EN4cuda3std3__45tupleIJN6thrust24THRUST_300001_SM_1000_NS6detail15normal_iteratorINSA_10device_ptrIdEEEESF_EEEE10policy1000El13difference_opSF_JPdSK_EEEvT0_iT1_T2_DpNS2_10kernel_argIT3_EE,@function
        .size           _ZN3cub18CUB_300001_SM_10006detail9transform16transform_kernelINS2_10policy_hubILb1EN4cuda3std3__45tupleIJN6thrust24THRUST_300001_SM_1000_NS6detail15normal_iteratorINSA_10device_ptrIdEEEESF_EEEE10policy1000El13difference_opSF_JPdSK_EEEvT0_iT1_T2_DpNS2_10kernel_argIT3_EE,(.L_x_429 - _ZN3cub18CUB_300001_SM_10006detail9transform16transform_kernelINS2_10policy_hubILb1EN4cuda3std3__45tupleIJN6thrust24THRUST_300001_SM_1000_NS6detail15normal_iteratorINSA_10device_ptrIdEEEESF_EEEE10policy1000El13difference_opSF_JPdSK_EEEvT0_iT1_T2_DpNS2_10kernel_argIT3_EE)
        .other          _ZN3cub18CUB_300001_SM_10006detail9transform16transform_kernelINS2_10policy_hubILb1EN4cuda3std3__45tupleIJN6thrust24THRUST_300001_SM_1000_NS6detail15normal_iteratorINSA_10device_ptrIdEEEESF_EEEE10policy1000El13difference_opSF_JPdSK_EEEvT0_iT1_T2_DpNS2_10kernel_argIT3_EE,@"STO_CUDA_ENTRY STV_DEFAULT"
_ZN3cub18CUB_300001_SM_10006detail9transform16transform_kernelINS2_10policy_hubILb1EN4cuda3std3__45tupleIJN6thrust24THRUST_300001_SM_1000_NS6detail15normal_iteratorINSA_10device_ptrIdEEEESF_EEEE10policy1000El13difference_opSF_JPdSK_EEEvT0_iT1_T2_DpNS2_10kernel_argIT3_EE:
.text._ZN3cub18CUB_300001_SM_10006detail9transform16transform_kernelINS2_10policy_hubILb1EN4cuda3std3__45tupleIJN6thrust24THRUST_300001_SM_1000_NS6detail15normal_iteratorINSA_10device_ptrIdEEEESF_EEEE10policy1000El13difference_opSF_JPdSK_EEEvT0_iT1_T2_DpNS2_10kernel_argIT3_EE:
[----:B------:R-:W-:Y:S01]  /*0000*/  LDC R1, c[0x0][0x37c] ;  /* 0x0000df00ff017b82 */ /* 0x000fe20000000800 */
[----:B------:R-:W0:Y:S07]  /*0010*/  LDCU UR25, c[0x0][0x388] ;  /* 0x00007100ff1977ac */ /* 0x000e2e0008000800 */
[----:B------:R-:W1:Y:S01]  /*0020*/  S2UR UR20, SR_CTAID.X ;  /* 0x00000000001479c3 */ /* 0x000e620000002500 */
[----:B------:R-:W2:Y:S01]  /*0030*/  S2R R9, SR_TID.X ;  /* 0x0000000000097919 */ /* 0x000ea20000002100 */
[----:B------:R-:W-:Y:S01]  /*0040*/  BSSY.RECONVERGENT B0, `(.L_x_362) ;  /* 0x000002d000007945 */ /* 0x000fe20003800200 */
[----:B------:R-:W3:Y:S01]  /*0050*/  LDCU.64 UR4, c[0x0][0x380] ;  /* 0x00007000ff0477ac */ /* 0x000ee20008000a00 */
[----:B0-----:R-:W-:-:S04]  /*0060*/  USHF.L.U32 UR6, UR25, 0x7, URZ ;  /* 0x0000000719067899 */ /* 0x001fc800080006ff */
[----:B------:R-:W-:Y:S02]  /*0070*/  USHF.R.S32.HI UR7, URZ, 0x1f, UR6 ;  /* 0x0000001fff077899 */ /* 0x000fe40008011406 */
[----:B-1----:R-:W-:Y:S02]  /*0080*/  UIMAD.WIDE.U32 UR18, UR6, UR20, URZ ;  /* 0x00000014061272a5 */ /* 0x002fe4000f8e00ff */
[----:B------:R-:W-:Y:S02]  /*0090*/  UIMAD UR9, UR7, UR20, URZ ;  /* 0x00000014070972a4 */ /* 0x000fe4000f8e02ff */
[----:B---3--:R-:W-:Y:S02]  /*00a0*/  UIADD3 UR4, UP1, UPT, -UR18, UR4, URZ ;  /* 0x0000000412047290 */ /* 0x008fe4000ff3e1ff */
[----:B------:R-:W-:Y:S02]  /*00b0*/  UIADD3 UR9, UPT, UPT, UR19, UR9, URZ ;  /* 0x0000000913097290 */ /* 0x000fe4000fffe0ff */
[----:B------:R-:W-:Y:S01]  /*00c0*/  UISETP.LT.U32.AND UP0, UPT, UR4, UR6, UPT ;  /* 0x000000060400728c */ /* 0x000fe2000bf01070 */
[----:B--2---:R-:W-:Y:S01]  /*00d0*/  IMAD.SHL.U32 R0, R9, 0x80, RZ ;  /* 0x0000008009007824 */ /* 0x004fe200078e00ff */
[----:B------:R-:W-:-:S04]  /*00e0*/  UIADD3.X UR5, UPT, UPT, ~UR9, UR5, URZ, UP1, !UPT ;  /* 0x0000000509057290 */ /* 0x000fc80008ffe5ff */
[----:B------:R-:W-:-:S04]  /*00f0*/  UISETP.LT.AND.EX UP0, UPT, UR5, UR7, UPT, UP0 ;  /* 0x000000070500728c */ /* 0x000fc8000bf01300 */
[----:B------:R-:W-:-:S04]  /*0100*/  USEL UR4, UR4, UR6, UP0 ;  /* 0x0000000604047287 */ /* 0x000fc80008000000 */
[----:B------:R-:W-:-:S06]  /*0110*/  USHF.L.U32 UR5, UR4, 0x3, URZ ;  /* 0x0000000304057899 */ /* 0x000fcc00080006ff */
[----:B------:R-:W-:-:S13]  /*0120*/  ISETP.GE.AND P0, PT, R0, UR5, PT ;  /* 0x0000000500007c0c */ /* 0x000fda000bf06270 */
[----:B------:R-:W-:Y:S05]  /*0130*/  @P0 BRA `(.L_x_363) ;  /* 0x0000000000740947 */ /* 0x000fea0003800000 */
[----:B------:R-:W0:Y:S01]  /*0140*/  LDCU.64 UR10, c[0x0][0x398] ;  /* 0x00007300ff0a77ac */ /* 0x000e220008000a00 */
[----:B------:R-:W-:Y:S01]  /*0150*/  IMAD.U32 R2, RZ, RZ, UR18 ;  /* 0x00000012ff027e24 */ /* 0x000fe2000f8e00ff */
[----:B------:R-:W-:Y:S01]  /*0160*/  MOV R3, UR19 ;  /* 0x0000001300037c02 */ /* 0x000fe20008000f00 */
[----:B------:R-:W-:Y:S01]  /*0170*/  IMAD.U32 R6, RZ, RZ, UR9 ;  /* 0x00000009ff067e24 */ /* 0x000fe2000f8e00ff */
[----:B------:R-:W-:Y:S01]  /*0180*/  BSSY.RECONVERGENT B1, `(.L_x_364) ;  /* 0x000000e000017945 */ /* 0x000fe20003800200 */
[----:B------:R-:W-:Y:S01]  /*0190*/  IMAD.U32 R3, RZ, RZ, UR18 ;  /* 0x00000012ff037e24 */ /* 0x000fe2000f8e00ff */
[----:B------:R-:W-:Y:S01]  /*01a0*/  SHF.L.U32 R5, R2, 0x3, RZ ;  /* 0x0000000302057819 */ /* 0x000fe200000006ff */
[----:B------:R-:W-:-:S03]  /*01b0*/  IMAD.MOV.U32 R4, RZ, RZ, R0 ;  /* 0x000000ffff047224 */ /* 0x000fc600078e0000 */
[----:B------:R-:W-:Y:S02]  /*01c0*/  SHF.L.U64.HI R6, R3, 0x3, R6 ;  /* 0x0000000303067819 */ /* 0x000fe40000010206 */
[----:B0-----:R-:W-:-:S04]  /*01d0*/  IADD3 R2, P0, PT, R5, UR10, RZ ;  /* 0x0000000a05027c10 */ /* 0x001fc8000ff1e0ff */
[----:B------:R-:W-:-:S03]  /*01e0*/  IADD3.X R3, PT, PT, R6, UR11, RZ, P0, !PT ;  /* 0x0000000b06037c10 */ /* 0x000fc600087fe4ff */
[----:B------:R-:W-:-:S07]  /*01f0*/  IMAD.WIDE.U32 R2, R9, 0x80, R2 ;  /* 0x0000008009027825 */ /* 0x000fce00078e0002 */
.L_x_365:
[----:B------:R-:W-:Y:S01]  /*0200*/  VIADD R4, R4, 0x4000 ;  /* 0x0000400004047836 */ /* 0x000fe20000000000 */
[----:B------:R0:W-:Y:S04]  /*0210*/  CCTL.E.PF2 [R2] ;  /* 0x000000000200798f */ /* 0x0001e80000800100 */
[----:B------:R-:W-:Y:S02]  /*0220*/  ISETP.GE.AND P0, PT, R4, UR5, PT ;  /* 0x0000000504007c0c */ /* 0x000fe4000bf06270 */
[----:B0-----:R-:W-:-:S04]  /*0230*/  IADD3 R2, P1, PT, R2, 0x4000, RZ ;  /* 0x0000400002027810 */ /* 0x001fc80007f3e0ff */
[----:B------:R-:W-:-:S07]  /*0240*/  IADD3.X R3, PT, PT, RZ, R3, RZ, P1, !PT ;  /* 0x00000003ff037210 */ /* 0x000fce0000ffe4ff */
[----:B------:R-:W-:Y:S05]  /*0250*/  @!P0 BRA `(.L_x_365) ;  /* 0xfffffffc00e88947 */ /* 0x000fea000383ffff */
[----:B------:R-:W-:Y:S05]  /*0260*/  BSYNC.RECONVERGENT B1 ;  /* 0x0000000000017941 */ /* 0x000fea0003800200 */
.L_x_364:
[----:B------:R-:W0:Y:S02]  /*0270*/  LDCU.64 UR10, c[0x0][0x3a8] ;  /* 0x00007500ff0a77ac */ /* 0x000e240008000a00 */
[----:B0-----:R-:W-:-:S04]  /*0280*/  IADD3 R2, P0, PT, R5, UR10, RZ ;  /* 0x0000000a05027c10 */ /* 0x001fc8000ff1e0ff */
[----:B------:R-:W-:-:S03]  /*0290*/  IADD3.X R3, PT, PT, R6, UR11, RZ, P0, !PT ;  /* 0x0000000b06037c10 */ /* 0x000fc600087fe4ff */
[----:B------:R-:W-:-:S07]  /*02a0*/  IMAD.WIDE.U32 R2, R9, 0x80, R2 ;  /* 0x0000008009027825 */ /* 0x000fce00078e0002 */
.L_x_366:
[----:B------:R-:W-:Y:S01]  /*02b0*/  VIADD R0, R0, 0x4000 ;  /* 0x0000400000007836 */ /* 0x000fe20000000000 */
[----:B------:R0:W-:Y:S04]  /*02c0*/  CCTL.E.PF2 [R2] ;  /* 0x000000000200798f */ /* 0x0001e80000800100 */
[----:B------:R-:W-:Y:S02]  /*02d0*/  ISETP.GE.AND P0, PT, R0, UR5, PT ;  /* 0x0000000500007c0c */ /* 0x000fe4000bf06270 */
[----:B0-----:R-:W-:-:S05]  /*02e0*/  IADD3 R2, P1, PT, R2, 0x4000, RZ ;  /* 0x0000400002027810 */ /* 0x001fca0007f3e0ff */
[----:B------:R-:W-:-:S06]  /*02f0*/  IMAD.X R3, RZ, RZ, R3, P1 ;  /* 0x000000ffff037224 */ /* 0x000fcc00008e0603 */
[----:B------:R-:W-:Y:S05]  /*0300*/  @!P0 BRA `(.L_x_366) ;  /* 0xfffffffc00e88947 */ /* 0x000fea000383ffff */
.L_x_363:
[----:B------:R-:W-:Y:S05]  /*0310*/  BSYNC.RECONVERGENT B0 ;  /* 0x0000000000007941 */ /* 0x000fea0003800200 */
.L_x_362:
[----:B------:R-:W0:Y:S01]  /*0320*/  LDCU.128 UR12, c[0x0][0x390] ;  /* 0x00007200ff0c77ac */ /* 0x000e220008000c00 */
[----:B------:R-:W1:Y:S01]  /*0330*/  LDCU.64 UR30, c[0x0][0x3a8] ;  /* 0x00007500ff1e77ac */ /* 0x000e620008000a00 */
[----:B------:R-:W-:Y:S02]  /*0340*/  USHF.L.U32 UR21, UR18, 0x3, URZ ;  /* 0x0000000312157899 */ /* 0x000fe400080006ff */
[----:B------:R-:W-:Y:S02]  /*0350*/  UISETP.NE.AND UP0, UPT, UR6, UR4, UPT ;  /* 0x000000040600728c */ /* 0x000fe4000bf05270 */
[----:B------:R-:W-:Y:S01]  /*0360*/  USHF.L.U64.HI UR22, UR18, 0x3, UR9 ;  /* 0x0000000312167899 */ /* 0x000fe20008010209 */
[----:B------:R-:W2:Y:S01]  /*0370*/  LDCU.64 UR16, c[0x0][0x358] ;  /* 0x00006b00ff1077ac */ /* 0x000ea20008000a00 */
[----:B0-----:R-:W-:Y:S02]  /*0380*/  UIADD3 UR27, UP2, UPT, UR21, UR14, URZ ;  /* 0x0000000e151b7290 */ /* 0x001fe4000ff5e0ff */
[----:B------:R-:W-:-:S02]  /*0390*/  UIADD3 UR23, UP1, UPT, UR21, UR12, URZ ;  /* 0x0000000c15177290 */ /* 0x000fc4000ff3e0ff */
[----:B-1----:R-:W-:Y:S02]  /*03a0*/  UIADD3 UR29, UP3, UPT, UR21, UR30, URZ ;  /* 0x0000001e151d7290 */ /* 0x002fe4000ff7e0ff */
[----:B------:R-:W-:Y:S01]  /*03b0*/  UIADD3.X UR28, UPT, UPT, UR22, UR15, URZ, UP2, !UPT ;  /* 0x0000000f161c7290 */ /* 0x000fe200097fe4ff */
[----:B------:R-:W-:Y:S01]  /*03c0*/  MOV R2, UR27 ;  /* 0x0000001b00027c02 */ /* 0x000fe20008000f00 */
[----:B------:R-:W-:Y:S01]  /*03d0*/  UIADD3.X UR32, UPT, UPT, UR22, UR31, URZ, UP3, !UPT ;  /* 0x0000001f16207290 */ /* 0x000fe20009ffe4ff */
[----:B------:R-:W-:Y:S01]  /*03e0*/  IMAD.U32 R6, RZ, RZ, UR23 ;  /* 0x00000017ff067e24 */ /* 0x000fe2000f8e00ff */
[----:B------:R-:W-:Y:S01]  /*03f0*/  UIADD3.X UR24, UPT, UPT, UR22, UR13, URZ, UP1, !UPT ;  /* 0x0000000d16187290 */ /* 0x000fe20008ffe4ff */
[----:B------:R-:W-:Y:S01]  /*0400*/  IMAD.U32 R4, RZ, RZ, UR29 ;  /* 0x0000001dff047e24 */ /* 0x000fe2000f8e00ff */
[----:B------:R-:W-:Y:S02]  /*0410*/  MOV R3, UR28 ;  /* 0x0000001c00037c02 */ /* 0x000fe40008000f00 */
[----:B------:R-:W-:-:S02]  /*0420*/  IMAD.U32 R5, RZ, RZ, UR32 ;  /* 0x00000020ff057e24 */ /* 0x000fc4000f8e00ff */
[----:B------:R-:W-:Y:S01]  /*0430*/  IMAD.U32 R7, RZ, RZ, UR24 ;  /* 0x00000018ff077e24 */ /* 0x000fe2000f8e00ff */
[----:B--2---:R-:W-:Y:S06]  /*0440*/  BRA.U !UP0, `(.L_x_367) ;  /* 0x0000000d087c7547 */ /* 0x004fec000b800000 */
[----:B------:R-:W-:-:S06]  /*0450*/  UISETP.GE.AND UP0, UPT, UR25, 0x1, UPT ;  /* 0x000000011900788c */ /* 0x000fcc000bf06270 */
[----:B------:R-:W-:-:S13]  /*0460*/  PLOP3.LUT P0, PT, PT, PT, UP0, 0x80, 0x8 ;  /* 0x000000000008781c */ /* 0x000fda0003f0f008 */
[----:B------:R-:W-:Y:S05]  /*0470*/  @!P0 EXIT ;  /* 0x000000000000894d */ /* 0x000fea0003800000 */
[----:B------:R-:W-:Y:S01]  /*0480*/  UISETP.GE.U32.AND UP0, UPT, UR25, 0x8, UPT ;  /* 0x000000081900788c */ /* 0x000fe2000bf06070 */
[----:B------:R-:W-:Y:S01]  /*0490*/  HFMA2 R0, -RZ, RZ, 0, 0 ;  /* 0x00000000ff007431 */ /* 0x000fe200000001ff */
[----:B------:R-:W-:-:S07]  /*04a0*/  ULOP3.LUT UR5, UR25, 0x7, URZ, 0xc0, !UPT ;  /* 0x0000000719057892 */ /* 0x000fce000f8ec0ff */
[----:B------:R-:W-:Y:S05]  /*04b0*/  BRA.U !UP0, `(.L_x_368) ;  /* 0x0000000908207547 */ /* 0x000fea000b800000 */
[----:B------:R-:W-:-:S13]  /*04c0*/  ISETP.GE.AND P1, PT, R9, UR4, PT ;  /* 0x0000000409007c0c */ /* 0x000fda000bf26270 */
[----:B------:R-:W-:-:S04]  /*04d0*/  @!P1 IMAD.WIDE.U32 R18, R9, 0x8, R4 ;  /* 0x0000000809129825 */ /* 0x000fc800078e0004 */
[C---:B------:R-:W-:Y:S02]  /*04e0*/  @!P1 IMAD.WIDE.U32 R16, R9.reuse, 0x8, R2 ;  /* 0x0000000809109825 */ /* 0x040fe400078e0002 */
[----:B------:R-:W2:Y:S04]  /*04f0*/  @!P1 LDG.E.64 R18, desc[UR16][R18.64] ;  /* 0x0000001012129981 */ /* 0x000ea8000c1e1b00 */
[----:B------:R-:W2:Y:S01]  /*0500*/  @!P1 LDG.E.64 R16, desc[UR16][R16.64] ;  /* 0x0000001010109981 */ /* 0x000ea2000c1e1b00 */
[C---:B------:R-:W-:Y:S02]  /*0510*/  VIADD R15, R9.reuse, 0x80 ;  /* 0x00000080090f7836 */ /* 0x040fe40000000000 */
[----:B------:R-:W-:-:S03]  /*0520*/  @!P1 IMAD.WIDE.U32 R22, R9, 0x8, R6 ;  /* 0x0000000809169825 */ /* 0x000fc600078e0006 */
[C---:B------:R-:W-:Y:S01]  /*0530*/  ISETP.GE.AND P0, PT, R15.reuse, UR4, PT ;  /* 0x000000040f007c0c */ /* 0x040fe2000bf06270 */
[----:B------:R-:W-:-:S04]  /*0540*/  IMAD.WIDE R10, R15, 0x8, R4 ;  /* 0x000000080f0a7825 */ /* 0x000fc800078e0204 */
[----:B------:R-:W-:Y:S01]  /*0550*/  IMAD.WIDE R12, R15, 0x8, R2 ;  /* 0x000000080f0c7825 */ /* 0x000fe200078e0202 */
[----:B--2---:R-:W-:-:S07]  /*0560*/  @!P1 DADD R20, R18, -R16 ;  /* 0x0000000012149229 */ /* 0x004fce0000000810 */
[----:B------:R0:W-:Y:S04]  /*0570*/  @!P1 STG.E.64 desc[UR16][R22.64], R20 ;  /* 0x0000001416009986 */ /* 0x0001e8000c101b10 */
[----:B------:R-:W2:Y:S04]  /*0580*/  @!P0 LDG.E.64 R24, desc[UR16][R10.64] ;  /* 0x000000100a188981 */ /* 0x000ea8000c1e1b00 */
[----:B------:R-:W2:Y:S01]  /*0590*/  @!P0 LDG.E.64 R26, desc[UR16][R12.64] ;  /* 0x000000100c1a8981 */ /* 0x000ea2000c1e1b00 */
[C---:B------:R-:W-:Y:S01]  /*05a0*/  IADD3 R0, PT, PT, R9.reuse, 0x100, RZ ;  /* 0x0000010009007810 */ /* 0x040fe20007ffe0ff */
[C---:B------:R-:W-:Y:S01]  /*05b0*/  VIADD R8, R9.reuse, 0x180 ;  /* 0x0000018009087836 */ /* 0x040fe20000000000 */
[C---:B------:R-:W-:Y:S01]  /*05c0*/  IADD3 R14, PT, PT, R9.reuse, 0x200, RZ ;  /* 0x00000200090e7810 */ /* 0x040fe20007ffe0ff */
[----:B------:R-:W-:Y:S01]  /*05d0*/  ULOP3.LUT UR6, UR25, 0x7ffffff8, URZ, 0xc0, !UPT ;  /* 0x7ffffff819067892 */ /* 0x000fe2000f8ec0ff */
[----:B------:R-:W-:Y:S01]  /*05e0*/  ISETP.GE.AND P6, PT, R0, UR4, PT ;  /* 0x0000000400007c0c */ /* 0x000fe2000bfc6270 */
[----:B------:R-:W-:Y:S01]  /*05f0*/  VIADD R0, R9, 0x280 ;  /* 0x0000028009007836 */ /* 0x000fe20000000000 */
[----:B------:R-:W-:Y:S01]  /*0600*/  ISETP.GE.AND P4, PT, R14, UR4, PT ;  /* 0x000000040e007c0c */ /* 0x000fe2000bf86270 */
[----:B------:R-:W-:Y:S01]  /*0610*/  IMAD.WIDE R14, R15, 0x8, R6 ;  /* 0x000000080f0e7825 */ /* 0x000fe200078e0206 */
[----:B------:R-:W-:Y:S01]  /*0620*/  ISETP.GE.AND P5, PT, R8, UR4, PT ;  /* 0x0000000408007c0c */ /* 0x000fe2000bfa6270 */
[----:B------:R-:W-:Y:S01]  /*0630*/  BSSY.RECONVERGENT B0, `(.L_x_369) ;  /* 0x000000f000007945 */ /* 0x000fe20003800200 */
[----:B------:R-:W-:Y:S01]  /*0640*/  ISETP.GE.AND P3, PT, R0, UR4, PT ;  /* 0x0000000400007c0c */ /* 0x000fe2000bf66270 */
[C---:B------:R-:W-:Y:S01]  /*0650*/  VIADD R16, R9.reuse, 0x380 ;  /* 0x0000038009107836 */ /* 0x040fe20000000000 */
[----:B------:R-:W-:-:S02]  /*0660*/  IADD3 R8, PT, PT, R9, 0x300, RZ ;  /* 0x0000030009087810 */ /* 0x000fc40007ffe0ff */
[----:B------:R-:W-:Y:S02]  /*0670*/  MOV R0, UR6 ;  /* 0x0000000600007c02 */ /* 0x000fe40008000f00 */
[----:B------:R-:W-:Y:S02]  /*0680*/  ISETP.GE.AND P2, PT, R8, UR4, PT ;  /* 0x0000000408007c0c */ /* 0x000fe4000bf46270 */
[----:B------:R-:W-:Y:S01]  /*0690*/  ISETP.GE.AND P1, PT, R16, UR4, PT ;  /* 0x0000000410007c0c */ /* 0x000fe2000bf26270 */
[----:B--2---:R-:W-:-:S07]  /*06a0*/  @!P0 DADD R24, R24, -R26 ;  /* 0x0000000018188229 */ /* 0x004fce000000081a */
[----:B------:R0:W-:Y:S01]  /*06b0*/  @!P0 STG.E.64 desc[UR16][R14.64], R24 ;  /* 0x000000180e008986 */ /* 0x0001e2000c101b10 */
[----:B------:R-:W-:Y:S01]  /*06c0*/  ISETP.NE.AND P0, PT, R0, 0x8, PT ;  /* 0x000000080000780c */ /* 0x000fe20003f05270 */
[----:B------:R-:W-:-:S12]  /*06d0*/  @P6 BRA `(.L_x_370) ;  /* 0x0000000000106947 */ /* 0x000fd80003800000 */
[----:B------:R-:W2:Y:S04]  /*06e0*/  LDG.E.64 R16, desc[UR16][R10.64+0x400] ;  /* 0x000400100a107981 */ /* 0x000ea8000c1e1b00 */
[----:B------:R-:W2:Y:S02]  /*06f0*/  LDG.E.64 R18, desc[UR16][R12.64+0x400] ;  /* 0x000400100c127981 */ /* 0x000ea4000c1e1b00 */
[----:B--2---:R-:W-:-:S07]  /*0700*/  DADD R16, R16, -R18 ;  /* 0x0000000010107229 */ /* 0x004fce0000000812 */
[----:B------:R1:W-:Y:S04]  /*0710*/  STG.E.64 desc[UR16][R14.64+0x400], R16 ;  /* 0x000400100e007986 */ /* 0x0003e8000c101b10 */
.L_x_370:
[----:B------:R-:W-:Y:S05]  /*0720*/  BSYNC.RECONVERGENT B0 ;  /* 0x0000000000007941 */ /* 0x000fea0003800200 */
.L_x_369:
[----:B------:R-:W-:Y:S04]  /*0730*/  BSSY.RECONVERGENT B0, `(.L_x_371) ;  /* 0x0000006000007945 */ /* 0x000fe80003800200 */
[----:B------:R-:W-:Y:S05]  /*0740*/  @P5 BRA `(.L_x_372) ;  /* 0x0000000000105947 */ /* 0x000fea0003800000 */
[----:B-1----:R-:W2:Y:S04]  /*0750*/  LDG.E.64 R16, desc[UR16][R10.64+0x800] ;  /* 0x000800100a107981 */ /* 0x002ea8000c1e1b00 */
[----:B------:R-:W2:Y:S02]  /*0760*/  LDG.E.64 R18, desc[UR16][R12.64+0x800] ;  /* 0x000800100c127981 */ /* 0x000ea4000c1e1b00 */
[----:B--2---:R-:W-:-:S07]  /*0770*/  DADD R16, R16, -R18 ;  /* 0x0000000010107229 */ /* 0x004fce0000000812 */
[----:B------:R2:W-:Y:S04]  /*0780*/  STG.E.64 desc[UR16][R14.64+0x800], R16 ;  /* 0x000800100e007986 */ /* 0x0005e8000c101b10 */
.L_x_372:
[----:B------:R-:W-:Y:S05]  /*0790*/  BSYNC.RECONVERGENT B0 ;  /* 0x0000000000007941 */ /* 0x000fea0003800200 */
.L_x_371:
[----:B------:R-:W-:Y:S04]  /*07a0*/  BSSY.RECONVERGENT B0, `(.L_x_373) ;  /* 0x0000006000007945 */ /* 0x000fe80003800200 */
[----:B------:R-:W-:Y:S05]  /*07b0*/  @P4 BRA `(.L_x_374) ;  /* 0x0000000000104947 */ /* 0x000fea0003800000 */
[----:B-12---:R-:W2:Y:S04]  /*07c0*/  LDG.E.64 R16, desc[UR16][R10.64+0xc00] ;  /* 0x000c00100a107981 */ /* 0x006ea8000c1e1b00 */
[----:B------:R-:W2:Y:S02]  /*07d0*/  LDG.E.64 R18, desc[UR16][R12.64+0xc00] ;  /* 0x000c00100c127981 */ /* 0x000ea4000c1e1b00 */
[----:B--2---:R-:W-:-:S07]  /*07e0*/  DADD R16, R16, -R18 ;  /* 0x0000000010107229 */ /* 0x004fce0000000812 */
[----:B------:R3:W-:Y:S04]  /*07f0*/  STG.E.64 desc[UR16][R14.64+0xc00], R16 ;  /* 0x000c00100e007986 */ /* 0x0007e8000c101b10 */
.L_x_374:
[----:B------:R-:W-:Y:S05]  /*0800*/  BSYNC.RECONVERGENT B0 ;  /* 0x0000000000007941 */ /* 0x000fea0003800200 */
.L_x_373:
[----:B------:R-:W-:Y:S04]  /*0810*/  BSSY.RECONVERGENT B0, `(.L_x_375) ;  /* 0x0000006000007945 */ /* 0x000fe80003800200 */
[----:B------:R-:W-:Y:S05]  /*0820*/  @P3 BRA `(.L_x_376) ;  /* 0x0000000000103947 */ /* 0x000fea0003800000 */
[----:B-123--:R-:W2:Y:S04]  /*0830*/  LDG.E.64 R16, desc[UR16][R10.64+0x1000] ;  /* 0x001000100a107981 */ /* 0x00eea8000c1e1b00 */
[----:B------:R-:W2:Y:S02]  /*0840*/  LDG.E.64 R18, desc[UR16][R12.64+0x1000] ;  /* 0x001000100c127981 */ /* 0x000ea4000c1e1b00 */
[----:B--2---:R-:W-:-:S07]  /*0850*/  DADD R16, R16, -R18 ;  /* 0x0000000010107229 */ /* 0x004fce0000000812 */
[----:B------:R4:W-:Y:S04]  /*0860*/  STG.E.64 desc[UR16][R14.64+0x1000], R16 ;  /* 0x001000100e007986 */ /* 0x0009e8000c101b10 */
.L_x_376:
[----:B------:R-:W-:Y:S05]  /*0870*/  BSYNC.RECONVERGENT B0 ;  /* 0x0000000000007941 */ /* 0x000fea0003800200 */
.L_x_375:
[----:B------:R-:W-:Y:S04]  /*0880*/  BSSY.RECONVERGENT B0, `(.L_x_377) ;  /* 0x0000006000007945 */ /* 0x000fe80003800200 */
[----:B------:R-:W-:Y:S05]  /*0890*/  @P2 BRA `(.L_x_378) ;  /* 0x0000000000102947 */ /* 0x000fea0003800000 */
[----:B-1234-:R-:W2:Y:S04]  /*08a0*/  LDG.E.64 R16, desc[UR16][R10.64+0x1400] ;  /* 0x001400100a107981 */ /* 0x01eea8000c1e1b00 */
[----:B------:R-:W2:Y:S02]  /*08b0*/  LDG.E.64 R18, desc[UR16][R12.64+0x1400] ;  /* 0x001400100c127981 */ /* 0x000ea4000c1e1b00 */
[----:B--2---:R-:W-:-:S07]  /*08c0*/  DADD R16, R16, -R18 ;  /* 0x0000000010107229 */ /* 0x004fce0000000812 */
[----:B------:R1:W-:Y:S04]  /*08d0*/  STG.E.64 desc[UR16][R14.64+0x1400], R16 ;  /* 0x001400100e007986 */ /* 0x0003e8000c101b10 */
.L_x_378:
[----:B------:R-:W-:Y:S05]  /*08e0*/  BSYNC.RECONVERGENT B0 ;  /* 0x0000000000007941 */ /* 0x000fea0003800200 */
.L_x_377:
[----:B------:R-:W-:Y:S04]  /*08f0*/  BSSY.RECONVERGENT B0, `(.L_x_379) ;  /* 0x0000006000007945 */ /* 0x000fe80003800200 */
[----:B------:R-:W-:Y:S05]  /*0900*/  @P1 BRA `(.L_x_380) ;  /* 0x0000000000101947 */ /* 0x000fea0003800000 */
[----:B------:R-:W1:Y:S04]  /*0910*/  LDG.E.64 R10, desc[UR16][R10.64+0x1800] ;  /* 0x001800100a0a7981 */ /* 0x000e68000c1e1b00 */
[----:B------:R-:W1:Y:S02]  /*0920*/  LDG.E.64 R12, desc[UR16][R12.64+0x1800] ;  /* 0x001800100c0c7981 */ /* 0x000e64000c1e1b00 */
[----:B-1234-:R-:W-:-:S07]  /*0930*/  DADD R16, R10, -R12 ;  /* 0x000000000a107229 */ /* 0x01efce000000080c */
[----:B------:R1:W-:Y:S04]  /*0940*/  STG.E.64 desc[UR16][R14.64+0x1800], R16 ;  /* 0x001800100e007986 */ /* 0x0003e8000c101b10 */
.L_x_380:
[----:B------:R-:W-:Y:S05]  /*0950*/  BSYNC.RECONVERGENT B0 ;  /* 0x0000000000007941 */ /* 0x000fea0003800200 */
.L_x_379:
[----:B------:R-:W-:Y:S05]  /*0960*/  @!P0 BRA `(.L_x_368) ;  /* 0x0000000000f48947 */ /* 0x000fea0003800000 */
[----:B------:R-:W-:-:S07]  /*0970*/  IMAD.MOV.U32 R8, RZ, RZ, 0x8 ;  /* 0x00000008ff087424 */ /* 0x000fce00078e00ff */
.L_x_383:
[----:B01234-:R-:W-:-:S04]  /*0980*/  LEA R17, R8, R9, 0x7 ;  /* 0x0000000908117211 */ /* 0x01ffc800078e38ff */
[----:B------:R-:W-:-:S13]  /*0990*/  ISETP.GE.AND P0, PT, R17, UR4, PT ;  /* 0x0000000411007c0c */ /* 0x000fda000bf06270 */
[----:B0-----:R-:W-:-:S04]  /*09a0*/  @!P0 IMAD.WIDE.U32 R24, R17, 0x8, R4 ;  /* 0x0000000811188825 */ /* 0x001fc800078e0004 */
        /* <DEDUP_REMOVED lines=9> */
[----:B------:R-:W-:Y:S04]  /*0a40*/  @!P0 STG.E.64 desc[UR16][R28.64], R26 ;  /* 0x0000001a1c008986 */ /* 0x000fe8000c101b10 */
[----:B------:R-:W2:Y:S04]  /*0a50*/  @!P1 LDG.E.64 R20, desc[UR16][R12.64] ;  /* 0x000000100c149981 */ /* 0x000ea8000c1e1b00 */
[----:B------:R-:W2:Y:S01]  /*0a60*/  @!P1 LDG.E.64 R18, desc[UR16][R14.64] ;  /* 0x000000100e129981 */ /* 0x000ea2000c1e1b00 */
[----:B------:R-:W-:-:S04]  /*0a70*/  IADD3 R10, PT, PT, R17, 0x100, RZ ;  /* 0x00000100110a7810 */ /* 0x000fc80007ffe0ff */
[----:B------:R-:W-:Y:S01]  /*0a80*/  ISETP.GE.AND P0, PT, R10, UR4, PT ;  /* 0x000000040a007c0c */ /* 0x000fe2000bf06270 */
[----:B------:R-:W-:Y:S01]  /*0a90*/  IMAD.WIDE R10, R11, 0x8, R6 ;  /* 0x000000080b0a7825 */ /* 0x000fe200078e0206 */
[----:B--2---:R-:W-:-:S07]  /*0aa0*/  @!P1 DADD R22, R18, -R20 ;  /* 0x0000000012169229 */ /* 0x004fce0000000814 */
[----:B------:R0:W-:Y:S04]  /*0ab0*/  @!P1 STG.E.64 desc[UR16][R10.64], R22 ;  /* 0x000000160a009986 */ /* 0x0001e8000c101b10 */
[----:B------:R-:W2:Y:S04]  /*0ac0*/  @!P0 LDG.E.64 R18, desc[UR16][R14.64+0x400] ;  /* 0x000400100e128981 */ /* 0x000ea8000c1e1b00 */
[----:B------:R-:W2:Y:S01]  /*0ad0*/  @!P0 LDG.E.64 R20, desc[UR16][R12.64+0x400] ;  /* 0x000400100c148981 */ /* 0x000ea2000c1e1b00 */
[----:B------:R-:W-:-:S05]  /*0ae0*/  VIADD R16, R17, 0x180 ;  /* 0x0000018011107836 */ /* 0x000fca0000000000 */
[----:B------:R-:W-:Y:S01]  /*0af0*/  ISETP.GE.AND P1, PT, R16, UR4, PT ;  /* 0x0000000410007c0c */ /* 0x000fe2000bf26270 */
[----:B--2---:R-:W-:-:S07]  /*0b00*/  @!P0 DADD R24, R18, -R20 ;  /* 0x0000000012188229 */ /* 0x004fce0000000814 */
[----:B------:R1:W-:Y:S05]  /*0b10*/  @!P0 STG.E.64 desc[UR16][R10.64+0x400], R24 ;  /* 0x000400180a008986 */ /* 0x0003ea000c101b10 */
[----:B------:R-:W0:Y:S04]  /*0b20*/  @!P1 LDG.E.64 R18, desc[UR16][R14.64+0x800] ;  /* 0x000800100e129981 */ /* 0x000e28000c1e1b00 */
[----:B------:R-:W0:Y:S01]  /*0b30*/  @!P1 LDG.E.64 R20, desc[UR16][R12.64+0x800] ;  /* 0x000800100c149981 */ /* 0x000e22000c1e1b00 */
[----:B------:R-:W-:-:S04]  /*0b40*/  IADD3 R16, PT, PT, R17, 0x200, RZ ;  /* 0x0000020011107810 */ /* 0x000fc80007ffe0ff */
[----:B------:R-:W-:Y:S01]  /*0b50*/  ISETP.GE.AND P0, PT, R16, UR4, PT ;  /* 0x0000000410007c0c */ /* 0x000fe2000bf06270 */
[----:B0-----:R-:W-:-:S07]  /*0b60*/  @!P1 DADD R22, R18, -R20 ;  /* 0x0000000012169229 */ /* 0x001fce0000000814 */
[----:B------:R0:W-:Y:S05]  /*0b70*/  @!P1 STG.E.64 desc[UR16][R10.64+0x800], R22 ;  /* 0x000800160a009986 */ /* 0x0001ea000c101b10 */
[----:B------:R-:W1:Y:S04]  /*0b80*/  @!P0 LDG.E.64 R18, desc[UR16][R14.64+0xc00] ;  /* 0x000c00100e128981 */ /* 0x000e68000c1e1b00 */
[----:B------:R-:W1:Y:S01]  /*0b90*/  @!P0 LDG.E.64 R20, desc[UR16][R12.64+0xc00] ;  /* 0x000c00100c148981 */ /* 0x000e62000c1e1b00 */
[----:B------:R-:W-:-:S05]  /*0ba0*/  VIADD R16, R17, 0x280 ;  /* 0x0000028011107836 */ /* 0x000fca0000000000 */
[----:B------:R-:W-:Y:S01]  /*0bb0*/  ISETP.GE.AND P1, PT, R16, UR4, PT ;  /* 0x0000000410007c0c */ /* 0x000fe2000bf26270 */
[----:B-1----:R-:W-:-:S07]  /*0bc0*/  @!P0 DADD R24, R18, -R20 ;  /* 0x0000000012188229 */ /* 0x002fce0000000814 */
[----:B------:R1:W-:Y:S05]  /*0bd0*/  @!P0 STG.E.64 desc[UR16][R10.64+0xc00], R24 ;  /* 0x000c00180a008986 */ /* 0x0003ea000c101b10 */
[----:B------:R-:W0:Y:S04]  /*0be0*/  @!P1 LDG.E.64 R18, desc[UR16][R14.64+0x1000] ;  /* 0x001000100e129981 */ /* 0x000e28000c1e1b00 */
[----:B------:R-:W0:Y:S01]  /*0bf0*/  @!P1 LDG.E.64 R20, desc[UR16][R12.64+0x1000] ;  /* 0x001000100c149981 */ /* 0x000e22000c1e1b00 */
[----:B------:R-:W-:-:S04]  /*0c00*/  IADD3 R16, PT, PT, R17, 0x300, RZ ;  /* 0x0000030011107810 */ /* 0x000fc80007ffe0ff */
[----:B------:R-:W-:Y:S01]  /*0c10*/  ISETP.GE.AND P0, PT, R16, UR4, PT ;  /* 0x0000000410007c0c */ /* 0x000fe2000bf06270 */
[----:B0-----:R-:W-:-:S07]  /*0c20*/  @!P1 DADD R22, R18, -R20 ;  /* 0x0000000012169229 */ /* 0x001fce0000000814 */
[----:B------:R1:W-:Y:S05]  /*0c30*/  @!P1 STG.E.64 desc[UR16][R10.64+0x1000], R22 ;  /* 0x001000160a009986 */ /* 0x0003ea000c101b10 */
[----:B------:R-:W2:Y:S04]  /*0c40*/  @!P0 LDG.E.64 R18, desc[UR16][R14.64+0x1400] ;  /* 0x001400100e128981 */ /* 0x000ea8000c1e1b00 */
[----:B------:R-:W2:Y:S01]  /*0c50*/  @!P0 LDG.E.64 R20, desc[UR16][R12.64+0x1400] ;  /* 0x001400100c148981 */ /* 0x000ea2000c1e1b00 */
[----:B------:R-:W-:Y:S01]  /*0c60*/  VIADD R17, R17, 0x380 ;  /* 0x0000038011117836 */ /* 0x000fe20000000000 */
[----:B------:R-:W-:Y:S01]  /*0c70*/  IADD3 R8, PT, PT, R8, 0x8, RZ ;  /* 0x0000000808087810 */ /* 0x000fe20007ffe0ff */
[----:B------:R-:W-:Y:S03]  /*0c80*/  BSSY.RECONVERGENT B0, `(.L_x_381) ;  /* 0x000000a000007945 */ /* 0x000fe60003800200 */
[----:B------:R-:W-:Y:S01]  /*0c90*/  ISETP.NE.AND P1, PT, R8, R0, PT ;  /* 0x000000000800720c */ /* 0x000fe20003f25270 */
[----:B--2---:R-:W-:-:S07]  /*0ca0*/  @!P0 DADD R18, R18, -R20 ;  /* 0x0000000012128229 */ /* 0x004fce0000000814 */
[----:B------:R1:W-:Y:S01]  /*0cb0*/  @!P0 STG.E.64 desc[UR16][R10.64+0x1400], R18 ;  /* 0x001400120a008986 */ /* 0x0003e2000c101b10 */
[----:B------:R-:W-:-:S13]  /*0cc0*/  ISETP.GE.AND P0, PT, R17, UR4, PT ;  /* 0x0000000411007c0c */ /* 0x000fda000bf06270 */
[----:B-1----:R-:W-:Y:S05]  /*0cd0*/  @P0 BRA `(.L_x_382) ;  /* 0x0000000000100947 */ /* 0x002fea0003800000 */
[----:B------:R-:W2:Y:S04]  /*0ce0*/  LDG.E.64 R14, desc[UR16][R14.64+0x1800] ;  /* 0x001800100e0e7981 */ /* 0x000ea8000c1e1b00 */
[----:B------:R-:W2:Y:S02]  /*0cf0*/  LDG.E.64 R12, desc[UR16][R12.64+0x1800] ;  /* 0x001800100c0c7981 */ /* 0x000ea4000c1e1b00 */
[----:B--2---:R-:W-:-:S07]  /*0d00*/  DADD R16, R14, -R12 ;  /* 0x000000000e107229 */ /* 0x004fce000000080c */
[----:B------:R0:W-:Y:S04]  /*0d10*/  STG.E.64 desc[UR16][R10.64+0x1800], R16 ;  /* 0x001800100a007986 */ /* 0x0001e8000c101b10 */
.L_x_382:
[----:B------:R-:W-:Y:S05]  /*0d20*/  BSYNC.RECONVERGENT B0 ;  /* 0x0000000000007941 */ /* 0x000fea0003800200 */
.L_x_381:
[----:B------:R-:W-:Y:S05]  /*0d30*/  @P1 BRA `(.L_x_383) ;  /* 0xfffffffc00101947 */ /* 0x000fea000383ffff */
.L_x_368:
[----:B------:R-:W-:-:S13]  /*0d40*/  ISETP.NE.AND P0, PT, RZ, UR5, PT ;  /* 0x00000005ff007c0c */ /* 0x000fda000bf05270 */
[----:B------:R-:W-:Y:S05]  /*0d50*/  @!P0 EXIT ;  /* 0x000000000000894d */ /* 0x000fea0003800000 */
[----:B------:R-:W0:Y:S01]  /*0d60*/  LDC R8, c[0x0][0x388] ;  /* 0x0000e200ff087b82 */ /* 0x000e220000000800 */
[----:B------:R-:W-:Y:S01]  /*0d70*/  UISETP.GE.U32.AND UP0, UPT, UR5, 0x4, UPT ;  /* 0x000000040500788c */ /* 0x000fe2000bf06070 */
[----:B0-----:R-:W-:-:S04]  /*0d80*/  LOP3.LUT R10, R8, 0x3, RZ, 0xc0, !PT ;  /* 0x00000003080a7812 */ /* 0x001fc800078ec0ff */
[----:B------:R-:W-:-:S04]  /*0d90*/  ISETP.NE.AND P2, PT, R10, RZ, PT ;  /* 0x000000ff0a00720c */ /* 0x000fc80003f45270 */
[----:B------:R-:W-:Y:S09]  /*0da0*/  BRA.U !UP0, `(.L_x_384) ;  /* 0x0000000108947547 */ /* 0x000ff2000b800000 */
[----:B------:R-:W-:-:S05]  /*0db0*/  IMAD R11, R0, 0x80, R9 ;  /* 0x00000080000b7824 */ /* 0x000fca00078e0209 */
[----:B------:R-:W-:-:S13]  /*0dc0*/  ISETP.GE.AND P0, PT, R11, UR4, PT ;  /* 0x000000040b007c0c */ /* 0x000fda000bf06270 */
[----:B-1234-:R-:W-:-:S04]  /*0dd0*/  @!P0 IMAD.WIDE R14, R11, 0x8, R4 ;  /* 0x000000080b0e8825 */ /* 0x01efc800078e0204 */
[C---:B------:R-:W-:Y:S02]  /*0de0*/  @!P0 IMAD.WIDE R16, R11.reuse, 0x8, R2 ;  /* 0x000000080b108825 */ /* 0x040fe400078e0202 */
[----:B------:R-:W2:Y:S04]  /*0df0*/  @!P0 LDG.E.64 R14, desc[UR16][R14.64] ;  /* 0x000000100e0e8981 */ /* 0x000ea8000c1e1b00 */
[----:B------:R-:W2:Y:S01]  /*0e00*/  @!P0 LDG.E.64 R16, desc[UR16][R16.64] ;  /* 0x0000001010108981 */ /* 0x000ea2000c1e1b00 */
[C---:B------:R-:W-:Y:S01]  /*0e10*/  IADD3 R13, PT, PT, R11.reuse, 0x80, RZ ;  /* 0x000000800b0d7810 */ /* 0x040fe20007ffe0ff */
[----:B------:R-:W-:-:S03]  /*0e20*/  @!P0 IMAD.WIDE R20, R11, 0x8, R6 ;  /* 0x000000080b148825 */ /* 0x000fc600078e0206 */
[----:B------:R-:W-:-:S13]  /*0e30*/  ISETP.GE.AND P1, PT, R13, UR4, PT ;  /* 0x000000040d007c0c */ /* 0x000fda000bf26270 */
[----:B------:R-:W-:-:S04]  /*0e40*/  @!P1 IMAD.WIDE R24, R13, 0x8, R4 ;  /* 0x000000080d189825 */ /* 0x000fc800078e0204 */
[----:B------:R-:W-:Y:S01]  /*0e50*/  @!P1 IMAD.WIDE R22, R13, 0x8, R2 ;  /* 0x000000080d169825 */ /* 0x000fe200078e0202 */
[----:B--2---:R-:W-:-:S07]  /*0e60*/  @!P0 DADD R18, R14, -R16 ;  /* 0x000000000e128229 */ /* 0x004fce0000000810 */
[----:B------:R0:W-:Y:S04]  /*0e70*/  @!P0 STG.E.64 desc[UR16][R20.64], R18 ;  /* 0x0000001214008986 */ /* 0x0001e8000c101b10 */
[----:B------:R-:W2:Y:S04]  /*0e80*/  @!P1 LDG.E.64 R24, desc[UR16][R24.64] ;  /* 0x0000001018189981 */ /* 0x000ea8000c1e1b00 */
[----:B------:R-:W2:Y:S01]  /*0e90*/  @!P1 LDG.E.64 R22, desc[UR16][R22.64] ;  /* 0x0000001016169981 */ /* 0x000ea2000c1e1b00 */
[----:B------:R-:W-:Y:S02]  /*0ea0*/  VIADD R15, R11, 0x100 ;  /* 0x000001000b0f7836 */ /* 0x000fe40000000000 */
        /* <DEDUP_REMOVED lines=8> */
[----:B------:R-:W-:Y:S01]  /*0f30*/  IADD3 R11, PT, PT, R11, 0x180, RZ ;  /* 0x000001800b0b7810 */ /* 0x000fe20007ffe0ff */
[----:B------:R-:W-:-:S03]  /*0f40*/  @!P0 IMAD.WIDE R14, R15, 0x8, R6 ;  /* 0x000000080f0e8825 */ /* 0x000fc600078e0206 */
[----:B------:R-:W-:-:S13]  /*0f50*/  ISETP.GE.AND P1, PT, R11, UR4, PT ;  /* 0x000000040b007c0c */ /* 0x000fda000bf26270 */
[----:B------:R-:W-:-:S04]  /*0f60*/  @!P1 IMAD.WIDE R22, R11, 0x8, R4 ;  /* 0x000000080b169825 */ /* 0x000fc800078e0204 */
[----:B0-----:R-:W-:Y:S01]  /*0f70*/  @!P1 IMAD.WIDE R20, R11, 0x8, R2 ;  /* 0x000000080b149825 */ /* 0x001fe200078e0202 */
[----:B--2---:R-:W-:-:S07]  /*0f80*/  @!P0 DADD R18, R28, -R26 ;  /* 0x000000001c128229 */ /* 0x004fce000000081a */
[----:B------:R0:W-:Y:S04]  /*0f90*/  @!P0 STG.E.64 desc[UR16][R14.64], R18 ;  /* 0x000000120e008986 */ /* 0x0001e8000c101b10 */
[----:B------:R-:W2:Y:S04]  /*0fa0*/  @!P1 LDG.E.64 R22, desc[UR16][R22.64] ;  /* 0x0000001016169981 */ /* 0x000ea8000c1e1b00 */
[----:B------:R-:W2:Y:S01]  /*0fb0*/  @!P1 LDG.E.64 R20, desc[UR16][R20.64] ;  /* 0x0000001014149981 */ /* 0x000ea2000c1e1b00 */
[----:B-1----:R-:W-:-:S04]  /*0fc0*/  @!P1 IMAD.WIDE R16, R11, 0x8, R6 ;  /* 0x000000080b109825 */ /* 0x002fc800078e0206 */
[----:B------:R-:W-:Y:S01]  /*0fd0*/  VIADD R0, R0, 0x4 ;  /* 0x0000000400007836 */ /* 0x000fe20000000000 */
[----:B--2---:R-:W-:-:S07]  /*0fe0*/  @!P1 DADD R12, R22, -R20 ;  /* 0x00000000160c9229 */ /* 0x004fce0000000814 */
[----:B------:R0:W-:Y:S04]  /*0ff0*/  @!P1 STG.E.64 desc[UR16][R16.64], R12 ;  /* 0x0000000c10009986 */ /* 0x0001e8000c101b10 */
.L_x_384:
[----:B------:R-:W-:Y:S05]  /*1000*/  @!P2 EXIT ;  /* 0x000000000000a94d */ /* 0x000fea0003800000 */
[----:B------:R-:W-:Y:S02]  /*1010*/  ISETP.NE.AND P0, PT, R10, 0x1, PT ;  /* 0x000000010a00780c */ /* 0x000fe40003f05270 */
[----:B------:R-:W-:-:S04]  /*1020*/  LOP3.LUT R8, R8, 0x1, RZ, 0xc0, !PT ;  /* 0x0000000108087812 */ /* 0x000fc800078ec0ff */
[----:B------:R-:W-:-:S07]  /*1030*/  ISETP.NE.U32.AND P2, PT, R8, 0x1, PT ;  /* 0x000000010800780c */ /* 0x000fce0003f45070 */
[----:B------:R-:W-:Y:S06]  /*1040*/  @!P0 BRA `(.L_x_385) ;  /* 0x00000000004c8947 */ /* 0x000fec0003800000 */
[----:B01234-:R-:W-:-:S04]  /*1050*/  LEA R17, R0, R9, 0x7 ;  /* 0x0000000900117211 */ /* 0x01ffc800078e38ff */
[----:B------:R-:W-:-:S13]  /*1060*/  ISETP.GE.AND P0, PT, R17, UR4, PT ;  /* 0x0000000411007c0c */ /* 0x000fda000bf06270 */
[----:B------:R-:W-:-:S04]  /*1070*/  @!P0 IMAD.WIDE R12, R17, 0x8, R4 ;  /* 0x00000008110c8825 */ /* 0x000fc800078e0204 */
[C---:B------:R-:W-:Y:S02]  /*1080*/  @!P0 IMAD.WIDE R10, R17.reuse, 0x8, R2 ;  /* 0x00000008110a8825 */ /* 0x040fe400078e0202 */
[----:B------:R-:W2:Y:S04]  /*1090*/  @!P0 LDG.E.64 R12, desc[UR16][R12.64] ;  /* 0x000000100c0c8981 */ /* 0x000ea8000c1e1b00 */
[----:B------:R-:W2:Y:S01]  /*10a0*/  @!P0 LDG.E.64 R10, desc[UR16][R10.64] ;  /* 0x000000100a0a8981 */ /* 0x000ea2000c1e1b00 */
[C---:B------:R-:W-:Y:S02]  /*10b0*/  VIADD R23, R17.reuse, 0x80 ;  /* 0x0000008011177836 */ /* 0x040fe40000000000 */
        /* <DEDUP_REMOVED lines=8> */
[----:B------:R-:W-:Y:S01]  /*1140*/  @!P1 IMAD.WIDE R10, R23, 0x8, R6 ;  /* 0x00000008170a9825 */ /* 0x000fe200078e0206 */
[----:B------:R-:W-:Y:S01]  /*1150*/  IADD3 R0, PT, PT, R0, 0x2, RZ ;  /* 0x0000000200007810 */ /* 0x000fe20007ffe0ff */
[----:B--2---:R-:W-:-:S07]  /*1160*/  @!P1 DADD R12, R20, -R18 ;  /* 0x00000000140c9229 */ /* 0x004fce0000000812 */
[----:B------:R0:W-:Y:S04]  /*1170*/  @!P1 STG.E.64 desc[UR16][R10.64], R12 ;  /* 0x0000000c0a009986 */ /* 0x0001e8000c101b10 */
.L_x_385:
[----:B------:R-:W-:Y:S05]  /*1180*/  @P2 EXIT ;  /* 0x000000000000294d */ /* 0x000fea0003800000 */
[----:B0-----:R-:W-:-:S05]  /*1190*/  IMAD R11, R0, 0x80, R9 ;  /* 0x00000080000b7824 */ /* 0x001fca00078e0209 */
[----:B------:R-:W-:-:S13]  /*11a0*/  ISETP.GE.AND P0, PT, R11, UR4, PT ;  /* 0x000000040b007c0c */ /* 0x000fda000bf06270 */
[----:B------:R-:W-:Y:S05]  /*11b0*/  @P0 EXIT ;  /* 0x000000000000094d */ /* 0x000fea0003800000 */
[----:B------:R-:W-:-:S04]  /*11c0*/  IMAD.WIDE R4, R11, 0x8, R4 ;  /* 0x000000080b047825 */ /* 0x000fc800078e0204 */
[C---:B------:R-:W-:Y:S02]  /*11d0*/  IMAD.WIDE R2, R11.reuse, 0x8, R2 ;  /* 0x000000080b027825 */ /* 0x040fe400078e0202 */
[----:B------:R-:W5:Y:S04]  /*11e0*/  LDG.E.64 R4, desc[UR16][R4.64] ;  /* 0x0000001004047981 */ /* 0x000f68000c1e1b00 */
[----:B------:R-:W5:Y:S01]  /*11f0*/  LDG.E.64 R2, desc[UR16][R2.64] ;  /* 0x0000001002027981 */ /* 0x000f62000c1e1b00 */
[----:B------:R-:W-:Y:S01]  /*1200*/  IMAD.WIDE R6, R11, 0x8, R6 ;  /* 0x000000080b067825 */ /* 0x000fe200078e0206 */
[----:B-----5:R-:W-:-:S07]  /*1210*/  DADD R8, R4, -R2 ;  /* 0x0000000004087229 */ /* 0x020fce0000000802 */
[----:B------:R-:W-:Y:S01]  /*1220*/  STG.E.64 desc[UR16][R6.64], R8 ;  /* 0x0000000806007986 */ /* 0x000fe2000c101b10 */
[----:B------:R-:W-:Y:S05]  /*1230*/  EXIT ;  /* 0x000000000000794d */ /* 0x000fea0003800000 */
.L_x_367:
[----:B------:R-:W-:-:S06]  /*1240*/  UISETP.GE.AND UP0, UPT, UR25, 0x1, UPT ;  /* 0x000000011900788c */ /* 0x000fcc000bf06270 */
[----:B------:R-:W-:-:S13]  /*1250*/  PLOP3.LUT P0, PT, PT, PT, UP0, 0x80, 0x8 ;  /* 0x000000000008781c */ /* 0x000fda0003f0f008 */
[----:B------:R-:W-:Y:S05]  /*1260*/  @!P0 EXIT ;  /* 0x000000000000894d */ /* 0x000fea0003800000 */
[----:B------:R-:W0:Y:S01]  /*1270*/  LDCU UR10, c[0x0][0x388] ;  /* 0x00007100ff0a77ac */ /* 0x000e220008000800 */
[----:B------:R-:W-:Y:S01]  /*1280*/  UISETP.GE.U32.AND UP0, UPT, UR25, 0x10, UPT ;  /* 0x000000101900788c */ /* 0x000fe2000bf06070 */
[----:B------:R-:W-:Y:S01]  /*1290*/  UMOV UR4, URZ ;  /* 0x000000ff00047c82 */ /* 0x000fe20008000000 */
[----:B0-----:R-:W-:-:S06]  /*12a0*/  ULOP3.LUT UR33, UR10, 0xf, URZ, 0xc0, !UPT ;  /* 0x0000000f0a217892 */ /* 0x001fcc000f8ec0ff */
[----:B------:R-:W-:Y:S01]  /*12b0*/  ISETP.NE.AND P0, PT, RZ, UR33, PT ;  /* 0x00000021ff007c0c */ /* 0x000fe2000bf05270 */
[----:B------:R-:W-:-:S12]  /*12c0*/  BRA.U !UP0, `(.L_x_386) ;  /* 0x0000000508a47547 */ /* 0x000fd8000b800000 */
[----:B------:R-:W0:Y:S01]  /*12d0*/  LDC.64 R12, c[0x0][0x398] ;  /* 0x0000e600ff0c7b82 */ /* 0x000e220000000a00 */
[----:B------:R-:W-:Y:S02]  /*12e0*/  HFMA2 R6, -RZ, RZ, 0, 0.00048828125 ;  /* 0x00001000ff067431 */ /* 0x000fe400000001ff */
[----:B------:R-:W-:Y:S01]  /*12f0*/  IMAD.MOV.U32 R7, RZ, RZ, 0x0 ;  /* 0x00000000ff077424 */ /* 0x000fe200078e00ff */
[----:B------:R-:W-:Y:S01]  /*1300*/  ULEA UR5, UP1, UR18, 0xc00, 0x3 ;  /* 0x00000c0012057891 */ /* 0x000fe2000f8218ff */
[C---:B------:R-:W-:Y:S01]  /*1310*/  IADD3 R10, PT, PT, R9.reuse, 0x480, RZ ;  /* 0x00000480090a7810 */ /* 0x040fe20007ffe0ff */
[----:B------:R-:W-:Y:S02]  /*1320*/  UIADD3 UR26, UP0, UPT, UR21, UR12, URZ ;  /* 0x0000000c151a7290 */ /* 0x000fe4000ff1e0ff */
[----:B------:R-:W-:Y:S02]  /*1330*/  UIADD3 UR7, UP2, UPT, UR5, UR14, URZ ;  /* 0x0000000e05077290 */ /* 0x000fe4000ff5e0ff */
[----:B------:R-:W-:Y:S01]  /*1340*/  UIADD3.X UR14, UPT, UPT, UR22, UR13, URZ, UP0, !UPT ;  /* 0x0000000d160e7290 */ /* 0x000fe200087fe4ff */
[----:B------:R-:W-:Y:S01]  /*1350*/  IMAD.WIDE.U32 R6, R9, 0x8, R6 ;  /* 0x0000000809067825 */ /* 0x000fe200078e0006 */
[----:B------:R-:W-:-:S02]  /*1360*/  ULEA.HI.X UR6, UR18, URZ, UR9, 0x3, UP1 ;  /* 0x000000ff12067291 */ /* 0x000fc400088f1c09 */
[----:B------:R-:W-:Y:S01]  /*1370*/  ULOP3.LUT UR4, UR25, 0x7ffffff0, URZ, 0xc0, !UPT ;  /* 0x7ffffff019047892 */ /* 0x000fe2000f8ec0ff */
[C---:B------:R-:W-:Y:S01]  /*1380*/  IADD3 R11, P1, PT, R6.reuse, UR30, RZ ;  /* 0x0000001e060b7c10 */ /* 0x040fe2000ff3e0ff */
[----:B------:R-:W-:Y:S01]  /*1390*/  UIADD3 UR5, UP0, UPT, UR5, UR30, URZ ;  /* 0x0000001e05057290 */ /* 0x000fe2000ff1e0ff */
[----:B------:R-:W-:Y:S01]  /*13a0*/  IADD3 R20, P2, PT, R6, UR12, RZ ;  /* 0x0000000c06147c10 */ /* 0x000fe2000ff5e0ff */
[----:B------:R-:W-:Y:S01]  /*13b0*/  UIADD3.X UR8, UPT, UPT, UR6, UR15, URZ, UP2, !UPT ;  /* 0x0000000f06087290 */ /* 0x000fe200097fe4ff */
[C---:B------:R-:W-:Y:S01]  /*13c0*/  IADD3.X R21, PT, PT, R7.reuse, UR31, RZ, P1, !PT ;  /* 0x0000001f07157c10 */ /* 0x040fe20008ffe4ff */
[----:B------:R-:W-:Y:S01]  /*13d0*/  UIADD3 UR11, UPT, UPT, -UR4, URZ, URZ ;  /* 0x000000ff040b7290 */ /* 0x000fe2000fffe1ff */
[----:B------:R-:W-:Y:S01]  /*13e0*/  IADD3.X R0, PT, PT, R7, UR13, RZ, P2, !PT ;  /* 0x0000000d07007c10 */ /* 0x000fe200097fe4ff */
[----:B------:R-:W-:Y:S01]  /*13f0*/  UIADD3.X UR6, UPT, UPT, UR6, UR31, URZ, UP0, !UPT ;  /* 0x0000001f06067290 */ /* 0x000fe200087fe4ff */
[----:B0-----:R-:W-:-:S11]  /*1400*/  IMAD.WIDE.U32 R6, R9, 0x8, R12 ;  /* 0x0000000809067825 */ /* 0x001fd600078e000c */
.L_x_387:
[----:B---3--:R-:W-:Y:S02]  /*1410*/  IADD3 R12, P1, PT, R6, UR21, RZ ;  /* 0x00000015060c7c10 */ /* 0x008fe4000ff3e0ff */
[----:B------:R-:W-:Y:S02]  /*1420*/  IADD3 R14, P2, PT, R11, UR21, RZ ;  /* 0x000000150b0e7c10 */ /* 0x000fe4000ff5e0ff */
[----:B------:R-:W-:Y:S02]  /*1430*/  IADD3.X R13, PT, PT, R7, UR22, RZ, P1, !PT ;  /* 0x00000016070d7c10 */ /* 0x000fe40008ffe4ff */
[----:B------:R-:W-:-:S03]  /*1440*/  IADD3.X R15, PT, PT, R21, UR22, RZ, P2, !PT ;  /* 0x00000016150f7c10 */ /* 0x000fc600097fe4ff */
[----:B------:R-:W2:Y:S04]  /*1450*/  LDG.E.64 R18, desc[UR16][R12.64] ;  /* 0x000000100c127981 */ /* 0x000ea8000c1e1b00 */
[----:B------:R-:W2:Y:S01]  /*1460*/  LDG.E.64 R16, desc[UR16][R14.64+-0x1000] ;  /* 0xfff000100e107981 */ /* 0x000ea2000c1e1b00 */
[----:B------:R-:W-:-:S04]  /*1470*/  IADD3 R8, P1, PT, R20, UR21, RZ ;  /* 0x0000001514087c10 */ /* 0x000fc8000ff3e0ff */
[----:B------:R-:W-:Y:S01]  /*1480*/  IADD3.X R9, PT, PT, R0, UR22, RZ, P1, !PT ;  /* 0x0000001600097c10 */ /* 0x000fe20008ffe4ff */
[----:B--2---:R-:W-:-:S07]  /*1490*/  DADD R16, R16, -R18 ;  /* 0x0000000010107229 */ /* 0x004fce0000000812 */
[----:B------:R0:W-:Y:S04]  /*14a0*/  STG.E.64 desc[UR16][R8.64+-0x1000], R16 ;  /* 0xfff0001008007986 */ /* 0x0001e8000c101b10 */
[----:B------:R-:W2:Y:S04]  /*14b0*/  LDG.E.64 R18, desc[UR16][R14.64+-0xc00] ;  /* 0xfff400100e127981 */ /* 0x000ea8000c1e1b00 */
[----:B------:R-:W2:Y:S02]  /*14c0*/  LDG.E.64 R22, desc[UR16][R12.64+0x400] ;  /* 0x000400100c167981 */ /* 0x000ea4000c1e1b00 */
[----:B--2---:R-:W-:-:S07]  /*14d0*/  DADD R18, R18, -R22 ;  /* 0x0000000012127229 */ /* 0x004fce0000000816 */
[----:B------:R1:W-:Y:S04]  /*14e0*/  STG.E.64 desc[UR16][R8.64+-0xc00], R18 ;  /* 0xfff4001208007986 */ /* 0x0003e8000c101b10 */
[----:B------:R-:W2:Y:S04]  /*14f0*/  LDG.E.64 R22, desc[UR16][R14.64+-0x800] ;  /* 0xfff800100e167981 */ /* 0x000ea8000c1e1b00 */
[----:B------:R-:W2:Y:S02]  /*1500*/  LDG.E.64 R24, desc[UR16][R12.64+0x800] ;  /* 0x000800100c187981 */ /* 0x000ea4000c1e1b00 */
[----:B--2---:R-:W-:-:S07]  /*1510*/  DADD R22, R22, -R24 ;  /* 0x0000000016167229 */ /* 0x004fce0000000818 */
[----:B------:R2:W-:Y:S04]  /*1520*/  STG.E.64 desc[UR16][R8.64+-0x800], R22 ;  /* 0xfff8001608007986 */ /* 0x0005e8000c101b10 */
[----:B------:R-:W3:Y:S04]  /*1530*/  LDG.E.64 R24, desc[UR16][R14.64+-0x400] ;  /* 0xfffc00100e187981 */ /* 0x000ee8000c1e1b00 */
[----:B------:R-:W3:Y:S02]  /*1540*/  LDG.E.64 R26, desc[UR16][R12.64+0xc00] ;  /* 0x000c00100c1a7981 */ /* 0x000ee4000c1e1b00 */
[----:B---3--:R-:W-:-:S07]  /*1550*/  DADD R24, R24, -R26 ;  /* 0x0000000018187229 */ /* 0x008fce000000081a */
[----:B------:R3:W-:Y:S04]  /*1560*/  STG.E.64 desc[UR16][R8.64+-0x400], R24 ;  /* 0xfffc001808007986 */ /* 0x0007e8000c101b10 */
[----:B0-----:R-:W4:Y:S04]  /*1570*/  LDG.E.64 R16, desc[UR16][R14.64] ;  /* 0x000000100e107981 */ /* 0x001f28000c1e1b00 */
[----:B------:R-:W4:Y:S02]  /*1580*/  LDG.E.64 R26, desc[UR16][R12.64+0x1000] ;  /* 0x001000100c1a7981 */ /* 0x000f24000c1e1b00 */
[----:B----4-:R-:W-:-:S07]  /*1590*/  DADD R16, R16, -R26 ;  /* 0x0000000010107229 */ /* 0x010fce000000081a */
[----:B------:R0:W-:Y:S04]  /*15a0*/  STG.E.64 desc[UR16][R8.64], R16 ;  /* 0x0000001008007986 */ /* 0x0001e8000c101b10 */
[----:B-1----:R-:W4:Y:S04]  /*15b0*/  LDG.E.64 R18, desc[UR16][R14.64+0x400] ;  /* 0x000400100e127981 */ /* 0x002f28000c1e1b00 */
[----:B------:R-:W4:Y:S02]  /*15c0*/  LDG.E.64 R26, desc[UR16][R12.64+0x1400] ;  /* 0x001400100c1a7981 */ /* 0x000f24000c1e1b00 */
[----:B----4-:R-:W-:-:S07]  /*15d0*/  DADD R18, R18, -R26 ;  /* 0x0000000012127229 */ /* 0x010fce000000081a */
[----:B------:R1:W-:Y:S04]  /*15e0*/  STG.E.64 desc[UR16][R8.64+0x400], R18 ;  /* 0x0004001208007986 */ /* 0x0003e8000c101b10 */
[----:B--2---:R-:W2:Y:S04]  /*15f0*/  LDG.E.64 R22, desc[UR16][R14.64+0x800] ;  /* 0x000800100e167981 */ /* 0x004ea8000c1e1b00 */
[----:B------:R-:W2:Y:S02]  /*1600*/  LDG.E.64 R26, desc[UR16][R12.64+0x1800] ;  /* 0x001800100c1a7981 */ /* 0x000ea4000c1e1b00 */
[----:B--2---:R-:W-:-:S07]  /*1610*/  DADD R22, R22, -R26 ;  /* 0x0000000016167229 */ /* 0x004fce000000081a */
[----:B------:R2:W-:Y:S04]  /*1620*/  STG.E.64 desc[UR16][R8.64+0x800], R22 ;  /* 0x0008001608007986 */ /* 0x0005e8000c101b10 */
[----:B---3--:R-:W3:Y:S04]  /*1630*/  LDG.E.64 R24, desc[UR16][R14.64+0xc00] ;  /* 0x000c00100e187981 */ /* 0x008ee8000c1e1b00 */
[----:B------:R-:W3:Y:S02]  /*1640*/  LDG.E.64 R26, desc[UR16][R12.64+0x1c00] ;  /* 0x001c00100c1a7981 */ /* 0x000ee4000c1e1b00 */
[----:B---3--:R-:W-:-:S07]  /*1650*/  DADD R24, R24, -R26 ;  /* 0x0000000018187229 */ /* 0x008fce000000081a */
[----:B------:R3:W-:Y:S04]  /*1660*/  STG.E.64 desc[UR16][R8.64+0xc00], R24 ;  /* 0x000c001808007986 */ /* 0x0007e8000c101b10 */
[----:B0-----:R-:W4:Y:S04]  /*1670*/  LDG.E.64 R16, desc[UR16][R14.64+0x1000] ;  /* 0x001000100e107981 */ /* 0x001f28000c1e1b00 */
[----:B------:R-:W4:Y:S01]  /*1680*/  LDG.E.64 R26, desc[UR16][R12.64+0x2000] ;  /* 0x002000100c1a7981 */ /* 0x000f22000c1e1b00 */
[----:B------:R-:W-:Y:S01]  /*1690*/  MOV R29, UR6 ;  /* 0x00000006001d7c02 */ /* 0x000fe20008000f00 */
[----:B------:R-:W-:Y:S01]  /*16a0*/  IMAD.U32 R28, RZ, RZ, UR5 ;  /* 0x00000005ff1c7e24 */ /* 0x000fe2000f8e00ff */
[----:B-1----:R-:W-:Y:S01]  /*16b0*/  MOV R19, UR8 ;  /* 0x0000000800137c02 */ /* 0x002fe20008000f00 */
[----:B------:R-:W-:-:S04]  /*16c0*/  IMAD.U32 R18, RZ, RZ, UR7 ;  /* 0x00000007ff127e24 */ /* 0x000fc8000f8e00ff */
[----:B------:R-:W-:Y:S01]  /*16d0*/  IMAD.WIDE R18, R10, 0x8, R18 ;  /* 0x000000080a127825 */ /* 0x000fe200078e0212 */
[----:B----4-:R-:W-:-:S03]  /*16e0*/  DADD R26, R16, -R26 ;  /* 0x00000000101a7229 */ /* 0x010fc6000000081a */
[----:B------:R-:W-:-:S04]  /*16f0*/  IMAD.WIDE R16, R10, 0x8, R28 ;  /* 0x000000080a107825 */ /* 0x000fc800078e021c */
[----:B------:R0:W-:Y:S04]  /*1700*/  STG.E.64 desc[UR16][R8.64+0x1000], R26 ;  /* 0x0010001a08007986 */ /* 0x0001e8000c101b10 */
[----:B--2---:R-:W2:Y:S04]  /*1710*/  LDG.E.64 R22, desc[UR16][R16.64+-0xc00] ;  /* 0xfff4001010167981 */ /* 0x004ea8000c1e1b00 */
[----:B------:R-:W2:Y:S01]  /*1720*/  LDG.E.64 R14, desc[UR16][R18.64+-0xc00] ;  /* 0xfff40010120e7981 */ /* 0x000ea2000c1e1b00 */
[----:B------:R-:W-:Y:S01]  /*1730*/  MOV R13, UR14 ;  /* 0x0000000e000d7c02 */ /* 0x000fe20008000f00 */
[----:B------:R-:W-:-:S04]  /*1740*/  IMAD.U32 R12, RZ, RZ, UR26 ;  /* 0x0000001aff0c7e24 */ /* 0x000fc8000f8e00ff */
[----:B------:R-:W-:Y:S01]  /*1750*/  IMAD.WIDE R12, R10, 0x8, R12 ;  /* 0x000000080a0c7825 */ /* 0x000fe200078e020c */
[----:B--2---:R-:W-:-:S07]  /*1760*/  DADD R14, R22, -R14 ;  /* 0x00000000160e7229 */ /* 0x004fce000000080e */
[----:B------:R1:W-:Y:S04]  /*1770*/  STG.E.64 desc[UR16][R12.64], R14 ;  /* 0x0000000e0c007986 */ /* 0x0003e8000c101b10 */
[----:B------:R-:W2:Y:S04]  /*1780*/  LDG.E.64 R22, desc[UR16][R16.64+-0x800] ;  /* 0xfff8001010167981 */ /* 0x000ea8000c1e1b00 */
[----:B---3--:R-:W2:Y:S02]  /*1790*/  LDG.E.64 R24, desc[UR16][R18.64+-0x800] ;  /* 0xfff8001012187981 */ /* 0x008ea4000c1e1b00 */
[----:B--2---:R-:W-:-:S07]  /*17a0*/  DADD R22, R22, -R24 ;  /* 0x0000000016167229 */ /* 0x004fce0000000818 */
[----:B------:R2:W-:Y:S04]  /*17b0*/  STG.E.64 desc[UR16][R12.64+0x400], R22 ;  /* 0x000400160c007986 */ /* 0x0005e8000c101b10 */
[----:B0-----:R-:W3:Y:S04]  /*17c0*/  LDG.E.64 R8, desc[UR16][R16.64+-0x400] ;  /* 0xfffc001010087981 */ /* 0x001ee8000c1e1b00 */
[----:B------:R-:W3:Y:S02]  /*17d0*/  LDG.E.64 R24, desc[UR16][R18.64+-0x400] ;  /* 0xfffc001012187981 */ /* 0x000ee4000c1e1b00 */
[----:B---3--:R-:W-:-:S07]  /*17e0*/  DADD R8, R8, -R24 ;  /* 0x0000000008087229 */ /* 0x008fce0000000818 */
[----:B------:R0:W-:Y:S04]  /*17f0*/  STG.E.64 desc[UR16][R12.64+0x800], R8 ;  /* 0x000800080c007986 */ /* 0x0001e8000c101b10 */
[----:B------:R-:W3:Y:S04]  /*1800*/  LDG.E.64 R24, desc[UR16][R16.64] ;  /* 0x0000001010187981 */ /* 0x000ee8000c1e1b00 */
[----:B------:R-:W3:Y:S02]  /*1810*/  LDG.E.64 R26, desc[UR16][R18.64] ;  /* 0x00000010121a7981 */ /* 0x000ee4000c1e1b00 */
[----:B---3--:R-:W-:-:S07]  /*1820*/  DADD R24, R24, -R26 ;  /* 0x0000000018187229 */ /* 0x008fce000000081a */
        /* <DEDUP_REMOVED lines=9> */
[----:B0-----:R-:W2:Y:S04]  /*18c0*/  LDG.E.64 R8, desc[UR16][R16.64+0xc00] ;  /* 0x000c001010087981 */ /* 0x001ea8000c1e1b00 */
[----:B------:R-:W2:Y:S01]  /*18d0*/  LDG.E.64 R26, desc[UR16][R18.64+0xc00] ;  /* 0x000c0010121a7981 */ /* 0x000ea2000c1e1b00 */
[----:B------:R-:W-:Y:S02]  /*18e0*/  UIADD3 UR21, UP0, UPT, UR21, 0x4000, URZ ;  /* 0x0000400015157890 */ /* 0x000fe4000ff1e0ff */
[----:B------:R-:W-:-:S02]  /*18f0*/  UIADD3 UR11, UPT, UPT, UR11, 0x10, URZ ;  /* 0x000000100b0b7890 */ /* 0x000fc4000fffe0ff */
[----:B------:R-:W-:Y:S02]  /*1900*/  UIADD3.X UR22, UPT, UPT, URZ, UR22, URZ, UP0, !UPT ;  /* 0x00000016ff167290 */ /* 0x000fe400087fe4ff */
[----:B------:R-:W-:Y:S01]  /*1910*/  UISETP.NE.AND UP0, UPT, UR11, URZ, UPT ;  /* 0x000000ff0b00728c */ /* 0x000fe2000bf05270 */
[----:B------:R-:W-:Y:S01]  /*1920*/  VIADD R10, R10, 0x800 ;  /* 0x000008000a0a7836 */ /* 0x000fe20000000000 */
[----:B--2---:R-:W-:-:S07]  /*1930*/  DADD R8, R8, -R26 ;  /* 0x0000000008087229 */ /* 0x004fce000000081a */
[----:B------:R3:W-:Y:S01]  /*1940*/  STG.E.64 desc[UR16][R12.64+0x1800], R8 ;  /* 0x001800080c007986 */ /* 0x0007e2000c101b10 */
[----:B------:R-:W-:Y:S05]  /*1950*/  BRA.U UP0, `(.L_x_387) ;  /* 0xfffffff900ac7547 */ /* 0x000fea000b83ffff */
.L_x_386:
[----:B------:R-:W-:Y:S05]  /*1960*/  @!P0 EXIT ;  /* 0x000000000000894d */ /* 0x000fea0003800000 */
[----:B------:R-:W0:Y:S01]  /*1970*/  LDCU.64 UR12, c[0x0][0x390] ;  /* 0x00007200ff0c77ac */ /* 0x000e220008000a00 */
[----:B------:R-:W1:Y:S01]  /*1980*/  S2R R0, SR_TID.X ;  /* 0x0000000000007919 */ /* 0x000e620000002100 */
[----:B------:R-:W-:-:S04]  /*1990*/  USHF.L.U32 UR6, UR10, 0x7, URZ ;  /* 0x000000070a067899 */ /* 0x000fc800080006ff */
[----:B------:R-:W-:Y:S02]  /*19a0*/  USHF.R.S32.HI UR5, URZ, 0x1f, UR6 ;  /* 0x0000001fff057899 */ /* 0x000fe40008011406 */
[----:B------:R-:W-:Y:S02]  /*19b0*/  UIMAD.WIDE.U32 UR6, UR6, UR20, URZ ;  /* 0x00000014060672a5 */ /* 0x000fe4000f8e00ff */
[----:B------:R-:W-:Y:S02]  /*19c0*/  UIMAD UR5, UR5, UR20, URZ ;  /* 0x00000014050572a4 */ /* 0x000fe4000f8e02ff */
[----:B------:R-:W-:Y:S02]  /*19d0*/  USHF.L.U32 UR8, UR6, 0x3, URZ ;  /* 0x0000000306087899 */ /* 0x000fe400080006ff */
[----:B------:R-:W-:Y:S02]  /*19e0*/  UIADD3 UR5, UPT, UPT, UR7, UR5, URZ ;  /* 0x0000000507057290 */ /* 0x000fe4000fffe0ff */
[----:B0-----:R-:W-:-:S02]  /*19f0*/  UIADD3 UR8, UP0, UPT, UR8, UR12, URZ ;  /* 0x0000000c08087290 */ /* 0x001fc4000ff1e0ff */
[----:B------:R-:W-:Y:S02]  /*1a00*/  USHF.L.U64.HI UR5, UR6, 0x3, UR5 ;  /* 0x0000000306057899 */ /* 0x000fe40008010205 */
[----:B------:R-:W-:Y:S02]  /*1a10*/  ULOP3.LUT UR6, UR10, 0x7, URZ, 0xc0, !UPT ;  /* 0x000000070a067892 */ /* 0x000fe4000f8ec0ff */
[----:B------:R-:W-:Y:S01]  /*1a20*/  UIADD3.X UR5, UPT, UPT, UR5, UR13, URZ, UP0, !UPT ;  /* 0x0000000d05057290 */ /* 0x000fe200087fe4ff */
[----:B------:R-:W-:Y:S01]  /*1a30*/  MOV R6, UR8 ;  /* 0x0000000800067c02 */ /* 0x000fe20008000f00 */
[----:B------:R-:W-:Y:S02]  /*1a40*/  UISETP.GE.U32.AND UP0, UPT, UR33, 0x8, UPT ;  /* 0x000000082100788c */ /* 0x000fe4000bf06070 */
[----:B------:R-:W-:Y:S02]  /*1a50*/  ISETP.NE.AND P0, PT, RZ, UR6, PT ;  /* 0x00000006ff007c0c */ /* 0x000fe4000bf05270 */
[----:B------:R-:W-:-:S05]  /*1a60*/  IMAD.U32 R7, RZ, RZ, UR5 ;  /* 0x00000005ff077e24 */ /* 0x000fca000f8e00ff */
[----:B-1----:R-:W-:Y:S06]  /*1a70*/  BRA.U !UP0, `(.L_x_388) ;  /* 0x0000000108987547 */ /* 0x002fec000b800000 */
[----:B------:R-:W-:-:S05]  /*1a80*/  MOV R17, UR4 ;  /* 0x0000000400117c02 */ /* 0x000fca0008000f00 */
[----:B------:R-:W-:-:S04]  /*1a90*/  IMAD R17, R17, 0x80, R0 ;  /* 0x0000008011117824 */ /* 0x000fc800078e0200 */
[----:B------:R-:W-:-:S04]  /*1aa0*/  IMAD.WIDE R10, R17, 0x8, R4 ;  /* 0x00000008110a7825 */ /* 0x000fc800078e0204 */
[C---:B---3--:R-:W-:Y:S01]  /*1ab0*/  IMAD.WIDE R8, R17.reuse, 0x8, R2 ;  /* 0x0000000811087825 */ /* 0x048fe200078e0202 */
[----:B------:R-:W2:Y:S04]  /*1ac0*/  LDG.E.64 R12, desc[UR16][R10.64] ;  /* 0x000000100a0c7981 */ /* 0x000ea8000c1e1b00 */
[----:B------:R-:W2:Y:S02]  /*1ad0*/  LDG.E.64 R14, desc[UR16][R8.64] ;  /* 0x00000010080e7981 */ /* 0x000ea4000c1e1b00 */
[----:B--2---:R-:W-:Y:S01]  /*1ae0*/  DADD R14, R12, -R14 ;  /* 0x000000000c0e7229 */ /* 0x004fe2000000080e */
[----:B------:R-:W-:-:S06]  /*1af0*/  IMAD.WIDE R12, R17, 0x8, R6 ;  /* 0x00000008110c7825 */ /* 0x000fcc00078e0206 */
        /* <DEDUP_REMOVED lines=25> */
[----:B---3--:R-:W2:Y:S04]  /*1c90*/  LDG.E.64 R20, desc[UR16][R10.64+0x1c00] ;  /* 0x001c00100a147981 */ /* 0x008ea8000c1e1b00 */
[----:B------:R-:W2:Y:S01]  /*1ca0*/  LDG.E.64 R22, desc[UR16][R8.64+0x1c00] ;  /* 0x001c001008167981 */ /* 0x000ea2000c1e1b00 */
[----:B------:R-:W-:Y:S01]  /*1cb0*/  UIADD3 UR4, UPT, UPT, UR4, 0x8, URZ ;  /* 0x0000000804047890 */ /* 0x000fe2000fffe0ff */
[----:B--2---:R-:W-:-:S07]  /*1cc0*/  DADD R20, R20, -R22 ;  /* 0x0000000014147229 */ /* 0x004fce0000000816 */
[----:B------:R0:W-:Y:S04]  /*1cd0*/  STG.E.64 desc[UR16][R12.64+0x1c00], R20 ;  /* 0x001c00140c007986 */ /* 0x0001e8000c101b10 */
.L_x_388:
[----:B------:R-:W-:Y:S05]  /*1ce0*/  @!P0 EXIT ;  /* 0x000000000000894d */ /* 0x000fea0003800000 */
[----:B------:R-:W-:Y:S02]  /*1cf0*/  UISETP.GE.U32.AND UP0, UPT, UR6, 0x4, UPT ;  /* 0x000000040600788c */ /* 0x000fe4000bf06070 */
[----:B------:R-:W-:-:S06]  /*1d00*/  ULOP3.LUT UR5, UR10, 0x3, URZ, 0xc0, !UPT ;  /* 0x000000030a057892 */ /* 0x000fcc000f8ec0ff */
[----:B------:R-:W-:Y:S01]  /*1d10*/  ISETP.NE.AND P0, PT, RZ, UR5, PT ;  /* 0x00000005ff007c0c */ /* 0x000fe2000bf05270 */
[----:B------:R-:W-:-:S12]  /*1d20*/  BRA.U !UP0, `(.L_x_389) ;  /* 0x0000000108587547 */ /* 0x000fd8000b800000 */
[----:B0-----:R-:W-:-:S05]  /*1d30*/  MOV R17, UR4 ;  /* 0x0000000400117c02 */ /* 0x001fca0008000f00 */
[----:B------:R-:W-:-:S04]  /*1d40*/  IMAD R17, R17, 0x80, R0 ;  /* 0x0000008011117824 */ /* 0x000fc800078e0200 */
[----:B------:R-:W-:-:S04]  /*1d50*/  IMAD.WIDE R4, R17, 0x8, R4 ;  /* 0x0000000811047825 */ /* 0x000fc800078e0204 */
[C---:B------:R-:W-:Y:S01]  /*1d60*/  IMAD.WIDE R2, R17.reuse, 0x8, R2 ;  /* 0x0000000811027825 */ /* 0x040fe200078e0202 */
[----:B---3--:R-:W2:Y:S04]  /*1d70*/  LDG.E.64 R8, desc[UR16][R4.64] ;  /* 0x0000001004087981 */ /* 0x008ea8000c1e1b00 */
[----:B------:R-:W2:Y:S01]  /*1d80*/  LDG.E.64 R10, desc[UR16][R2.64] ;  /* 0x00000010020a7981 */ /* 0x000ea2000c1e1b00 */
[----:B------:R-:W-:Y:S01]  /*1d90*/  IMAD.WIDE R16, R17, 0x8, R6 ;  /* 0x0000000811107825 */ /* 0x000fe200078e0206 */
        /* <DEDUP_REMOVED lines=10> */
[----:B------:R-:W2:Y:S04]  /*1e40*/  LDG.E.64 R12, desc[UR16][R4.64+0xc00] ;  /* 0x000c0010040c7981 */ /* 0x000ea8000c1e1b00 */
[----:B------:R-:W2:Y:S01]  /*1e50*/  LDG.E.64 R14, desc[UR16][R2.64+0xc00] ;  /* 0x000c0010020e7981 */ /* 0x000ea2000c1e1b00 */
[----:B------:R-:W-:Y:S01]  /*1e60*/  UIADD3 UR4, UPT, UPT, UR4, 0x4, URZ ;  /* 0x0000000404047890 */ /* 0x000fe2000fffe0ff */
[----:B--2---:R-:W-:-:S07]  /*1e70*/  DADD R12, R12, -R14 ;  /* 0x000000000c0c7229 */ /* 0x004fce000000080e */
[----:B------:R1:W-:Y:S04]  /*1e80*/  STG.E.64 desc[UR16][R16.64+0xc00], R12 ;  /* 0x000c000c10007986 */ /* 0x0003e8000c101b10 */
.L_x_389:
[----:B------:R-:W-:Y:S05]  /*1e90*/  @!P0 EXIT ;  /* 0x000000000000894d */ /* 0x000fea0003800000 */
[----:B-1----:R-:W-:Y:S01]  /*1ea0*/  MOV R11, UR4 ;  /* 0x00000004000b7c02 */ /* 0x002fe20008000f00 */
[----:B------:R-:W-:-:S04]  /*1eb0*/  UIADD3 UR5, UPT, UPT, -UR5, URZ, URZ ;  /* 0x000000ff05057290 */ /* 0x000fc8000fffe1ff */
[----:B------:R-:W-:-:S08]  /*1ec0*/  IMAD R11, R11, 0x80, R0 ;  /* 0x000000800b0b7824 */ /* 0x000fd000078e0200 */
.L_x_390:
[----:B------:R-:W-:Y:S01]  /*1ed0*/  MOV R4, UR29 ;  /* 0x0000001d00047c02 */ /* 0x000fe20008000f00 */
[----:B------:R-:W-:Y:S01]  /*1ee0*/  IMAD.U32 R5, RZ, RZ, UR32 ;  /* 0x00000020ff057e24 */ /* 0x000fe2000f8e00ff */
[----:B------:R-:W-:Y:S01]  /*1ef0*/  MOV R6, UR27 ;  /* 0x0000001b00067c02 */ /* 0x000fe20008000f00 */
[----:B------:R-:W-:Y:S02]  /*1f00*/  IMAD.U32 R7, RZ, RZ, UR28 ;  /* 0x0000001cff077e24 */ /* 0x000fe4000f8e00ff */
[----:B------:R-:W-:-:S04]  /*1f10*/  IMAD.WIDE R4, R11, 0x8, R4 ;  /* 0x000000080b047825 */ /* 0x000fc800078e0204 */
[----:B------:R-:W-:Y:S02]  /*1f20*/  IMAD.WIDE R6, R11, 0x8, R6 ;  /* 0x000000080b067825 */ /* 0x000fe400078e0206 */
[----:B------:R-:W3:Y:S04]  /*1f30*/  LDG.E.64 R4, desc[UR16][R4.64] ;  /* 0x0000001004047981 */ /* 0x000ee8000c1e1b00 */
[----:B------:R-:W3:Y:S01]  /*1f40*/  LDG.E.64 R6, desc[UR16][R6.64] ;  /* 0x0000001006067981 */ /* 0x000ee2000c1e1b00 */
[----:B------:R-:W-:Y:S01]  /*1f50*/  UIADD3 UR5, UPT, UPT, UR5, 0x1, URZ ;  /* 0x0000000105057890 */ /* 0x000fe2000fffe0ff */
[----:B-1----:R-:W-:Y:S01]  /*1f60*/  MOV R2, UR23 ;  /* 0x0000001700027c02 */ /* 0x002fe20008000f00 */
[----:B------:R-:W-:-:S04]  /*1f70*/  IMAD.U32 R3, RZ, RZ, UR24 ;  /* 0x00000018ff037e24 */ /* 0x000fc8000f8e00ff */
[----:B------:R-:W-:Y:S01]  /*1f80*/  ISETP.NE.AND P0, PT, RZ, UR5, PT ;  /* 0x00000005ff007c0c */ /* 0x000fe2000bf05270 */
[----:B------:R-:W-:Y:S01]  /*1f90*/  IMAD.WIDE R2, R11, 0x8, R2 ;  /* 0x000000080b027825 */ /* 0x000fe200078e0202 */
[----:B---3--:R-:W-:-:S07]  /*1fa0*/  DADD R8, R4, -R6 ;  /* 0x0000000004087229 */ /* 0x008fce0000000806 */
[----:B------:R1:W-:Y:S04]  /*1fb0*/  STG.E.64 desc[UR16][R2.64], R8 ;  /* 0x0000000802007986 */ /* 0x0003e8000c101b10 */
[----:B------:R-:W-:Y:S05]  /*1fc0*/  @!P0 EXIT ;  /* 0x000000000000894d */ /* 0x000fea0003800000 */
[----:B------:R-:W-:Y:S01]  /*1fd0*/  IADD3 R11, PT, PT, R11, 0x80, RZ ;  /* 0x000000800b0b7810 */ /* 0x000fe20007ffe0ff */
[----:B------:R-:W-:Y:S06]  /*1fe0*/  BRA `(.L_x_390) ;  /* 0xfffffffc00b87947 */ /* 0x000fec000383ffff */
.L_x_391:
        /* <DEDUP_REMOVED lines=9> */
.L_x_429:


//--------------------- .text._ZN3cub18CUB_300001_SM_10006detail9transform16transform_kernelINS2_10policy_hubILb1EN4cuda3std3__45tupleIJN6thrust24THRUST_300001_SM_1000_NS6detail15normal_iteratorINSA_10device_ptrIdEEEESF_EEEE10policy1000Ei13difference_opSF_JPdSK_EEEvT0_iT1_T2_DpNS2_10kernel_argIT3_EE --------------------------
	.section	.text._ZN3cub18CUB_300001_SM_10006detail9transform16transform_kernelINS2_10policy_hubILb1EN4cuda3std3__45tupleIJN6thrust24THRUST_300001_SM_1000_NS6detail15normal_iteratorINSA_10device_ptrIdEEEESF_EEEE10policy1000Ei13difference_opSF_JPdSK_EEEvT0_iT1_T2_DpNS2_10kernel_argIT3_EE,"ax",@progbits
	.align	128
        .global         _ZN3cub18CUB_300001_SM_10006detail9transform16transform_kernelINS2_10policy_hubILb1EN4cuda3std3__45tupleIJN6thrust24THRUST_300001_SM_1000_NS6detail15normal_iteratorINSA_10device_ptrIdEEEESF_EEEE10policy1000Ei13difference_opSF_JPdSK_EEEvT0_iT1_T2_DpNS2_10kernel_argIT3_EE
        .type           _ZN3cub18CUB_300001_SM_10006detail9transform16transform_kernelINS2_10policy_hubILb1EN4cuda3std3__45tupleIJN6thrust24THRUST_300001_SM_1000_NS6detail15normal_iteratorINSA_10device_ptrIdEEEESF_EEEE10policy1000Ei13difference_opSF_JPdSK_EEEvT0_iT1_T2_DpNS2_10kernel_argIT3_EE,@function
        .size           _ZN3cub18CUB_300001_SM_10006detail9transform16transform_kernelINS2_10policy_hubILb1EN4cuda3std3__45tupleIJN6thrust24THRUST_300001_SM_1000_NS6detail15normal_iteratorINSA_10device_ptrIdEEEESF_EEEE10policy1000Ei13difference_opSF_JPdSK_EEEvT0_iT1_T2_DpNS2_10kernel_argIT3_EE,(.L_x_430 - _ZN3cub18CUB_300001_SM_10006detail9transform16transform_kernelINS2_10policy_hubILb1EN4cuda3std3__45tupleIJN6thrust24THRUST_300001_SM_1000_NS6detail15normal_iteratorINSA_10device_ptrIdEEEESF_EEEE10policy1000Ei13difference_opSF_JPdSK_EEEvT0_iT1_T2_DpNS2_10kernel_argIT3_EE)
        .other          _ZN3cub18CUB_300001_SM_10006detail9transform16transform_kernelINS2_10policy_hubILb1EN4cuda3std3__45tupleIJN6thrust24THRUST_300001_SM_1000_NS6detail15normal_iteratorINSA_10device_ptrIdEEEESF_EEEE10policy1000Ei13difference_opSF_JPdSK_EEEvT0_iT1_T2_DpNS2_10kernel_argIT3_EE,@"STO_CUDA_ENTRY STV_DEFAULT"
_ZN3cub18CUB_300001_SM_10006detail9transform16transform_kernelINS2_10policy_hubILb1EN4cuda3std3__45tupleIJN6thrust24THRUST_300001_SM_1000_NS6detail15normal_iteratorINSA_10device_ptrIdEEEESF_EEEE10policy1000Ei13difference_opSF_JPdSK_EEEvT0_iT1_T2_DpNS2_10kernel_argIT3_EE:
.text._ZN3cub18CUB_300001_SM_10006detail9transform16transform_kernelINS2_10policy_hubILb1EN4cuda3std3__45tupleIJN6thrust24THRUST_300001_SM_1000_NS6detail15normal_iteratorINSA_10device_ptrIdEEEESF_EEEE10policy1000Ei13difference_opSF_JPdSK_EEEvT0_iT1_T2_DpNS2_10kernel_argIT3_EE:
[----:B------:R-:W-:Y:S08]  /*0000*/  LDC R1, c[0x0][0x37c] ;  /* 0x0000df00ff017b82 */ /* 0x000ff00000000800 */
[----:B------:R-:W0:Y:S01]  /*0010*/  S2UR UR24, SR_CTAID.X ;  /* 0x00000000001879c3 */ /* 0x000e220000002500 */
[----:B------:R-:W1:Y:S01]  /*0020*/  LDCU.64 UR4, c[0x0][0x380] ;  /* 0x00007000ff0477ac */ /* 0x000e620008000a00 */
[----:B------:R-:W2:Y:S01]  /*0030*/  S2R R0, SR_TID.X ;  /* 0x0000000000007919 */ /* 0x000ea20000002100 */
[----:B------:R-:W-:Y:S01]  /*0040*/  BSSY.RECONVERGENT B0, `(.L_x_392) ;  /* 0x0000021000007945 */ /* 0x000fe20003800200 */
[----:B-1----:R-:W-:-:S04]  /*0050*/  USHF.L.U32 UR8, UR5, 0x7, URZ ;  /* 0x0000000705087899 */ /* 0x002fc800080006ff */
[----:B0-----:R-:W-:-:S04]  /*0060*/  UIMAD UR18, UR8, UR24, URZ ;  /* 0x00000018081272a4 */ /* 0x001fc8000f8e02ff */
[----:B------:R-:W-:-:S04]  /*0070*/  UIADD3 UR4, UPT, UPT, -UR18, UR4, URZ ;  /* 0x0000000412047290 */ /* 0x000fc8000fffe1ff */
[----:B------:R-:W-:Y:S01]  /*0080*/  UISETP.LT.AND UP0, UPT, UR8, UR4, UPT ;  /* 0x000000040800728c */ /* 0x000fe2000bf01270 */
[----:B--2---:R-:W-:-:S03]  /*0090*/  SHF.L.U32 R4, R0, 0x7, RZ ;  /* 0x0000000700047819 */ /* 0x004fc600000006ff */
[----:B------:R-:W-:-:S04]  /*00a0*/  USEL UR19, UR8, UR4, UP0 ;  /* 0x0000000408137287 */ /* 0x000fc80008000000 */
[----:B------:R-:W-:-:S06]  /*00b0*/  USHF.L.U32 UR6, UR19, 0x3, URZ ;  /* 0x0000000313067899 */ /* 0x000fcc00080006ff */
[----:B------:R-:W-:-:S13]  /*00c0*/  ISETP.GE.AND P0, PT, R4, UR6, PT ;  /* 0x0000000604007c0c */ /* 0x000fda000bf06270 */
[----:B------:R-:W-:Y:S05]  /*00d0*/  @P0 BRA `(.L_x_393) ;  /* 0x00000000005c0947 */ /* 0x000fea0003800000 */
[----:B------:R-:W0:Y:S01]  /*00e0*/  LDC.64 R2, c[0x0][0x398] ;  /* 0x0000e600ff027b82 */ /* 0x000e220000000a00 */
[----:B------:R-:W-:Y:S01]  /*00f0*/  IMAD.U32 R5, RZ, RZ, UR18 ;  /* 0x00000012ff057e24 */ /* 0x000fe2000f8e00ff */
[----:B------:R-:W-:Y:S01]  /*0100*/  BSSY.RECONVERGENT B1, `(.L_x_394) ;  /* 0x000000a000017945 */ /* 0x000fe20003800200 */
[----:B0-----:R-:W-:-:S04]  /*0110*/  IMAD.WIDE.U32 R2, R0, 0x80, R2 ;  /* 0x0000008000027825 */ /* 0x001fc800078e0002 */
[----:B------:R-:W-:Y:S01]  /*0120*/  IMAD.WIDE R2, R5, 0x8, R2 ;  /* 0x0000000805027825 */ /* 0x000fe200078e0202 */
[----:B------:R-:W-:-:S07]  /*0130*/  MOV R5, R4 ;  /* 0x0000000400057202 */ /* 0x000fce0000000f00 */
.L_x_395:
[----:B------:R-:W-:Y:S01]  /*0140*/  VIADD R5, R5, 0x4000 ;  /* 0x0000400005057836 */ /* 0x000fe20000000000 */
[----:B------:R0:W-:Y:S04]  /*0150*/  CCTL.E.PF2 [R2] ;  /* 0x000000000200798f */ /* 0x0001e80000800100 */
[----:B------:R-:W-:Y:S02]  /*0160*/  ISETP.GE.AND P0, PT, R5, UR6, PT ;  /* 0x0000000605007c0c */ /* 0x000fe4000bf06270 */
[----:B0-----:R-:W-:-:S04]  /*0170*/  IADD3 R2, P1, PT, R2, 0x4000, RZ ;  /* 0x0000400002027810 */ /* 0x001fc80007f3e0ff */
[----:B------:R-:W-:-:S07]  /*0180*/  IADD3.X R3, PT, PT, RZ, R3, RZ, P1, !PT ;  /* 0x00000003ff037210 */ /* 0x000fce0000ffe4ff */
[----:B------:R-:W-:Y:S05]  /*0190*/  @!P0 BRA `(.L_x_395) ;  /* 0xfffffffc00e88947 */ /* 0x000fea000383ffff */
[----:B------:R-:W-:Y:S05]  /*01a0*/  BSYNC.RECONVERGENT B1 ;  /* 0x0000000000017941 */ /* 0x000fea0003800200 */
.L_x_394:
[----:B------:R-:W0:Y:S01]  /*01b0*/  LDC.64 R2, c[0x0][0x3a8] ;  /* 0x0000ea00ff027b82 */ /* 0x000e220000000a00 */
[----:B------:R-:W-:Y:S02]  /*01c0*/  IMAD.U32 R5, RZ, RZ, UR18 ;  /* 0x00000012ff057e24 */ /* 0x000fe4000f8e00ff */
[----:B0-----:R-:W-:-:S04]  /*01d0*/  IMAD.WIDE.U32 R2, R0, 0x80, R2 ;  /* 0x0000008000027825 */ /* 0x001fc800078e0002 */
[----:B------:R-:W-:-:S07]  /*01e0*/  IMAD.WIDE R2, R5, 0x8, R2 ;  /* 0x0000000805027825 */ /* 0x000fce00078e0202 */
.L_x_396:
[----:B------:R-:W-:Y:S01]  /*01f0*/  IADD3 R4, PT, PT, R4, 0x4000, RZ ;  /* 0x0000400004047810 */ /* 0x000fe20007ffe0ff */
[----:B------:R0:W-:Y:S03]  /*0200*/  CCTL.E.PF2 [R2] ;  /* 0x000000000200798f */ /* 0x0001e60000800100 */
[----:B------:R-:W-:Y:S02]  /*0210*/  ISETP.GE.AND P0, PT, R4, UR6, PT ;  /* 0x0000000604007c0c */ /* 0x000fe4000bf06270 */
[----:B0-----:R-:W-:-:S05]  /*0220*/  IADD3 R2, P1, PT, R2, 0x4000, RZ ;  /* 0x0000400002027810 */ /* 0x001fca0007f3e0ff */
[----:B------:R-:W-:-:S06]  /*0230*/  IMAD.X R3, RZ, RZ, R3, P1 ;  /* 0x000000ffff037224 */ /* 0x000fcc00008e0603 */
[----:B------:R-:W-:Y:S05]  /*0240*/  @!P0 BRA `(.L_x_396) ;  /* 0xfffffffc00e88947 */ /* 0x000fea000383ffff */
.L_x_393:
[----:B------:R-:W-:Y:S05]  /*0250*/  BSYNC.RECONVERGENT B0 ;  /* 0x0000000000007941 */ /* 0x000fea0003800200 */
.L_x_392:
[----:B------:R-:W-:Y:S01]  /*0260*/  UISETP.GT.AND UP0, UPT, UR8, UR4, UPT ;  /* 0x000000040800728c */ /* 0x000fe2000bf04270 */
[----:B------:R-:W0:Y:S01]  /*0270*/  LDCU.64 UR16, c[0x0][0x358] ;  /* 0x00006b00ff1077ac */ /* 0x000e220008000a00 */
[----:B------:R-:W1:Y:S01]  /*0280*/  LDCU.64 UR12, c[0x0][0x390] ;  /* 0x00007200ff0c77ac */ /* 0x000e620008000a00 */
[----:B------:R-:W2:Y:S01]  /*0290*/  LDCU.64 UR10, c[0x0][0x3a8] ;  /* 0x00007500ff0a77ac */ /* 0x000ea20008000a00 */
[----:B------:R-:W-:-:S05]  /*02a0*/  UIMAD.WIDE UR6, UR18, 0x8, URZ ;  /* 0x00000008120678a5 */ /* 0x000fca000f8e02ff */
[----:B------:R-:W-:Y:S07]  /*02b0*/  BRA.U UP0, `(.L_x_397) ;  /* 0x0000000d008c7547 */ /* 0x000fee000b800000 */
[----:B------:R-:W-:-:S06]  /*02c0*/  UISETP.GE.AND UP0, UPT, UR5, 0x1, UPT ;  /* 0x000000010500788c */ /* 0x000fcc000bf06270 */
[----:B------:R-:W-:-:S13]  /*02d0*/  PLOP3.LUT P0, PT, PT, PT, UP0, 0x80, 0x8 ;  /* 0x000000000008781c */ /* 0x000fda0003f0f008 */
[----:B012---:R-:W-:Y:S05]  /*02e0*/  @!P0 EXIT ;  /* 0x000000000000894d */ /* 0x007fea0003800000 */
[----:B------:R-:W0:Y:S01]  /*02f0*/  LDCU UR9, c[0x0][0x384] ;  /* 0x00007080ff0977ac */ /* 0x000e220008000800 */
[----:B------:R-:W-:Y:S01]  /*0300*/  UISETP.GE.U32.AND UP0, UPT, UR5, 0x10, UPT ;  /* 0x000000100500788c */ /* 0x000fe2000bf06070 */
[----:B------:R-:W-:Y:S01]  /*0310*/  UMOV UR4, URZ ;  /* 0x000000ff00047c82 */ /* 0x000fe20008000000 */
[----:B0-----:R-:W-:-:S06]  /*0320*/  ULOP3.LUT UR19, UR9, 0xf, URZ, 0xc0, !UPT ;  /* 0x0000000f09137892 */ /* 0x001fcc000f8ec0ff */
[----:B------:R-:W-:Y:S01]  /*0330*/  ISETP.NE.AND P0, PT, RZ, UR19, PT ;  /* 0x00000013ff007c0c */ /* 0x000fe2000bf05270 */
[----:B------:R-:W-:-:S12]  /*0340*/  BRA.U !UP0, `(.L_x_398) ;  /* 0x00000005089c7547 */ /* 0x000fd8000b800000 */
[----:B------:R-:W0:Y:S01]  /*0350*/  LDC.64 R4, c[0x0][0x398] ;  /* 0x0000e600ff047b82 */ /* 0x000e220000000a00 */
[----:B------:R-:W-:Y:S01]  /*0360*/  UMOV UR8, UR6 ;  /* 0x0000000600087c82 */ /* 0x000fe20008000000 */
[----:B------:R-:W-:Y:S01]  /*0370*/  IADD3 R6, PT, PT, R0, 0x480, RZ ;  /* 0x0000048000067810 */ /* 0x000fe20007ffe0ff */
[----:B------:R-:W-:Y:S01]  /*0380*/  UIADD3 UR4, UP0, UPT, UR8, 0xc00, URZ ;  /* 0x00000c0008047890 */ /* 0x000fe2000ff1e0ff */
[----:B------:R-:W1:Y:S04]  /*0390*/  LDCU.128 UR20, c[0x0][0x390] ;  /* 0x00007200ff1477ac */ /* 0x000e680008000c00 */
[----:B------:R-:W2:Y:S01]  /*03a0*/  LDC.64 R2, c[0x0][0x3a8] ;  /* 0x0000ea00ff027b82 */ /* 0x000ea20000000a00 */
[----:B------:R-:W-:Y:S02]  /*03b0*/  UIADD3.X UR6, UPT, UPT, URZ, UR7, URZ, UP0, !UPT ;  /* 0x00000007ff067290 */ /* 0x000fe400087fe4ff */
[----:B------:R-:W-:-:S02]  /*03c0*/  UIADD3 UR10, UP0, UPT, UR4, UR10, URZ ;  /* 0x0000000a040a7290 */ /* 0x000fc4000ff1e0ff */
[----:B------:R-:W-:Y:S02]  /*03d0*/  UIADD3 UR12, UP1, UPT, UR4, UR12, URZ ;  /* 0x0000000c040c7290 */ /* 0x000fe4000ff3e0ff */
[----:B------:R-:W-:Y:S02]  /*03e0*/  ULOP3.LUT UR4, UR5, 0x7ffffff0, URZ, 0xc0, !UPT ;  /* 0x7ffffff005047892 */ /* 0x000fe4000f8ec0ff */
[----:B------:R-:W-:Y:S02]  /*03f0*/  UIADD3.X UR11, UPT, UPT, UR6, UR11, URZ, UP0, !UPT ;  /* 0x0000000b060b7290 */ /* 0x000fe400087fe4ff */
[----:B------:R-:W-:Y:S02]  /*0400*/  UIADD3.X UR13, UPT, UPT, UR6, UR13, URZ, UP1, !UPT ;  /* 0x0000000d060d7290 */ /* 0x000fe40008ffe4ff */
[----:B------:R-:W-:Y:S01]  /*0410*/  UIADD3 UR6, UPT, UPT, -UR4, URZ, URZ ;  /* 0x000000ff04067290 */ /* 0x000fe2000fffe1ff */
[----:B0-----:R-:W-:-:S04]  /*0420*/  IMAD.WIDE.U32 R4, R0, 0x8, R4 ;  /* 0x0000000800047825 */ /* 0x001fc800078e0004 */
[----:B-12---:R-:W-:-:S07]  /*0430*/  IMAD.WIDE.U32 R2, R0, 0x8, R2 ;  /* 0x0000000800027825 */ /* 0x006fce00078e0002 */
.L_x_399:
[----:B---3--:R-:W-:Y:S02]  /*0440*/  IADD3 R10, P1, PT, R4, UR8, RZ ;  /* 0x00000008040a7c10 */ /* 0x008fe4000ff3e0ff */
[----:B------:R-:W-:Y:S02]  /*0450*/  IADD3 R12, P2, PT, R2, UR8, RZ ;  /* 0x00000008020c7c10 */ /* 0x000fe4000ff5e0ff */
[----:B------:R-:W-:Y:S02]  /*0460*/  IADD3.X R11, PT, PT, R5, UR7, RZ, P1, !PT ;  /* 0x00000007050b7c10 */ /* 0x000fe40008ffe4ff */
[----:B------:R-:W-:-:S03]  /*0470*/  IADD3.X R13, PT, PT, R3, UR7, RZ, P2, !PT ;  /* 0x00000007030d7c10 */ /* 0x000fc600097fe4ff */
[----:B------:R-:W2:Y:S04]  /*0480*/  LDG.E.64 R16, desc[UR16][R10.64] ;  /* 0x000000100a107981 */ /* 0x000ea8000c1e1b00 */
[----:B------:R-:W2:Y:S01]  /*0490*/  LDG.E.64 R14, desc[UR16][R12.64] ;  /* 0x000000100c0e7981 */ /* 0x000ea2000c1e1b00 */
[----:B------:R-:W-:-:S04]  /*04a0*/  IMAD.MOV.U32 R9, RZ, RZ, 0x8 ;  /* 0x00000008ff097424 */ /* 0x000fc800078e00ff */
[----:B------:R-:W-:-:S03]  /*04b0*/  IMAD.WIDE.U32 R8, R0, R9, UR20 ;  /* 0x0000001400087e25 */ /* 0x000fc6000f8e0009 */
        /* <DEDUP_REMOVED lines=34> */
[----:B------:R-:W-:Y:S01]  /*06e0*/  UIMAD.WIDE UR14, UR18, 0x8, UR22 ;  /* 0x00000008120e78a5 */ /* 0x000fe2000f8e0216 */
[----:B-1----:R-:W-:Y:S01]  /*06f0*/  MOV R16, UR10 ;  /* 0x0000000a00107c02 */ /* 0x002fe20008000f00 */
[----:B------:R-:W-:-:S04]  /*0700*/  IMAD.U32 R17, RZ, RZ, UR11 ;  /* 0x0000000bff117e24 */ /* 0x000fc8000f8e00ff */
[----:B------:R-:W-:Y:S01]  /*0710*/  MOV R24, UR14 ;  /* 0x0000000e00187c02 */ /* 0x000fe20008000f00 */
[----:B------:R-:W-:Y:S02]  /*0720*/  IMAD.U32 R25, RZ, RZ, UR15 ;  /* 0x0000000fff197e24 */ /* 0x000fe4000f8e00ff */
        /* <DEDUP_REMOVED lines=37> */
[----:B------:R-:W-:Y:S01]  /*0980*/  IADD3 R6, PT, PT, R6, 0x800, RZ ;  /* 0x0000080006067810 */ /* 0x000fe20007ffe0ff */
[----:B--2---:R-:W-:-:S07]  /*0990*/  DADD R8, R8, -R22 ;  /* 0x0000000008087229 */ /* 0x004fce0000000816 */
[----:B------:R3:W-:Y:S01]  /*09a0*/  STG.E.64 desc[UR16][R10.64+0xc00], R8 ;  /* 0x000c00080a007986 */ /* 0x0007e2000c101b10 */
[----:B------:R-:W-:Y:S05]  /*09b0*/  BRA.U UP0, `(.L_x_399) ;  /* 0xfffffff900a07547 */ /* 0x000fea000b83ffff */
.L_x_398:
[----:B------:R-:W-:Y:S05]  /*09c0*/  @!P0 EXIT ;  /* 0x000000000000894d */ /* 0x000fea0003800000 */
[----:B------:R-:W0:Y:S01]  /*09d0*/  LDCU.128 UR12, c[0x0][0x390] ;  /* 0x00007200ff0c77ac */ /* 0x000e220008000c00 */
[----:B------:R-:W1:Y:S01]  /*09e0*/  LDCU.64 UR10, c[0x0][0x3a8] ;  /* 0x00007500ff0a77ac */ /* 0x000e620008000a00 */
[----:B------:R-:W-:Y:S01]  /*09f0*/  USHF.L.U32 UR9, UR9, 0x7, URZ ;  /* 0x0000000709097899 */ /* 0x000fe200080006ff */
[----:B------:R-:W2:Y:S03]  /*0a00*/  LDCU UR5, c[0x0][0x384] ;  /* 0x00007080ff0577ac */ /* 0x000ea60008000800 */
[----:B------:R-:W-:-:S04]  /*0a10*/  UIMAD UR6, UR9, UR24, URZ ;  /* 0x00000018090672a4 */ /* 0x000fc8000f8e02ff */
[----:B------:R-:W-:-:S04]  /*0a20*/  UIMAD.WIDE UR6, UR6, 0x8, URZ ;  /* 0x00000008060678a5 */ /* 0x000fc8000f8e02ff */
[----:B0-----:R-:W-:Y:S02]  /*0a30*/  UIADD3 UR14, UP0, UPT, UR6, UR14, URZ ;  /* 0x0000000e060e7290 */ /* 0x001fe4000ff1e0ff */
[----:B------:R-:W-:Y:S02]  /*0a40*/  UIADD3 UR12, UP1, UPT, UR6, UR12, URZ ;  /* 0x0000000c060c7290 */ /* 0x000fe4000ff3e0ff */
[----:B------:R-:W-:Y:S02]  /*0a50*/  UIADD3.X UR15, UPT, UPT, UR7, UR15, URZ, UP0, !UPT ;  /* 0x0000000f070f7290 */ /* 0x000fe400087fe4ff */
[----:B------:R-:W-:Y:S01]  /*0a60*/  UISETP.GE.U32.AND UP0, UPT, UR19, 0x8, UPT ;  /* 0x000000081300788c */ /* 0x000fe2000bf06070 */
[----:B------:R-:W-:Y:S01]  /*0a70*/  IMAD.U32 R4, RZ, RZ, UR14 ;  /* 0x0000000eff047e24 */ /* 0x000fe2000f8e00ff */
[----:B-1----:R-:W-:Y:S01]  /*0a80*/  UIADD3 UR10, UP2, UPT, UR6, UR10, URZ ;  /* 0x0000000a060a7290 */ /* 0x002fe2000ff5e0ff */
[----:B------:R-:W-:Y:S01]  /*0a90*/  MOV R2, UR12 ;  /* 0x0000000c00027c02 */ /* 0x000fe20008000f00 */
[----:B--2---:R-:W-:Y:S01]  /*0aa0*/  ULOP3.LUT UR8, UR5, 0x7, URZ, 0xc0, !UPT ;  /* 0x0000000705087892 */ /* 0x004fe2000f8ec0ff */
[----:B------:R-:W-:Y:S01]  /*0ab0*/  MOV R5, UR15 ;  /* 0x0000000f00057c02 */ /* 0x000fe20008000f00 */
[----:B------:R-:W-:-:S02]  /*0ac0*/  UIADD3.X UR13, UPT, UPT, UR7, UR13, URZ, UP1, !UPT ;  /* 0x0000000d070d7290 */ /* 0x000fc40008ffe4ff */
[----:B------:R-:W-:Y:S01]  /*0ad0*/  UIADD3.X UR11, UPT, UPT, UR7, UR11, URZ, UP2, !UPT ;  /* 0x0000000b070b7290 */ /* 0x000fe200097fe4ff */
[----:B------:R-:W-:Y:S01]  /*0ae0*/  IMAD.U32 R6, RZ, RZ, UR10 ;  /* 0x0000000aff067e24 */ /* 0x000fe2000f8e00ff */
[----:B------:R-:W-:Y:S02]  /*0af0*/  ISETP.NE.AND P0, PT, RZ, UR8, PT ;  /* 0x00000008ff007c0c */ /* 0x000fe4000bf05270 */
[----:B------:R-:W-:Y:S02]  /*0b00*/  IMAD.U32 R3, RZ, RZ, UR13 ;  /* 0x0000000dff037e24 */ /* 0x000fe4000f8e00ff */
[----:B------:R-:W-:Y:S01]  /*0b10*/  MOV R7, UR11 ;  /* 0x0000000b00077c02 */ /* 0x000fe20008000f00 */
[----:B------:R-:W-:Y:S08]  /*0b20*/  BRA.U !UP0, `(.L_x_400) ;  /* 0x0000000108987547 */ /* 0x000ff0000b800000 */
[----:B------:R-:W-:-:S05]  /*0b30*/  IMAD.U32 R17, RZ, RZ, UR4 ;  /* 0x00000004ff117e24 */ /* 0x000fca000f8e00ff */
[----:B------:R-:W-:-:S05]  /*0b40*/  LEA R17, R17, R0, 0x7 ;  /* 0x0000000011117211 */ /* 0x000fca00078e38ff */
[----:B---3--:R-:W-:-:S04]  /*0b50*/  IMAD.WIDE R10, R17, 0x8, R6 ;  /* 0x00000008110a7825 */ /* 0x008fc800078e0206 */
[C---:B------:R-:W-:Y:S01]  /*0b60*/  IMAD.WIDE R8, R17.reuse, 0x8, R4 ;  /* 0x0000000811087825 */ /* 0x040fe200078e0204 */
        /* <DEDUP_REMOVED lines=34> */
.L_x_400:
[----:B------:R-:W-:Y:S05]  /*0d90*/  @!P0 EXIT ;  /* 0x000000000000894d */ /* 0x000fea0003800000 */
[----:B------:R-:W-:Y:S02]  /*0da0*/  UISETP.GE.U32.AND UP0, UPT, UR8, 0x4, UPT ;  /* 0x000000040800788c */ /* 0x000fe4000bf06070 */
[----:B------:R-:W-:-:S06]  /*0db0*/  ULOP3.LUT UR5, UR5, 0x3, URZ, 0xc0, !UPT ;  /* 0x0000000305057892 */ /* 0x000fcc000f8ec0ff */
[----:B------:R-:W-:Y:S01]  /*0dc0*/  ISETP.NE.AND P0, PT, RZ, UR5, PT ;  /* 0x00000005ff007c0c */ /* 0x000fe2000bf05270 */
[----:B------:R-:W-:-:S12]  /*0dd0*/  BRA.U !UP0, `(.L_x_401) ;  /* 0x0000000108587547 */ /* 0x000fd8000b800000 */
[----:B0-----:R-:W-:-:S05]  /*0de0*/  IMAD.U32 R17, RZ, RZ, UR4 ;  /* 0x00000004ff117e24 */ /* 0x001fca000f8e00ff */
[----:B------:R-:W-:-:S05]  /*0df0*/  LEA R17, R17, R0, 0x7 ;  /* 0x0000000011117211 */ /* 0x000fca00078e38ff */
        /* <DEDUP_REMOVED lines=20> */
.L_x_401:
[----:B------:R-:W-:Y:S05]  /*0f40*/  @!P0 EXIT ;  /* 0x000000000000894d */ /* 0x000fea0003800000 */
[----:B------:R-:W2:Y:S01]  /*0f50*/  LDCU.128 UR8, c[0x0][0x390] ;  /* 0x00007200ff0877ac */ /* 0x000ea20008000c00 */
[----:B-1-3--:R-:W-:Y:S01]  /*0f60*/  IMAD.U32 R11, RZ, RZ, UR4 ;  /* 0x00000004ff0b7e24 */ /* 0x00afe2000f8e00ff */
[----:B------:R-:W1:Y:S04]  /*0f70*/  LDCU.64 UR12, c[0x0][0x3a8] ;  /* 0x00007500ff0c77ac */ /* 0x000e680008000a00 */
[----:B------:R-:W-:Y:S01]  /*0f80*/  LEA R11, R11, R0, 0x7 ;  /* 0x000000000b0b7211 */ /* 0x000fe200078e38ff */
[----:B--2---:R-:W-:Y:S02]  /*0f90*/  UIMAD.WIDE UR6, UR18, 0x8, UR8 ;  /* 0x00000008120678a5 */ /* 0x004fe4000f8e0208 */
[----:B------:R-:W-:Y:S02]  /*0fa0*/  UIADD3 UR8, UPT, UPT, -UR5, URZ, URZ ;  /* 0x000000ff05087290 */ /* 0x000fe4000fffe1ff */
[----:B------:R-:W-:-:S02]  /*0fb0*/  UIMAD.WIDE UR10, UR18, 0x8, UR10 ;  /* 0x00000008120a78a5 */ /* 0x000fc4000f8e020a */
[----:B-1----:R-:W-:-:S12]  /*0fc0*/  UIMAD.WIDE UR4, UR18, 0x8, UR12 ;  /* 0x00000008120478a5 */ /* 0x002fd8000f8e020c */
.L_x_402:
[----:B------:R-:W-:Y:S01]  /*0fd0*/  MOV R5, UR5 ;  /* 0x0000000500057c02 */ /* 0x000fe20008000f00 */
[----:B------:R-:W-:Y:S01]  /*0fe0*/  IMAD.U32 R4, RZ, RZ, UR4 ;  /* 0x00000004ff047e24 */ /* 0x000fe2000f8e00ff */
[----:B------:R-:W-:Y:S01]  /*0ff0*/  MOV R7, UR11 ;  /* 0x0000000b00077c02 */ /* 0x000fe20008000f00 */
[----:B------:R-:W-:Y:S02]  /*1000*/  IMAD.U32 R6, RZ, RZ, UR10 ;  /* 0x0000000aff067e24 */ /* 0x000fe4000f8e00ff */
[----:B------:R-:W-:-:S04]  /*1010*/  IMAD.WIDE R4, R11, 0x8, R4 ;  /* 0x000000080b047825 */ /* 0x000fc800078e0204 */
[----:B------:R-:W-:Y:S02]  /*1020*/  IMAD.WIDE R6, R11, 0x8, R6 ;  /* 0x000000080b067825 */ /* 0x000fe400078e0206 */
[----:B------:R-:W2:Y:S04]  /*1030*/  LDG.E.64 R4, desc[UR16][R4.64] ;  /* 0x0000001004047981 */ /* 0x000ea8000c1e1b00 */
[----:B------:R-:W2:Y:S01]  /*1040*/  LDG.E.64 R6, desc[UR16][R6.64] ;  /* 0x0000001006067981 */ /* 0x000ea2000c1e1b00 */
[----:B-1----:R-:W-:Y:S01]  /*1050*/  MOV R3, UR7 ;  /* 0x0000000700037c02 */ /* 0x002fe20008000f00 */
[----:B------:R-:W-:Y:S01]  /*1060*/  IMAD.U32 R2, RZ, RZ, UR6 ;  /* 0x00000006ff027e24 */ /* 0x000fe2000f8e00ff */
[----:B------:R-:W-:-:S03]  /*1070*/  UIADD3 UR8, UPT, UPT, UR8, 0x1, URZ ;  /* 0x0000000108087890 */ /* 0x000fc6000fffe0ff */
[----:B------:R-:W-:Y:S01]  /*1080*/  IMAD.WIDE R2, R11, 0x8, R2 ;  /* 0x000000080b027825 */ /* 0x000fe200078e0202 */
[----:B------:R-:W-:-:S03]  /*1090*/  UISETP.NE.AND UP0, UPT, UR8, URZ, UPT ;  /* 0x000000ff0800728c */ /* 0x000fc6000bf05270 */
[----:B------:R-:W-:Y:S01]  /*10a0*/  VIADD R11, R11, 0x80 ;  /* 0x000000800b0b7836 */ /* 0x000fe20000000000 */
[----:B--2---:R-:W-:-:S07]  /*10b0*/  DADD R8, R4, -R6 ;  /* 0x0000000004087229 */ /* 0x004fce0000000806 */
[----:B------:R1:W-:Y:S01]  /*10c0*/  STG.E.64 desc[UR16][R2.64], R8 ;  /* 0x0000000802007986 */ /* 0x0003e2000c101b10 */
[----:B------:R-:W-:Y:S05]  /*10d0*/  BRA.U UP0, `(.L_x_402) ;  /* 0xfffffffd00bc7547 */ /* 0x000fea000b83ffff */
[----:B------:R-:W-:Y:S05]  /*10e0*/  EXIT ;  /* 0x000000000000794d */ /* 0x000fea0003800000 */
.L_x_397:
[----:B------:R-:W-:-:S06]  /*10f0*/  UISETP.GE.AND UP0, UPT, UR5, 0x1, UPT ;  /* 0x000000010500788c */ /* 0x000fcc000bf06270 */
[----:B------:R-:W-:-:S13]  /*1100*/  PLOP3.LUT P0, PT, PT, PT, UP0, 0x80, 0x8 ;  /* 0x000000000008781c */ /* 0x000fda0003f0f008 */
[----:B012---:R-:W-:Y:S05]  /*1110*/  @!P0 EXIT ;  /* 0x000000000000894d */ /* 0x007fea0003800000 */
[----:B------:R-:W0:Y:S01]  /*1120*/  LDCU UR4, c[0x0][0x384] ;  /* 0x00007080ff0477ac */ /* 0x000e220008000800 */
[----:B------:R-:W-:Y:S01]  /*1130*/  IMAD.MOV.U32 R9, RZ, RZ, RZ ;  /* 0x000000ffff097224 */ /* 0x000fe200078e00ff */
[----:B------:R-:W1:Y:S01]  /*1140*/  LDCU.64 UR8, c[0x0][0x3a8] ;  /* 0x00007500ff0877ac */ /* 0x000e620008000a00 */
[----:B------:R-:W2:Y:S01]  /*1150*/  LDCU.128 UR12, c[0x0][0x390] ;  /* 0x00007200ff0c77ac */ /* 0x000ea20008000c00 */
[----:B0-----:R-:W-:-:S04]  /*1160*/  USHF.L.U32 UR4, UR4, 0x7, URZ ;  /* 0x0000000704047899 */ /* 0x001fc800080006ff */
[----:B------:R-:W-:-:S04]  /*1170*/  UIMAD UR4, UR4, UR24, URZ ;  /* 0x00000018040472a4 */ /* 0x000fc8000f8e02ff */
[----:B------:R-:W-:-:S04]  /*1180*/  UIMAD.WIDE UR6, UR4, 0x8, URZ ;  /* 0x00000008040678a5 */ /* 0x000fc8000f8e02ff */
[----:B-1----:R-:W-:Y:S02]  /*1190*/  UIADD3 UR8, UP0, UPT, UR6, UR8, URZ ;  /* 0x0000000806087290 */ /* 0x002fe4000ff1e0ff */
[----:B--2---:R-:W-:Y:S02]  /*11a0*/  UIADD3 UR14, UP1, UPT, UR6, UR14, URZ ;  /* 0x0000000e060e7290 */ /* 0x004fe4000ff3e0ff */
[----:B------:R-:W-:Y:S02]  /*11b0*/  UIADD3.X UR9, UPT, UPT, UR7, UR9, URZ, UP0, !UPT ;  /* 0x0000000907097290 */ /* 0x000fe400087fe4ff */
[----:B------:R-:W-:Y:S01]  /*11c0*/  UISETP.GE.U32.AND UP0, UPT, UR5, 0x8, UPT ;  /* 0x000000080500788c */ /* 0x000fe2000bf06070 */
[----:B------:R-:W-:Y:S01]  /*11d0*/  MOV R2, UR8 ;  /* 0x0000000800027c02 */ /* 0x000fe20008000f00 */
[----:B------:R-:W-:Y:S01]  /*11e0*/  UIADD3 UR12, UP2, UPT, UR6, UR12, URZ ;  /* 0x0000000c060c7290 */ /* 0x000fe2000ff5e0ff */
[----:B------:R-:W-:Y:S01]  /*11f0*/  IMAD.U32 R4, RZ, RZ, UR14 ;  /* 0x0000000eff047e24 */ /* 0x000fe2000f8e00ff */
[----:B------:R-:W-:Y:S01]  /*1200*/  UIADD3.X UR15, UPT, UPT, UR7, UR15, URZ, UP1, !UPT ;  /* 0x0000000f070f7290 */ /* 0x000fe20008ffe4ff */
[----:B------:R-:W-:Y:S01]  /*1210*/  IMAD.U32 R3, RZ, RZ, UR9 ;  /* 0x00000009ff037e24 */ /* 0x000fe2000f8e00ff */
[----:B------:R-:W-:-:S02]  /*1220*/  UIADD3.X UR13, UPT, UPT, UR7, UR13, URZ, UP2, !UPT ;  /* 0x0000000d070d7290 */ /* 0x000fc400097fe4ff */
[----:B------:R-:W-:Y:S01]  /*1230*/  MOV R6, UR12 ;  /* 0x0000000c00067c02 */ /* 0x000fe20008000f00 */
[----:B------:R-:W-:Y:S01]  /*1240*/  ULOP3.LUT UR6, UR5, 0x7, URZ, 0xc0, !UPT ;  /* 0x0000000705067892 */ /* 0x000fe2000f8ec0ff */
[----:B------:R-:W-:Y:S02]  /*1250*/  MOV R5, UR15 ;  /* 0x0000000f00057c02 */ /* 0x000fe40008000f00 */
[----:B------:R-:W-:Y:S01]  /*1260*/  MOV R7, UR13 ;  /* 0x0000000d00077c02 */ /* 0x000fe20008000f00 */
[----:B------:R-:W-:Y:S08]  /*1270*/  BRA.U !UP0, `(.L_x_403) ;  /* 0x0000000108fc7547 */ /* 0x000ff0000b800000 */
[----:B------:R-:W-:Y:S01]  /*1280*/  ULOP3.LUT UR4, UR5, 0x7ffffff8, URZ, 0xc0, !UPT ;  /* 0x7ffffff805047892 */ /* 0x000fe2000f8ec0ff */
[----:B------:R-:W-:-:S05]  /*1290*/  MOV R8, RZ ;  /* 0x000000ff00087202 */ /* 0x000fca0000000f00 */
[----:B------:R-:W-:-:S07]  /*12a0*/  MOV R9, UR4 ;  /* 0x0000000400097c02 */ /* 0x000fce0008000f00 */
.L_x_406:
[----:B0-----:R-:W-:-:S05]  /*12b0*/  IMAD R11, R8, 0x80, R0 ;  /* 0x00000080080b7824 */ /* 0x001fca00078e0200 */
[----:B------:R-:W-:-:S13]  /*12c0*/  ISETP.GE.AND P0, PT, R11, UR19, PT ;  /* 0x000000130b007c0c */ /* 0x000fda000bf06270 */
[----:B------:R-:W-:-:S04]  /*12d0*/  @!P0 IMAD.WIDE.U32 R20, R11, 0x8, R2 ;  /* 0x000000080b148825 */ /* 0x000fc800078e0002 */
[C---:B------:R-:W-:Y:S02]  /*12e0*/  @!P0 IMAD.WIDE.U32 R18, R11.reuse, 0x8, R4 ;  /* 0x000000080b128825 */ /* 0x040fe400078e0004 */
[----:B------:R-:W2:Y:S04]  /*12f0*/  @!P0 LDG.E.64 R20, desc[UR16][R20.64] ;  /* 0x0000001014148981 */ /* 0x000ea8000c1e1b00 */
[----:B------:R-:W2:Y:S01]  /*1300*/  @!P0 LDG.E.64 R18, desc[UR16][R18.64] ;  /* 0x0000001012128981 */ /* 0x000ea2000c1e1b00 */
[C---:B------:R-:W-:Y:S01]  /*1310*/  IADD3 R17, PT, PT, R11.reuse, 0x80, RZ ;  /* 0x000000800b117810 */ /* 0x040fe20007ffe0ff */
        /* <DEDUP_REMOVED lines=8> */
[----:B------:R-:W-:Y:S01]  /*13a0*/  IADD3 R10, PT, PT, R11, 0x100, RZ ;  /* 0x000001000b0a7810 */ /* 0x000fe20007ffe0ff */
[----:B------:R-:W-:-:S03]  /*13b0*/  IMAD.WIDE R16, R17, 0x8, R6 ;  /* 0x0000000811107825 */ /* 0x000fc600078e0206 */
[----:B------:R-:W-:Y:S01]  /*13c0*/  ISETP.GE.AND P0, PT, R10, UR19, PT ;  /* 0x000000130a007c0c */ /* 0x000fe2000bf06270 */
[----:B--2---:R-:W-:-:S07]  /*13d0*/  @!P1 DADD R26, R26, -R28 ;  /* 0x000000001a1a9229 */ /* 0x004fce000000081c */
[----:B------:R-:W-:Y:S05]  /*13e0*/  @!P1 STG.E.64 desc[UR16][R16.64], R26 ;  /* 0x0000001a10009986 */ /* 0x000fea000c101b10 */
[----:B------:R-:W2:Y:S04]  /*13f0*/  @!P0 LDG.E.64 R18, desc[UR16][R14.64+0x400] ;  /* 0x000400100e128981 */ /* 0x000ea8000c1e1b00 */
[----:B------:R-:W2:Y:S01]  /*1400*/  @!P0 LDG.E.64 R20, desc[UR16][R12.64+0x400] ;  /* 0x000400100c148981 */ /* 0x000ea2000c1e1b00 */
[----:B------:R-:W-:-:S05]  /*1410*/  VIADD R10, R11, 0x180 ;  /* 0x000001800b0a7836 */ /* 0x000fca0000000000 */
[----:B------:R-:W-:Y:S01]  /*1420*/  ISETP.GE.AND P1, PT, R10, UR19, PT ;  /* 0x000000130a007c0c */ /* 0x000fe2000bf26270 */
[----:B--2---:R-:W-:-:S07]  /*1430*/  @!P0 DADD R18, R18, -R20 ;  /* 0x0000000012128229 */ /* 0x004fce0000000814 */
[----:B------:R1:W-:Y:S05]  /*1440*/  @!P0 STG.E.64 desc[UR16][R16.64+0x400], R18 ;  /* 0x0004001210008986 */ /* 0x0003ea000c101b10 */
[----:B------:R-:W2:Y:S04]  /*1450*/  @!P1 LDG.E.64 R20, desc[UR16][R14.64+0x800] ;  /* 0x000800100e149981 */ /* 0x000ea8000c1e1b00 */
[----:B0-----:R-:W2:Y:S01]  /*1460*/  @!P1 LDG.E.64 R22, desc[UR16][R12.64+0x800] ;  /* 0x000800100c169981 */ /* 0x001ea2000c1e1b00 */
[----:B------:R-:W-:-:S04]  /*1470*/  IADD3 R10, PT, PT, R11, 0x200, RZ ;  /* 0x000002000b0a7810 */ /* 0x000fc80007ffe0ff */
[----:B------:R-:W-:Y:S01]  /*1480*/  ISETP.GE.AND P0, PT, R10, UR19, PT ;  /* 0x000000130a007c0c */ /* 0x000fe2000bf06270 */
[----:B--2---:R-:W-:-:S07]  /*1490*/  @!P1 DADD R20, R20, -R22 ;  /* 0x0000000014149229 */ /* 0x004fce0000000816 */
[----:B------:R0:W-:Y:S05]  /*14a0*/  @!P1 STG.E.64 desc[UR16][R16.64+0x800], R20 ;  /* 0x0008001410009986 */ /* 0x0001ea000c101b10 */
[----:B------:R-:W2:Y:S04]  /*14b0*/  @!P0 LDG.E.64 R22, desc[UR16][R14.64+0xc00] ;  /* 0x000c00100e168981 */ /* 0x000ea8000c1e1b00 */
[----:B------:R-:W2:Y:S01]  /*14c0*/  @!P0 LDG.E.64 R24, desc[UR16][R12.64+0xc00] ;  /* 0x000c00100c188981 */ /* 0x000ea2000c1e1b00 */
[----:B------:R-:W-:-:S04]  /*14d0*/  IADD3 R10, PT, PT, R11, 0x280, RZ ;  /* 0x000002800b0a7810 */ /* 0x000fc80007ffe0ff */
[----:B------:R-:W-:Y:S01]  /*14e0*/  ISETP.GE.AND P1, PT, R10, UR19, PT ;  /* 0x000000130a007c0c */ /* 0x000fe2000bf26270 */
[----:B--2---:R-:W-:-:S07]  /*14f0*/  @!P0 DADD R22, R22, -R24 ;  /* 0x0000000016168229 */ /* 0x004fce0000000818 */
[----:B------:R2:W-:Y:S05]  /*1500*/  @!P0 STG.E.64 desc[UR16][R16.64+0xc00], R22 ;  /* 0x000c001610008986 */ /* 0x0005ea000c101b10 */
[----:B-1----:R-:W3:Y:S04]  /*1510*/  @!P1 LDG.E.64 R18, desc[UR16][R14.64+0x1000] ;  /* 0x001000100e129981 */ /* 0x002ee8000c1e1b00 */
[----:B------:R-:W3:Y:S01]  /*1520*/  @!P1 LDG.E.64 R24, desc[UR16][R12.64+0x1000] ;  /* 0x001000100c189981 */ /* 0x000ee2000c1e1b00 */
[----:B------:R-:W-:-:S05]  /*1530*/  VIADD R10, R11, 0x300 ;  /* 0x000003000b0a7836 */ /* 0x000fca0000000000 */
[----:B------:R-:W-:Y:S01]  /*1540*/  ISETP.GE.AND P0, PT, R10, UR19, PT ;  /* 0x000000130a007c0c */ /* 0x000fe2000bf06270 */
[----:B---3--:R-:W-:-:S07]  /*1550*/  @!P1 DADD R18, R18, -R24 ;  /* 0x0000000012129229 */ /* 0x008fce0000000818 */
[----:B------:R2:W-:Y:S05]  /*1560*/  @!P1 STG.E.64 desc[UR16][R16.64+0x1000], R18 ;  /* 0x0010001210009986 */ /* 0x0005ea000c101b10 */
[----:B0-----:R-:W3:Y:S04]  /*1570*/  @!P0 LDG.E.64 R20, desc[UR16][R14.64+0x1400] ;  /* 0x001400100e148981 */ /* 0x001ee8000c1e1b00 */
[----:B------:R-:W3:Y:S01]  /*1580*/  @!P0 LDG.E.64 R24, desc[UR16][R12.64+0x1400] ;  /* 0x001400100c188981 */ /* 0x000ee2000c1e1b00 */
[----:B------:R-:W-:Y:S01]  /*1590*/  IADD3 R11, PT, PT, R11, 0x380, RZ ;  /* 0x000003800b0b7810 */ /* 0x000fe20007ffe0ff */
[----:B------:R-:W-:Y:S01]  /*15a0*/  BSSY.RECONVERGENT B0, `(.L_x_404) ;  /* 0x000000b000007945 */ /* 0x000fe20003800200 */
[----:B------:R-:W-:-:S04]  /*15b0*/  IADD3 R8, PT, PT, R8, 0x8, RZ ;  /* 0x0000000808087810 */ /* 0x000fc80007ffe0ff */
[----:B------:R-:W-:Y:S01]  /*15c0*/  ISETP.NE.AND P1, PT, R8, R9, PT ;  /* 0x000000090800720c */ /* 0x000fe20003f25270 */
[----:B---3--:R-:W-:-:S07]  /*15d0*/  @!P0 DADD R20, R20, -R24 ;  /* 0x0000000014148229 */ /* 0x008fce0000000818 */
[----:B------:R2:W-:Y:S01]  /*15e0*/  @!P0 STG.E.64 desc[UR16][R16.64+0x1400], R20 ;  /* 0x0014001410008986 */ /* 0x0005e2000c101b10 */
[----:B------:R-:W-:-:S13]  /*15f0*/  ISETP.GE.AND P0, PT, R11, UR19, PT ;  /* 0x000000130b007c0c */ /* 0x000fda000bf06270 */
[----:B--2---:R-:W-:Y:S05]  /*1600*/  @P0 BRA `(.L_x_405) ;  /* 0x0000000000100947 */ /* 0x004fea0003800000 */
[----:B------:R-:W2:Y:S04]  /*1610*/  LDG.E.64 R14, desc[UR16][R14.64+0x1800] ;  /* 0x001800100e0e7981 */ /* 0x000ea8000c1e1b00 */
[----:B------:R-:W2:Y:S02]  /*1620*/  LDG.E.64 R12, desc[UR16][R12.64+0x1800] ;  /* 0x001800100c0c7981 */ /* 0x000ea4000c1e1b00 */
[----:B--2---:R-:W-:-:S07]  /*1630*/  DADD R10, R14, -R12 ;  /* 0x000000000e0a7229 */ /* 0x004fce000000080c */
[----:B------:R0:W-:Y:S04]  /*1640*/  STG.E.64 desc[UR16][R16.64+0x1800], R10 ;  /* 0x0018000a10007986 */ /* 0x0001e8000c101b10 */
.L_x_405:
[----:B------:R-:W-:Y:S05]  /*1650*/  BSYNC.RECONVERGENT B0 ;  /* 0x0000000000007941 */ /* 0x000fea0003800200 */
.L_x_404:
[----:B------:R-:W-:Y:S05]  /*1660*/  @P1 BRA `(.L_x_406) ;  /* 0xfffffffc00101947 */ /* 0x000fea000383ffff */
.L_x_403:
        /* <DEDUP_REMOVED lines=9> */
[----:B------:R-:W-:-:S04]  /*1700*/  @!P2 IMAD.WIDE R14, R11, 0x8, R2 ;  /* 0x000000080b0ea825 */ /* 0x000fc800078e0202 */
        /* <DEDUP_REMOVED lines=30> */
[----:B-1----:R-:W-:Y:S01]  /*18f0*/  @!P1 IMAD.WIDE R16, R11, 0x8, R6 ;  /* 0x000000080b109825 */ /* 0x002fe200078e0206 */
[----:B------:R-:W-:Y:S01]  /*1900*/  IADD3 R9, PT, PT, R9, 0x4, RZ ;  /* 0x0000000409097810 */ /* 0x000fe20007ffe0ff */
[----:B--2---:R-:W-:-:S07]  /*1910*/  @!P1 DADD R12, R22, -R20 ;  /* 0x00000000160c9229 */ /* 0x004fce0000000814 */
[----:B------:R0:W-:Y:S04]  /*1920*/  @!P1 STG.E.64 desc[UR16][R16.64], R12 ;  /* 0x0000000c10009986 */ /* 0x0001e8000c101b10 */
.L_x_407:
[----:B------:R-:W-:Y:S05]  /*1930*/  @!P0 EXIT ;  /* 0x000000000000894d */ /* 0x000fea0003800000 */
[----:B------:R-:W-:Y:S02]  /*1940*/  ISETP.NE.AND P1, PT, R10, 0x1, PT ;  /* 0x000000010a00780c */ /* 0x000fe40003f25270 */
[----:B------:R-:W-:-:S04]  /*1950*/  LOP3.LUT R8, R8, 0x1, RZ, 0xc0, !PT ;  /* 0x0000000108087812 */ /* 0x000fc800078ec0ff */
[----:B------:R-:W-:-:S07]  /*1960*/  ISETP.NE.U32.AND P0, PT, R8, 0x1, PT ;  /* 0x000000010800780c */ /* 0x000fce0003f05070 */
[----:B------:R-:W-:Y:S06]  /*1970*/  @!P1 BRA `(.L_x_408) ;  /* 0x00000000004c9947 */ /* 0x000fec0003800000 */
[----:B0-----:R-:W-:-:S04]  /*1980*/  LEA R17, R9, R0, 0x7 ;  /* 0x0000000009117211 */ /* 0x001fc800078e38ff */
        /* <DEDUP_REMOVED lines=18> */
.L_x_408:
[----:B------:R-:W-:Y:S05]  /*1ab0*/  @P0 EXIT ;  /* 0x000000000000094d */ /* 0x000fea0003800000 */
[----:B-1----:R-:W-:-:S04]  /*1ac0*/  LEA R11, R9, R0, 0x7 ;  /* 0x00000000090b7211 */ /* 0x002fc800078e38ff */
[----:B------:R-:W-:-:S13]  /*1ad0*/  ISETP.GE.AND P0, PT, R11, UR19, PT ;  /* 0x000000130b007c0c */ /* 0x000fda000bf06270 */
[----:B------:R-:W-:Y:S05]  /*1ae0*/  @P0 EXIT ;  /* 0x000000000000094d */ /* 0x000fea0003800000 */
[----:B------:R-:W-:-:S04]  /*1af0*/  IMAD.WIDE R2, R11, 0x8, R2 ;  /* 0x000000080b027825 */ /* 0x000fc800078e0202 */
[C---:B------:R-:W-:Y:S02]  /*1b00*/  IMAD.WIDE R4, R11.reuse, 0x8, R4 ;  /* 0x000000080b047825 */ /* 0x040fe400078e0204 */
[----:B------:R-:W2:Y:S04]  /*1b10*/  LDG.E.64 R2, desc[UR16][R2.64] ;  /* 0x0000001002027981 */ /* 0x000ea8000c1e1b00 */
[----:B------:R-:W2:Y:S01]  /*1b20*/  LDG.E.64 R4, desc[UR16][R4.64] ;  /* 0x0000001004047981 */ /* 0x000ea2000c1e1b00 */
[----:B------:R-:W-:Y:S01]  /*1b30*/  IMAD.WIDE R6, R11, 0x8, R6 ;  /* 0x000000080b067825 */ /* 0x000fe200078e0206 */
[----:B--2---:R-:W-:-:S07]  /*1b40*/  DADD R8, R2, -R4 ;  /* 0x0000000002087229 */ /* 0x004fce0000000804 */
[----:B------:R-:W-:Y:S01]  /*1b50*/  STG.E.64 desc[UR16][R6.64], R8 ;  /* 0x0000000806007986 */ /* 0x000fe2000c101b10 */
[----:B------:R-:W-:Y:S05]  /*1b60*/  EXIT ;  /* 0x000000000000794d */ /* 0x000fea0003800000 */
.L_x_409:
        /* <DEDUP_REMOVED lines=9> */
.L_x_430:


//--------------------- .text._ZN3cub18CUB_300001_SM_10006detail8for_each13static_kernelINS2_12policy_hub_t12policy_500_tElN6thrust24THRUST_300001_SM_1000_NS8cuda_cub11__transform17unary_transform_fINS7_6detail15normal_iteratorINS7_10device_ptrIdEEEESF_NS9_14no_stencil_tagENS8_9__replace10constant_fIdEE15is_non_positiveEEEEvT0_T1_ --------------------------
	.section	.text._ZN3cub18CUB_300001_SM_10006detail8for_each13static_kernelINS2_12policy_hub_t12policy_500_tElN6thrust24THRUST_300001_SM_1000_NS8cuda_cub11__transform17unary_transform_fINS7_6detail15normal_iteratorINS7_10device_ptrIdEEEESF_NS9_14no_stencil_tagENS8_9__replace10constant_fIdEE15is_non_positiveEEEEvT0_T1_,"ax",@progbits
	.align	128
        .global         _ZN3cub18CUB_300001_SM_10006detail8for_each13static_kernelINS2_12policy_hub_t12policy_500_tElN6thrust24THRUST_300001_SM_1000_NS8cuda_cub11__transform17unary_transform_fINS7_6detail15normal_iteratorINS7_10device_ptrIdEEEESF_NS9_14no_stencil_tagENS8_9__replace10constant_fIdEE15is_non_positiveEEEEvT0_T1_
        .type           _ZN3cub18CUB_300001_SM_10006detail8for_each13static_kernelINS2_12policy_hub_t12policy_500_tElN6thrust24THRUST_300001_SM_1000_NS8cuda_cub11__transform17unary_transform_fINS7_6detail15normal_iteratorINS7_10device_ptrIdEEEESF_NS9_14no_stencil_tagENS8_9__replace10constant_fIdEE15is_non_positiveEEEEvT0_T1_,@function
        .size           _ZN3cub18CUB_300001_SM_10006detail8for_each13static_kernelINS2_12policy_hub_t12policy_500_tElN6thrust24THRUST_300001_SM_1000_NS8cuda_cub11__transform17unary_transform_fINS7_6detail15normal_iteratorINS7_10device_ptrIdEEEESF_NS9_14no_stencil_tagENS8_9__replace10constant_fIdEE15is_non_positiveEEEEvT0_T1_,(.L_x_431 - _ZN3cub18CUB_300001_SM_10006detail8for_each13static_kernelINS2_12policy_hub_t12policy_500_tElN6thrust24THRUST_300001_SM_1000_NS8cuda_cub11__transform17unary_transform_fINS7_6detail15normal_iteratorINS7_10device_ptrIdEEEESF_NS9_14no_stencil_tagENS8_9__replace10constant_fIdEE15is_non_positiveEEEEvT0_T1_)
        .other          _ZN3cub18CUB_300001_SM_10006detail8for_each13static_kernelINS2_12policy_hub_t12policy_500_tElN6thrust24THRUST_300001_SM_1000_NS8cuda_cub11__transform17unary_transform_fINS7_6detail15normal_iteratorINS7_10device_ptrIdEEEESF_NS9_14no_stencil_tagENS8_9__replace10constant_fIdEE15is_non_positiveEEEEvT0_T1_,@"STO_CUDA_ENTRY STV_DEFAULT"
_ZN3cub18CUB_300001_SM_10006detail8for_each13static_kernelINS2_12policy_hub_t12policy_500_tElN6thrust24THRUST_300001_SM_1000_NS8cuda_cub11__transform17unary_transform_fINS7_6detail15normal_iteratorINS7_10device_ptrIdEEEESF_NS9_14no_stencil_tagENS8_9__replace10constant_fIdEE15is_non_positiveEEEEvT0_T1_:
.text._ZN3cub18CUB_300001_SM_10006detail8for_each13static_kernelINS2_12policy_hub_t12policy_500_tElN6thrust24THRUST_300001_SM_1000_NS8cuda_cub11__transform17unary_transform_fINS7_6detail15normal_iteratorINS7_10device_ptrIdEEEESF_NS9_14no_stencil_tagENS8_9__replace10constant_fIdEE15is_non_positiveEEEEvT0_T1_:
[----:B------:R-:W-:Y:S08]  /*0000*/  LDC R1, c[0x0][0x37c] ;  /* 0x0000df00ff017b82 */ /* 0x000ff00000000800 */
[----:B------:R-:W0:Y:S01]  /*0010*/  S2UR UR4, SR_CTAID.X ;  /* 0x00000000000479c3 */ /* 0x000e220000002500 */
[----:B------:R-:W1:Y:S01]  /*0020*/  LDCU.64 UR6, c[0x0][0x380] ;  /* 0x00007000ff0677ac */ /* 0x000e620008000a00 */
[----:B------:R-:W2:Y:S01]  /*0030*/  LDCU.64 UR8, c[0x0][0x358] ;  /* 0x00006b00ff0877ac */ /* 0x000ea20008000a00 */
[----:B0-----:R-:W-:-:S04]  /*0040*/  UIMAD.WIDE.U32 UR4, UR4, 0x200, URZ ;  /* 0x00000200040478a5 */ /* 0x001fc8000f8e00ff */
[----:B-1----:R-:W-:-:S04]  /*0050*/  UIADD3 UR6, UP0, UPT, -UR4, UR6, URZ ;  /* 0x0000000604067290 */ /* 0x002fc8000ff1e1ff */
[----:B------:R-:W-:Y:S02]  /*0060*/  UIADD3.X UR7, UPT, UPT, ~UR5, UR7, URZ, UP0, !UPT ;  /* 0x0000000705077290 */ /* 0x000fe400087fe5ff */
[----:B------:R-:W-:-:S04]  /*0070*/  UISETP.GE.U32.AND UP0, UPT, UR6, 0x200, UPT ;  /* 0x000002000600788c */ /* 0x000fc8000bf06070 */
[----:B------:R-:W-:-:S09]  /*0080*/  UISETP.GE.AND.EX UP0, UPT, UR7, URZ, UPT, UP0 ;  /* 0x000000ff0700728c */ /* 0x000fd2000bf06300 */
[----:B--2---:R-:W-:Y:S05]  /*0090*/  BRA.U !UP0, `(.L_x_410) ;  /* 0x0000000108547547 */ /* 0x004fea000b800000 */
[----:B------:R-:W0:Y:S01]  /*00a0*/  S2R R0, SR_TID.X ;  /* 0x0000000000007919 */ /* 0x000e220000002100 */
[----:B------:R-:W1:Y:S01]  /*00b0*/  LDCU.64 UR10, c[0x0][0x388] ;  /* 0x00007100ff0a77ac */ /* 0x000e620008000a00 */
[----:B0-----:R-:W-:-:S05]  /*00c0*/  IADD3 R0, P0, PT, R0, UR4, RZ ;  /* 0x0000000400007c10 */ /* 0x001fca000ff1e0ff */
[----:B------:R-:W-:Y:S02]  /*00d0*/  IMAD.X R3, RZ, RZ, UR5, P0 ;  /* 0x00000005ff037e24 */ /* 0x000fe400080e06ff */
[----:B------:R-:W-:-:S03]  /*00e0*/  IMAD.SHL.U32 R4, R0, 0x8, RZ ;  /* 0x0000000800047824 */ /* 0x000fc600078e00ff */
[----:B------:R-:W-:Y:S02]  /*00f0*/  SHF.L.U64.HI R0, R0, 0x3, R3 ;  /* 0x0000000300007819 */ /* 0x000fe40000010203 */
[----:B-1----:R-:W-:-:S04]  /*0100*/  IADD3 R2, P0, PT, R4, UR10, RZ ;  /* 0x0000000a04027c10 */ /* 0x002fc8000ff1e0ff */
[----:B------:R-:W-:Y:S01]  /*0110*/  IADD3.X R3, PT, PT, R0, UR11, RZ, P0, !PT ;  /* 0x0000000b00037c10 */ /* 0x000fe200087fe4ff */
[----:B------:R-:W0:Y:S04]  /*0120*/  LDCU.64 UR10, c[0x0][0x390] ;  /* 0x00007200ff0a77ac */ /* 0x000e280008000a00 */
[----:B------:R-:W2:Y:S01]  /*0130*/  LDG.E.64 R6, desc[UR8][R2.64] ;  /* 0x0000000802067981 */ /* 0x000ea2000c1e1b00 */
[----:B0-----:R-:W-:-:S04]  /*0140*/  IADD3 R4, P1, PT, R4, UR10, RZ ;  /* 0x0000000a04047c10 */ /* 0x001fc8000ff3e0ff */
[----:B------:R-:W-:Y:S01]  /*0150*/  IADD3.X R5, PT, PT, R0, UR11, RZ, P1, !PT ;  /* 0x0000000b00057c10 */ /* 0x000fe20008ffe4ff */
[----:B--2---:R-:W-:-:S14]  /*0160*/  DSETP.GTU.AND P0, PT, R6, RZ, PT ;  /* 0x000000ff0600722a */ /* 0x004fdc0003f0c000 */
[----:B------:R-:W0:Y:S02]  /*0170*/  @!P0 LDC.64 R8, c[0x0][0x398] ;  /* 0x0000e600ff088b82 */ /* 0x000e240000000a00 */
[----:B0-----:R0:W-:Y:S04]  /*0180*/  @!P0 STG.E.64 desc[UR8][R4.64], R8 ;  /* 0x0000000804008986 */ /* 0x0011e8000c101b08 */
[----:B------:R-:W2:Y:S02]  /*0190*/  LDG.E.64 R6, desc[UR8][R2.64+0x800] ;  /* 0x0008000802067981 */ /* 0x000ea4000c1e1b00 */
[----:B--2---:R-:W-:-:S14]  /*01a0*/  DSETP.GTU.AND P0, PT, R6, RZ, PT ;  /* 0x000000ff0600722a */ /* 0x004fdc0003f0c000 */
[----:B0-----:R-:W-:Y:S05]  /*01b0*/  @P0 EXIT ;  /* 0x000000000000094d */ /* 0x001fea0003800000 */
[----:B------:R-:W0:Y:S02]  /*01c0*/  LDC.64 R2, c[0x0][0x398] ;  /* 0x0000e600ff027b82 */ /* 0x000e240000000a00 */
[----:B0-----:R-:W-:Y:S01]  /*01d0*/  STG.E.64 desc[UR8][R4.64+0x800], R2 ;  /* 0x0008000204007986 */ /* 0x001fe2000c101b08 */
[----:B------:R-:W-:Y:S05]  /*01e0*/  EXIT ;  /* 0x000000000000794d */ /* 0x000fea0003800000 */
.L_x_410:
[----:B------:R-:W0:Y:S01]  /*01f0*/  S2R R0, SR_TID.X ;  /* 0x0000000000007919 */ /* 0x000e220000002100 */
[----:B------:R-:W-:Y:S01]  /*0200*/  USHF.R.S32.HI UR7, URZ, 0x1f, UR6 ;  /* 0x0000001fff077899 */ /* 0x000fe20008011406 */
[----:B------:R-:W-:Y:S05]  /*0210*/  BSSY.RECONVERGENT B0, `(.L_x_411) ;  /* 0x0000017000007945 */ /* 0x000fea0003800200 */
[----:B------:R-:W-:Y:S01]  /*0220*/  IMAD.U32 R3, RZ, RZ, UR7 ;  /* 0x00000007ff037e24 */ /* 0x000fe2000f8e00ff */
[C---:B0-----:R-:W-:Y:S01]  /*0230*/  ISETP.LT.U32.AND P1, PT, R0.reuse, UR6, PT ;  /* 0x0000000600007c0c */ /* 0x041fe2000bf21070 */
[----:B------:R-:W-:-:S03]  /*0240*/  VIADD R2, R0, 0x100 ;  /* 0x0000010000027836 */ /* 0x000fc60000000000 */
[----:B------:R-:W-:Y:S02]  /*0250*/  ISETP.GT.AND.EX P1, PT, R3, RZ, PT, P1 ;  /* 0x000000ff0300720c */ /* 0x000fe40003f24310 */
[----:B------:R-:W-:Y:S01]  /*0260*/  ISETP.LT.U32.AND P0, PT, R2, UR6, PT ;  /* 0x0000000602007c0c */ /* 0x000fe2000bf01070 */
[----:B------:R-:W-:-:S05]  /*0270*/  IMAD.U32 R2, RZ, RZ, UR7 ;  /* 0x00000007ff027e24 */ /* 0x000fca000f8e00ff */
[----:B------:R-:W-:-:S05]  /*0280*/  ISETP.GT.AND.EX P0, PT, R2, RZ, PT, P0 ;  /* 0x000000ff0200720c */ /* 0x000fca0003f04300 */
[----:B------:R-:W-:Y:S08]  /*0290*/  @!P1 BRA `(.L_x_412) ;  /* 0x0000000000389947 */ /* 0x000ff00003800000 */
[----:B------:R-:W0:Y:S01]  /*02a0*/  LDCU.64 UR10, c[0x0][0x388] ;  /* 0x00007100ff0a77ac */ /* 0x000e220008000a00 */
[----:B------:R-:W-:-:S05]  /*02b0*/  IADD3 R2, P1, PT, R0, UR4, RZ ;  /* 0x0000000400027c10 */ /* 0x000fca000ff3e0ff */
[----:B------:R-:W-:Y:S02]  /*02c0*/  IMAD.X R3, RZ, RZ, UR5, P1 ;  /* 0x00000005ff037e24 */ /* 0x000fe400088e06ff */
[----:B------:R-:W-:-:S03]  /*02d0*/  IMAD.SHL.U32 R5, R2, 0x8, RZ ;  /* 0x0000000802057824 */ /* 0x000fc600078e00ff */
[----:B------:R-:W-:Y:S02]  /*02e0*/  SHF.L.U64.HI R8, R2, 0x3, R3 ;  /* 0x0000000302087819 */ /* 0x000fe40000010203 */
[----:B0-----:R-:W-:-:S04]  /*02f0*/  IADD3 R2, P1, PT, R5, UR10, RZ ;  /* 0x0000000a05027c10 */ /* 0x001fc8000ff3e0ff */
[----:B------:R-:W-:-:S06]  /*0300*/  IADD3.X R3, PT, PT, R8, UR11, RZ, P1, !PT ;  /* 0x0000000b08037c10 */ /* 0x000fcc0008ffe4ff */
[----:B------:R-:W2:Y:S02]  /*0310*/  LDG.E.64 R2, desc[UR8][R2.64] ;  /* 0x0000000802027981 */ /* 0x000ea4000c1e1b00 */
[----:B--2---:R-:W-:-:S14]  /*0320*/  DSETP.GTU.AND P1, PT, R2, RZ, PT ;  /* 0x000000ff0200722a */ /* 0x004fdc0003f2c000 */
[----:B------:R-:W0:Y:S08]  /*0330*/  @!P1 LDC.64 R10, c[0x0][0x390] ;  /* 0x0000e400ff0a9b82 */ /* 0x000e300000000a00 */
[----:B------:R-:W1:Y:S01]  /*0340*/  @!P1 LDC.64 R6, c[0x0][0x398] ;  /* 0x0000e600ff069b82 */ /* 0x000e620000000a00 */
[----:B0-----:R-:W-:-:S05]  /*0350*/  @!P1 IADD3 R4, P2, PT, R5, R10, RZ ;  /* 0x0000000a05049210 */ /* 0x001fca0007f5e0ff */
[----:B------:R-:W-:-:S05]  /*0360*/  @!P1 IMAD.X R5, R8, 0x1, R11, P2 ;  /* 0x0000000108059824 */ /* 0x000fca00010e060b */
[----:B-1----:R0:W-:Y:S03]  /*0370*/  @!P1 STG.E.64 desc[UR8][R4.64], R6 ;  /* 0x0000000604009986 */ /* 0x0021e6000c101b08 */
.L_x_412:
[----:B------:R-:W-:Y:S05]  /*0380*/  BSYNC.RECONVERGENT B0 ;  /* 0x0000000000007941 */ /* 0x000fea0003800200 */
.L_x_411:
[----:B------:R-:W-:Y:S05]  /*0390*/  @!P0 EXIT ;  /* 0x000000000000894d */ /* 0x000fea0003800000 */
[----:B------:R-:W1:Y:S01]  /*03a0*/  LDCU.64 UR6, c[0x0][0x388] ;  /* 0x00007100ff0677ac */ /* 0x000e620008000a00 */
[----:B------:R-:W-:-:S05]  /*03b0*/  IADD3 R0, P0, PT, R0, UR4, RZ ;  /* 0x0000000400007c10 */ /* 0x000fca000ff1e0ff */
[----:B------:R-:W-:Y:S02]  /*03c0*/  IMAD.X R3, RZ, RZ, UR5, P0 ;  /* 0x00000005ff037e24 */ /* 0x000fe400080e06ff */
[----:B0-----:R-:W-:-:S03]  /*03d0*/  IMAD.SHL.U32 R6, R0, 0x8, RZ ;  /* 0x0000000800067824 */ /* 0x001fc600078e00ff */
[----:B------:R-:W-:Y:S02]  /*03e0*/  SHF.L.U64.HI R0, R0, 0x3, R3 ;  /* 0x0000000300007819 */ /* 0x000fe40000010203 */
[----:B-1----:R-:W-:-:S04]  /*03f0*/  IADD3 R2, P0, PT, R6, UR6, RZ ;  /* 0x0000000606027c10 */ /* 0x002fc8000ff1e0ff */
[----:B------:R-:W-:-:S06]  /*0400*/  IADD3.X R3, PT, PT, R0, UR7, RZ, P0, !PT ;  /* 0x0000000700037c10 */ /* 0x000fcc00087fe4ff */
[----:B------:R-:W2:Y:S02]  /*0410*/  LDG.E.64 R2, desc[UR8][R2.64+0x800] ;  /* 0x0008000802027981 */ /* 0x000ea4000c1e1b00 */
[----:B--2---:R-:W-:-:S14]  /*0420*/  DSETP.GTU.AND P0, PT, R2, RZ, PT ;  /* 0x000000ff0200722a */ /* 0x004fdc0003f0c000 */
[----:B------:R-:W-:Y:S05]  /*0430*/  @P0 EXIT ;  /* 0x000000000000094d */ /* 0x000fea0003800000 */
[----:B------:R-:W0:Y:S01]  /*0440*/  LDCU.64 UR4, c[0x0][0x390] ;  /* 0x00007200ff0477ac */ /* 0x000e220008000a00 */
[----:B------:R-:W1:Y:S01]  /*0450*/  LDC.64 R4, c[0x0][0x398] ;  /* 0x0000e600ff047b82 */ /* 0x000e620000000a00 */
[----:B0-----:R-:W-:-:S04]  /*0460*/  IADD3 R2, P0, PT, R6, UR4, RZ ;  /* 0x0000000406027c10 */ /* 0x001fc8000ff1e0ff */
[----:B------:R-:W-:-:S05]  /*0470*/  IADD3.X R3, PT, PT, R0, UR5, RZ, P0, !PT ;  /* 0x0000000500037c10 */ /* 0x000fca00087fe4ff */
[----:B-1----:R-:W-:Y:S01]  /*0480*/  STG.E.64 desc[UR8][R2.64+0x800], R4 ;  /* 0x0008000402007986 */ /* 0x002fe2000c101b08 */
[----:B------:R-:W-:Y:S05]  /*0490*/  EXIT ;  /* 0x000000000000794d */ /* 0x000fea0003800000 */
.L_x_413:
        /* <DEDUP_REMOVED lines=14> */
.L_x_431:


//--------------------- .text._ZN3cub18CUB_300001_SM_10006detail8for_each13static_kernelINS2_12policy_hub_t12policy_500_tEmN6thrust24THRUST_300001_SM_1000_NS8cuda_cub20__uninitialized_fill7functorINS7_10device_ptrIdEEdEEEEvT0_T1_ --------------------------
	.section	.text._ZN3cub18CUB_300001_SM_10006detail8for_each13static_kernelINS2_12policy_hub_t12policy_500_tEmN6thrust24THRUST_300001_SM_1000_NS8cuda_cub20__uninitialized_fill7functorINS7_10device_ptrIdEEdEEEEvT0_T1_,"ax",@progbits
	.align	128
        .global         _ZN3cub18CUB_300001_SM_10006detail8for_each13static_kernelINS2_12policy_hub_t12policy_500_tEmN6thrust24THRUST_300001_SM_1000_NS8cuda_cub20__uninitialized_fill7functorINS7_10device_ptrIdEEdEEEEvT0_T1_
        .type           _ZN3cub18CUB_300001_SM_10006detail8for_each13static_kernelINS2_12policy_hub_t12policy_500_tEmN6thrust24THRUST_300001_SM_1000_NS8cuda_cub20__uninitialized_fill7functorINS7_10device_ptrIdEEdEEEEvT0_T1_,@function
        .size           _ZN3cub18CUB_300001_SM_10006detail8for_each13static_kernelINS2_12policy_hub_t12policy_500_tEmN6thrust24THRUST_300001_SM_1000_NS8cuda_cub20__uninitialized_fill7functorINS7_10device_ptrIdEEdEEEEvT0_T1_,(.L_x_432 - _ZN3cub18CUB_300001_SM_10006detail8for_each13static_kernelINS2_12policy_hub_t12policy_500_tEmN6thrust24THRUST_300001_SM_1000_NS8cuda_cub20__uninitialized_fill7functorINS7_10device_ptrIdEEdEEEEvT0_T1_)
        .other          _ZN3cub18CUB_300001_SM_10006detail8for_each13static_kernelINS2_12policy_hub_t12policy_500_tEmN6thrust24THRUST_300001_SM_1000_NS8cuda_cub20__uninitialized_fill7functorINS7_10device_ptrIdEEdEEEEvT0_T1_,@"STO_CUDA_ENTRY STV_DEFAULT"
_ZN3cub18CUB_300001_SM_10006detail8for_each13static_kernelINS2_12policy_hub_t12policy_500_tEmN6thrust24THRUST_300001_SM_1000_NS8cuda_cub20__uninitialized_fill7functorINS7_10device_ptrIdEEdEEEEvT0_T1_:
.text._ZN3cub18CUB_300001_SM_10006detail8for_each13static_kernelINS2_12policy_hub_t12policy_500_tEmN6thrust24THRUST_300001_SM_1000_NS8cuda_cub20__uninitialized_fill7functorINS7_10device_ptrIdEEdEEEEvT0_T1_:
        /* <DEDUP_REMOVED lines=8> */
[----:B------:R-:W-:-:S09]  /*0080*/  UISETP.GE.U32.AND.EX UP0, UPT, UR7, URZ, UPT, UP0 ;  /* 0x000000ff0700728c */ /* 0x000fd2000bf06100 */
[----:B--2---:R-:W-:Y:S05]  /*0090*/  BRA.U !UP0, `(.L_x_414) ;  /* 0x0000000108287547 */ /* 0x004fea000b800000 */
[----:B------:R-:W0:Y:S01]  /*00a0*/  S2R R0, SR_TID.X ;  /* 0x0000000000007919 */ /* 0x000e220000002100 */
[----:B------:R-:W1:Y:S01]  /*00b0*/  LDCU.64 UR6, c[0x0][0x388] ;  /* 0x00007100ff0677ac */ /* 0x000e620008000a00 */
[----:B------:R-:W2:Y:S01]  /*00c0*/  LDC.64 R4, c[0x0][0x390] ;  /* 0x0000e400ff047b82 */ /* 0x000ea20000000a00 */
[----:B0-----:R-:W-:-:S05]  /*00d0*/  IADD3 R0, P0, PT, R0, UR4, RZ ;  /* 0x0000000400007c10 */ /* 0x001fca000ff1e0ff */
[----:B------:R-:W-:Y:S01]  /*00e0*/  IMAD.X R3, RZ, RZ, UR5, P0 ;  /* 0x00000005ff037e24 */ /* 0x000fe200080e06ff */
[----:B-1----:R-:W-:-:S04]  /*00f0*/  LEA R2, P0, R0, UR6, 0x3 ;  /* 0x0000000600027c11 */ /* 0x002fc8000f8018ff */
[----:B------:R-:W-:-:S05]  /*0100*/  LEA.HI.X R3, R0, UR7, R3, 0x3, P0 ;  /* 0x0000000700037c11 */ /* 0x000fca00080f1c03 */
[----:B--2---:R-:W-:Y:S04]  /*0110*/  STG.E.64 desc[UR8][R2.64], R4 ;  /* 0x0000000402007986 */ /* 0x004fe8000c101b08 */
[----:B------:R-:W-:Y:S01]  /*0120*/  STG.E.64 desc[UR8][R2.64+0x800], R4 ;  /* 0x0008000402007986 */ /* 0x000fe2000c101b08 */
[----:B------:R-:W-:Y:S05]  /*0130*/  EXIT ;  /* 0x000000000000794d */ /* 0x000fea0003800000 */
.L_x_414:
[----:B------:R-:W0:Y:S01]  /*0140*/  S2R R0, SR_TID.X ;  /* 0x0000000000007919 */ /* 0x000e220000002100 */
[----:B------:R-:W-:Y:S01]  /*0150*/  IMAD.U32 R2, RZ, RZ, UR7 ;  /* 0x00000007ff027e24 */ /* 0x000fe2000f8e00ff */
[----:B------:R-:W1:Y:S01]  /*0160*/  LDCU.64 UR10, c[0x0][0x388] ;  /* 0x00007100ff0a77ac */ /* 0x000e620008000a00 */
[----:B------:R-:W-:Y:S01]  /*0170*/  IMAD.U32 R6, RZ, RZ, UR7 ;  /* 0x00000007ff067e24 */ /* 0x000fe2000f8e00ff */
[----:B0-----:R-:W-:-:S04]  /*0180*/  ISETP.LT.U32.AND P0, PT, R0, UR6, PT ;  /* 0x0000000600007c0c */ /* 0x001fc8000bf01070 */
[----:B------:R-:W-:Y:S01]  /*0190*/  ISETP.GT.U32.AND.EX P0, PT, R2, RZ, PT, P0 ;  /* 0x000000ff0200720c */ /* 0x000fe20003f04100 */
[C---:B------:R-:W-:Y:S01]  /*01a0*/  VIADD R2, R0.reuse, 0x100 ;  /* 0x0000010000027836 */ /* 0x040fe20000000000 */
[----:B------:R-:W-:-:S04]  /*01b0*/  IADD3 R0, P2, PT, R0, UR4, RZ ;  /* 0x0000000400007c10 */ /* 0x000fc8000ff5e0ff */
[----:B------:R-:W-:Y:S01]  /*01c0*/  ISETP.LT.U32.AND P1, PT, R2, UR6, PT ;  /* 0x0000000602007c0c */ /* 0x000fe2000bf21070 */
[----:B------:R-:W-:Y:S01]  /*01d0*/  IMAD.X R3, RZ, RZ, UR5, P2 ;  /* 0x00000005ff037e24 */ /* 0x000fe200090e06ff */
[----:B-1----:R-:W-:Y:S02]  /*01e0*/  LEA R2, P2, R0, UR10, 0x3 ;  /* 0x0000000a00027c11 */ /* 0x002fe4000f8418ff */
[----:B------:R-:W-:Y:S02]  /*01f0*/  ISETP.GT.U32.AND.EX P1, PT, R6, RZ, PT, P1 ;  /* 0x000000ff0600720c */ /* 0x000fe40003f24110 */
[----:B------:R-:W-:Y:S01]  /*0200*/  LEA.HI.X R3, R0, UR11, R3, 0x3, P2 ;  /* 0x0000000b00037c11 */ /* 0x000fe200090f1c03 */
[----:B------:R-:W0:Y:S04]  /*0210*/  @P0 LDC.64 R4, c[0x0][0x390] ;  /* 0x0000e400ff040b82 */ /* 0x000e280000000a00 */
[----:B0-----:R0:W-:Y:S06]  /*0220*/  @P0 STG.E.64 desc[UR8][R2.64], R4 ;  /* 0x0000000402000986 */ /* 0x0011ec000c101b08 */
[----:B------:R-:W-:Y:S05]  /*0230*/  @!P1 EXIT ;  /* 0x000000000000994d */ /* 0x000fea0003800000 */
[----:B0-----:R-:W0:Y:S02]  /*0240*/  LDC.64 R4, c[0x0][0x390] ;  /* 0x0000e400ff047b82 */ /* 0x001e240000000a00 */
[----:B0-----:R-:W-:Y:S01]  /*0250*/  STG.E.64 desc[UR8][R2.64+0x800], R4 ;  /* 0x0008000402007986 */ /* 0x001fe2000c101b08 */
[----:B------:R-:W-:Y:S05]  /*0260*/  EXIT ;  /* 0x000000000000794d */ /* 0x000fea0003800000 */
.L_x_415:
        /* <DEDUP_REMOVED lines=9> */
.L_x_432:


//--------------------- .text._ZN3cub18CUB_300001_SM_10006detail11EmptyKernelIvEEvv --------------------------
	.section	.text._ZN3cub18CUB_300001_SM_10006detail11EmptyKernelIvEEvv,"ax",@progbits
	.align	128
        .global         _ZN3cub18CUB_300001_SM_10006detail11EmptyKernelIvEEvv
        .type           _ZN3cub18CUB_300001_SM_10006detail11EmptyKernelIvEEvv,@function
        .size           _ZN3cub18CUB_300001_SM_10006detail11EmptyKernelIvEEvv,(.L_x_433 - _ZN3cub18CUB_300001_SM_10006detail11EmptyKernelIvEEvv)
        .other          _ZN3cub18CUB_300001_SM_10006detail11EmptyKernelIvEEvv,@"STO_CUDA_ENTRY STV_DEFAULT"
_ZN3cub18CUB_300001_SM_10006detail11EmptyKernelIvEEvv:
.text._ZN3cub18CUB_300001_SM_10006detail11EmptyKernelIvEEvv:
[----:B------:R-:W-:Y:S01]  /*0000*/  LDC R1, c[0x0][0x37c] ;  /* 0x0000df00ff017b82 */ /* 0x000fe20000000800 */
[----:B------:R-:W-:Y:S05]  /*0010*/  EXIT ;  /* 0x000000000000794d */ /* 0x000fea0003800000 */
.L_x_416:
        /* <DEDUP_REMOVED lines=14> */
.L_x_433:


//--------------------- .nv.shared._ZN3cub18CUB_300001_SM_10006detail6reduce28DeviceReduceSingleTileKernelINS2_10policy_hubIdyN4cuda3std3__44plusIdEEE10Policy1000EPdSC_iS9_ddNS7_10__identityEEEvT0_T1_T2_T3_T4_T6_ --------------------------
	.section	.nv.shared._ZN3cub18CUB_300001_SM_10006detail6reduce28DeviceReduceSingleTileKernelINS2_10policy_hubIdyN4cuda3std3__44plusIdEEE10Policy1000EPdSC_iS9_ddNS7_10__identityEEEvT0_T1_T2_T3_T4_T6_,"aw",@nobits
	.sectionflags	@""
	.align	8
.nv.shared._ZN3cub18CUB_300001_SM_10006detail6reduce28DeviceReduceSingleTileKernelINS2_10policy_hubIdyN4cuda3std3__44plusIdEEE10Policy1000EPdSC_iS9_ddNS7_10__identityEEEvT0_T1_T2_T3_T4_T6_:
	.zero		1176


//--------------------- .nv.shared.reserved.0     --------------------------
	.section	.nv.shared.reserved.0,"aw",@nobits
	.weak		__nv_reservedSMEM_offset_0_alias
	.size		__nv_reservedSMEM_offset_0_alias, 0, 64
	.other		__nv_reservedSMEM_offset_0_alias,@"STO_CUDA_RESERVED_SHARED STV_DEFAULT"
__nv_reservedSMEM_offset_0_alias:
	.zero		0
	.zero		64


//--------------------- .nv.global                --------------------------
	.section	.nv.global,"aw",@nobits
.nv.global:
	.type		_ZN30_INTERNAL_6b1032be_4_k_cu_main6thrust24THRUST_300001_SM_1000_NS3seqE,@object
	.size		_ZN30_INTERNAL_6b1032be_4_k_cu_main6thrust24THRUST_300001_SM_1000_NS3seqE,(_ZN30_INTERNAL_6b1032be_4_k_cu_main4cuda3std3__48in_placeE - _ZN30_INTERNAL_6b1032be_4_k_cu_main6thrust24THRUST_300001_SM_1000_NS3seqE)
_ZN30_INTERNAL_6b1032be_4_k_cu_main6thrust24THRUST_300001_SM_1000_NS3seqE:
	.zero		1
	.type		_ZN30_INTERNAL_6b1032be_4_k_cu_main4cuda3std3__48in_placeE,@object
	.size		_ZN30_INTERNAL_6b1032be_4_k_cu_main4cuda3std3__48in_placeE,(_ZN30_INTERNAL_6b1032be_4_k_cu_main4cuda3std6ranges3__45__cpo4sizeE - _ZN30_INTERNAL_6b1032be_4_k_cu_main4cuda3std3__48in_placeE)
_ZN30_INTERNAL_6b1032be_4_k_cu_main4cuda3std3__48in_placeE:
	.zero		1
	.type		_ZN30_INTERNAL_6b1032be_4_k_cu_main4cuda3std6ranges3__45__cpo4sizeE,@object
	.size		_ZN30_INTERNAL_6b1032be_4_k_cu_main4cuda3std6ranges3__45__cpo4sizeE,(_ZN30_INTERNAL_6b1032be_4_k_cu_main6thrust24THRUST_300001_SM_1000_NS12placeholders2_3E - _ZN30_INTERNAL_6b1032be_4_k_cu_main4cuda3std6ranges3__45__cpo4sizeE)
_ZN30_INTERNAL_6b1032be_4_k_cu_main4cuda3std6ranges3__45__cpo4sizeE:
	.zero		1
	.type		_ZN30_INTERNAL_6b1032be_4_k_cu_main6thrust24THRUST_300001_SM_1000_NS12placeholders2_3E,@object
	.size		_ZN30_INTERNAL_6b1032be_4_k_cu_main6thrust24THRUST_300001_SM_1000_NS12placeholders2_3E,(_ZN30_INTERNAL_6b1032be_4_k_cu_main4cuda3std3__45__cpo6cbeginE - _ZN30_INTERNAL_6b1032be_4_k_cu_main6thrust24THRUST_300001_SM_1000_NS12placeholders2_3E)
_ZN30_INTERNAL_6b1032be_4_k_cu_main6thrust24THRUST_300001_SM_1000_NS12placeholders2_3E:
	.zero		1
	.type		_ZN30_INTERNAL_6b1032be_4_k_cu_main4cuda3std3__45__cpo6cbeginE,@object
	.size		_ZN30_INTERNAL_6b1032be_4_k_cu_main4cuda3std3__45__cpo6cbeginE,(_ZN30_INTERNAL_6b1032be_4_k_cu_main4cuda3std6ranges3__45__cpo6cbeginE - _ZN30_INTERNAL_6b1032be_4_k_cu_main4cuda3std3__45__cpo6cbeginE)
_ZN30_INTERNAL_6b1032be_4_k_cu_main4cuda3std3__45__cpo6cbeginE:
	.zero		1
	.type		_ZN30_INTERNAL_6b1032be_4_k_cu_main4cuda3std6ranges3__45__cpo6cbeginE,@object
	.size		_ZN30_INTERNAL_6b1032be_4_k_cu_main4cuda3std6ranges3__45__cpo6cbeginE,(_ZN30_INTERNAL_6b1032be_4_k_cu_main6thrust24THRUST_300001_SM_1000_NS12placeholders2_7E - _ZN30_INTERNAL_6b1032be_4_k_cu_main4cuda3std6ranges3__45__cpo6cbeginE)
_ZN30_INTERNAL_6b1032be_4_k_cu_main4cuda3std6ranges3__45__cpo6cbeginE:
	.zero		1
	.type		_ZN30_INTERNAL_6b1032be_4_k_cu_main6thrust24THRUST_300001_SM_1000_NS12placeholders2_7E,@object
	.size		_ZN30_INTERNAL_6b1032be_4_k_cu_main6thrust24THRUST_300001_SM_1000_NS12placeholders2_7E,(_ZN30_INTERNAL_6b1032be_4_k_cu_main4cuda3std3__45__cpo7crbeginE - _ZN30_INTERNAL_6b1032be_4_k_cu_main6thrust24THRUST_300001_SM_1000_NS12placeholders2_7E)
_ZN30_INTERNAL_6b1032be_4_k_cu_main6thrust24THRUST_300001_SM_1000_NS12placeholders2_7E:
	.zero		1
	.type		_ZN30_INTERNAL_6b1032be_4_k_cu_main4cuda3std3__45__cpo7crbeginE,@object
	.size		_ZN30_INTERNAL_6b1032be_4_k_cu_main4cuda3std3__45__cpo7crbeginE,(_ZN30_INTERNAL_6b1032be_4_k_cu_main4cuda3std6ranges3__45__cpo4nextE - _ZN30_INTERNAL_6b1032be_4_k_cu_main4cuda3std3__45__cpo7crbeginE)
_ZN30_INTERNAL_6b1032be_4_k_cu_main4cuda3std3__45__cpo7crbeginE:
	.zero		1
	.type		_ZN30_INTERNAL_6b1032be_4_k_cu_main4cuda3std6ranges3__45__cpo4nextE,@object
	.size		_ZN30_INTERNAL_6b1032be_4_k_cu_main4cuda3std6ranges3__45__cpo4nextE,(_ZN30_INTERNAL_6b1032be_4_k_cu_main4cuda3std6ranges3__45__cpo4swapE - _ZN30_INTERNAL_6b1032be_4_k_cu_main4cuda3std6ranges3__45__cpo4nextE)
_ZN30_INTERNAL_6b1032be_4_k_cu_main4cuda3std6ranges3__45__cpo4nextE:
	.zero		1
	.type		_ZN30_INTERNAL_6b1032be_4_k_cu_main4cuda3std6ranges3__45__cpo4swapE,@object
	.size		_ZN30_INTERNAL_6b1032be_4_k_cu_main4cuda3std6ranges3__45__cpo4swapE,(_ZN30_INTERNAL_6b1032be_4_k_cu_main6thrust24THRUST_300001_SM_1000_NS8cuda_cub10par_nosyncE - _ZN30_INTERNAL_6b1032be_4_k_cu_main4cuda3std6ranges3__45__cpo4swapE)
_ZN30_INTERNAL_6b1032be_4_k_cu_main4cuda3std6ranges3__45__cpo4swapE:
	.zero		1
	.type		_ZN30_INTERNAL_6b1032be_4_k_cu_main6thrust24THRUST_300001_SM_1000_NS8cuda_cub10par_nosyncE,@object
	.size		_ZN30_INTERNAL_6b1032be_4_k_cu_main6thrust24THRUST_300001_SM_1000_NS8cuda_cub10par_nosyncE,(_ZN30_INTERNAL_6b1032be_4_k_cu_main6thrust24THRUST_300001_SM_1000_NS12placeholders2_9E - _ZN30_INTERNAL_6b1032be_4_k_cu_main6thrust24THRUST_300001_SM_1000_NS8cuda_cub10par_nosyncE)
_ZN30_INTERNAL_6b1032be_4_k_cu_main6thrust24THRUST_300001_SM_1000_NS8cuda_cub10par_nosyncE:
	.zero		1
	.type		_ZN30_INTERNAL_6b1032be_4_k_cu_main6thrust24THRUST_300001_SM_1000_NS12placeholders2_9E,@object
	.size		_ZN30_INTERNAL_6b1032be_4_k_cu_main6thrust24THRUST_300001_SM_1000_NS12placeholders2_9E,(_ZN30_INTERNAL_6b1032be_4_k_cu_main4cuda3std3__432_GLOBAL__N__6b1032be_4_k_cu_main6ignoreE - _ZN30_INTERNAL_6b1032be_4_k_cu_main6thrust24THRUST_300001_SM_1000_NS12placeholders2_9E)
_ZN30_INTERNAL_6b1032be_4_k_cu_main6thrust24THRUST_300001_SM_1000_NS12placeholders2_9E:
	.zero		1
	.type		_ZN30_INTERNAL_6b1032be_4_k_cu_main4cuda3std3__432_GLOBAL__N__6b1032be_4_k_cu_main6ignoreE,@object
	.size		_ZN30_INTERNAL_6b1032be_4_k_cu_main4cuda3std3__432_GLOBAL__N__6b1032be_4_k_cu_main6ignoreE,(_ZN30_INTERNAL_6b1032be_4_k_cu_main4cuda3std6ranges3__45__cpo4dataE - _ZN30_INTERNAL_6b1032be_4_k_cu_main4cuda3std3__432_GLOBAL__N__6b1032be_4_k_cu_main6ignoreE)
_ZN30_INTERNAL_6b1032be_4_k_cu_main4cuda3std3__432_GLOBAL__N__6b1032be_4_k_cu_main6ignoreE:
	.zero		1
	.type		_ZN30_INTERNAL_6b1032be_4_k_cu_main4cuda3std6ranges3__45__cpo4dataE,@object
	.size		_ZN30_INTERNAL_6b1032be_4_k_cu_main4cuda3std6ranges3__45__cpo4dataE,(_ZN30_INTERNAL_6b1032be_4_k_cu_main6thrust24THRUST_300001_SM_1000_NS12placeholders2_1E - _ZN30_INTERNAL_6b1032be_4_k_cu_main4cuda3std6ranges3__45__cpo4dataE)
_ZN30_INTERNAL_6b1032be_4_k_cu_main4cuda3std6ranges3__45__cpo4dataE:
	.zero		1
	.type		_ZN30_INTERNAL_6b1032be_4_k_cu_main6thrust24THRUST_300001_SM_1000_NS12placeholders2_1E,@object
	.size		_ZN30_INTERNAL_6b1032be_4_k_cu_main6thrust24THRUST_300001_SM_1000_NS12placeholders2_1E,(_ZN30_INTERNAL_6b1032be_4_k_cu_main4cuda3std3__45__cpo5beginE - _ZN30_INTERNAL_6b1032be_4_k_cu_main6thrust24THRUST_300001_SM_1000_NS12placeholders2_1E)
_ZN30_INTERNAL_6b1032be_4_k_cu_main6thrust24THRUST_300001_SM_1000_NS12placeholders2_1E:
	.zero		1
	.type		_ZN30_INTERNAL_6b1032be_4_k_cu_main4cuda3std3__45__cpo5beginE,@object
	.size		_ZN30_INTERNAL_6b1032be_4_k_cu_main4cuda3std3__45__cpo5beginE,(_ZN30_INTERNAL_6b1032be_4_k_cu_main4cuda3std6ranges3__45__cpo5beginE - _ZN30_INTERNAL_6b1032be_4_k_cu_main4cuda3std3__45__cpo5beginE)
_ZN30_INTERNAL_6b1032be_4_k_cu_main4cuda3std3__45__cpo5beginE:
	.zero		1
	.type		_ZN30_INTERNAL_6b1032be_4_k_cu_main4cuda3std6ranges3__45__cpo5beginE,@object
	.size		_ZN30_INTERNAL_6b1032be_4_k_cu_main4cuda3std6ranges3__45__cpo5beginE,(_ZN30_INTERNAL_6b1032be_4_k_cu_main6thrust24THRUST_300001_SM_1000_NS12placeholders2_5E - _ZN30_INTERNAL_6b1032be_4_k_cu_main4cuda3std6ranges3__45__cpo5beginE)
_ZN30_INTERNAL_6b1032be_4_k_cu_main4cuda3std6ranges3__45__cpo5beginE:
	.zero		1
	.type		_ZN30_INTERNAL_6b1032be_4_k_cu_main6thrust24THRUST_300001_SM_1000_NS12placeholders2_5E,@object
	.size		_ZN30_INTERNAL_6b1032be_4_k_cu_main6thrust24THRUST_300001_SM_1000_NS12placeholders2_5E,(_ZN30_INTERNAL_6b1032be_4_k_cu_main4cuda3std3__45__cpo6rbeginE - _ZN30_INTERNAL_6b1032be_4_k_cu_main6thrust24THRUST_300001_SM_1000_NS12placeholders2_5E)
_ZN30_INTERNAL_6b1032be_4_k_cu_main6thrust24THRUST_300001_SM_1000_NS12placeholders2_5E:
	.zero		1
	.type		_ZN30_INTERNAL_6b1032be_4_k_cu_main4cuda3std3__45__cpo6rbeginE,@object
	.size		_ZN30_INTERNAL_6b1032be_4_k_cu_main4cuda3std3__45__cpo6rbeginE,(_ZN30_INTERNAL_6b1032be_4_k_cu_main4cuda3std6ranges3__45__cpo7advanceE - _ZN30_INTERNAL_6b1032be_4_k_cu_main4cuda3std3__45__cpo6rbeginE)
_ZN30_INTERNAL_6b1032be_4_k_cu_main4cuda3std3__45__cpo6rbeginE:
	.zero		1
	.type		_ZN30_INTERNAL_6b1032be_4_k_cu_main4cuda3std6ranges3__45__cpo7advanceE,@object
	.size		_ZN30_INTERNAL_6b1032be_4_k_cu_main4cuda3std6ranges3__45__cpo7advanceE,(_ZN30_INTERNAL_6b1032be_4_k_cu_main4cuda3std3__47nulloptE - _ZN30_INTERNAL_6b1032be_4_k_cu_main4cuda3std6ranges3__45__cpo7advanceE)
_ZN30_INTERNAL_6b1032be_4_k_cu_main4cuda3std6ranges3__45__cpo7advanceE:
	.zero		1
	.type		_ZN30_INTERNAL_6b1032be_4_k_cu_main4cuda3std3__47nulloptE,@object
	.size		_ZN30_INTERNAL_6b1032be_4_k_cu_main4cuda3std3__47nulloptE,(_ZN30_INTERNAL_6b1032be_4_k_cu_main4cuda3std6ranges3__45__cpo8distanceE - _ZN30_INTERNAL_6b1032be_4_k_cu_main4cuda3std3__47nulloptE)
_ZN30_INTERNAL_6b1032be_4_k_cu_main4cuda3std3__47nulloptE:
	.zero		1
	.type		_ZN30_INTERNAL_6b1032be_4_k_cu_main4cuda3std6ranges3__45__cpo8distanceE,@object
	.size		_ZN30_INTERNAL_6b1032be_4_k_cu_main4cuda3std6ranges3__45__cpo8distanceE,(_ZN30_INTERNAL_6b1032be_4_k_cu_main6thrust24THRUST_300001_SM_1000_NS12placeholders3_10E - _ZN30_INTERNAL_6b1032be_4_k_cu_main4cuda3std6ranges3__45__cpo8distanceE)
_ZN30_INTERNAL_6b1032be_4_k_cu_main4cuda3std6ranges3__45__cpo8distanceE:
	.zero		1
	.type		_ZN30_INTERNAL_6b1032be_4_k_cu_main6thrust24THRUST_300001_SM_1000_NS12placeholders3_10E,@object
	.size		_ZN30_INTERNAL_6b1032be_4_k_cu_main6thrust24THRUST_300001_SM_1000_NS12placeholders3_10E,(_ZN30_INTERNAL_6b1032be_4_k_cu_main4cuda3std3__419piecewise_constructE - _ZN30_INTERNAL_6b1032be_4_k_cu_main6thrust24THRUST_300001_SM_1000_NS12placeholders3_10E)
_ZN30_INTERNAL_6b1032be_4_k_cu_main6thrust24THRUST_300001_SM_1000_NS12placeholders3_10E:
	.zero		1
	.type		_ZN30_INTERNAL_6b1032be_4_k_cu_main4cuda3std3__419piecewise_constructE,@object
	.size		_ZN30_INTERNAL_6b1032be_4_k_cu_main4cuda3std3__419piecewise_constructE,(_ZN30_INTERNAL_6b1032be_4_k_cu_main4cuda3std6ranges3__45__cpo5cdataE - _ZN30_INTERNAL_6b1032be_4_k_cu_main4cuda3std3__419piecewise_constructE)
_ZN30_INTERNAL_6b1032be_4_k_cu_main4cuda3std3__419piecewise_constructE:
	.zero		1
	.type		_ZN30_INTERNAL_6b1032be_4_k_cu_main4cuda3std6ranges3__45__cpo5cdataE,@object
	.size		_ZN30_INTERNAL_6b1032be_4_k_cu_main4cuda3std6ranges3__45__cpo5cdataE,(_ZN30_INTERNAL_6b1032be_4_k_cu_main6thrust24THRUST_300001_SM_1000_NS12placeholders2_2E - _ZN30_INTERNAL_6b1032be_4_k_cu_main4cuda3std6ranges3__45__cpo5cdataE)
_ZN30_INTERNAL_6b1032be_4_k_cu_main4cuda3std6ranges3__45__cpo5cdataE:
	.zero		1
	.type		_ZN30_INTERNAL_6b1032be_4_k_cu_main6thrust24THRUST_300001_SM_1000_NS12placeholders2_2E,@object
	.size		_ZN30_INTERNAL_6b1032be_4_k_cu_main6thrust24THRUST_300001_SM_1000_NS12placeholders2_2E,(_ZN30_INTERNAL_6b1032be_4_k_cu_main4cuda3std3__45__cpo3endE - _ZN30_INTERNAL_6b1032be_4_k_cu_main6thrust24THRUST_300001_SM_1000_NS12placeholders2_2E)
_ZN30_INTERNAL_6b1032be_4_k_cu_main6thrust24THRUST_300001_SM_1000_NS12placeholders2_2E:
	.zero		1
	.type		_ZN30_INTERNAL_6b1032be_4_k_cu_main4cuda3std3__45__cpo3endE,@object
	.size		_ZN30_INTERNAL_6b1032be_4_k_cu_main4cuda3std3__45__cpo3endE,(_ZN30_INTERNAL_6b1032be_4_k_cu_main4cuda3std6ranges3__45__cpo3endE - _ZN30_INTERNAL_6b1032be_4_k_cu_main4cuda3std3__45__cpo3endE)
_ZN30_INTERNAL_6b1032be_4_k_cu_main4cuda3std3__45__cpo3endE:
	.zero		1
	.type		_ZN30_INTERNAL_6b1032be_4_k_cu_main4cuda3std6ranges3__45__cpo3endE,@object
	.size		_ZN30_INTERNAL_6b1032be_4_k_cu_main4cuda3std6ranges3__45__cpo3endE,(_ZN30_INTERNAL_6b1032be_4_k_cu_main6thrust24THRUST_300001_SM_1000_NS12placeholders2_6E - _ZN30_INTERNAL_6b1032be_4_k_cu_main4cuda3std6ranges3__45__cpo3endE)
_ZN30_INTERNAL_6b1032be_4_k_cu_main4cuda3std6ranges3__45__cpo3endE:
	.zero		1
	.type		_ZN30_INTERNAL_6b1032be_4_k_cu_main6thrust24THRUST_300001_SM_1000_NS12placeholders2_6E,@object
	.size		_ZN30_INTERNAL_6b1032be_4_k_cu_main6thrust24THRUST_300001_SM_1000_NS12placeholders2_6E,(_ZN30_INTERNAL_6b1032be_4_k_cu_main4cuda3std3__45__cpo4rendE - _ZN30_INTERNAL_6b1032be_4_k_cu_main6thrust24THRUST_300001_SM_1000_NS12placeholders2_6E)
_ZN30_INTERNAL_6b1032be_4_k_cu_main6thrust24THRUST_300001_SM_1000_NS12placeholders2_6E:
	.zero		1
	.type		_ZN30_INTERNAL_6b1032be_4_k_cu_main4cuda3std3__45__cpo4rendE,@object
	.size		_ZN30_INTERNAL_6b1032be_4_k_cu_main4cuda3std3__45__cpo4rendE,(_ZN30_INTERNAL_6b1032be_4_k_cu_main4cuda3std6ranges3__45__cpo9iter_swapE - _ZN30_INTERNAL_6b1032be_4_k_cu_main4cuda3std3__45__cpo4rendE)
_ZN30_INTERNAL_6b1032be_4_k_cu_main4cuda3std3__45__cpo4rendE:
	.zero		1
	.type		_ZN30_INTERNAL_6b1032be_4_k_cu_main4cuda3std6ranges3__45__cpo9iter_swapE,@object
	.size		_ZN30_INTERNAL_6b1032be_4_k_cu_main4cuda3std6ranges3__45__cpo9iter_swapE,(_ZN30_INTERNAL_6b1032be_4_k_cu_main4cuda3std3__48unexpectE - _ZN30_INTERNAL_6b1032be_4_k_cu_main4cuda3std6ranges3__45__cpo9iter_swapE)
_ZN30_INTERNAL_6b1032be_4_k_cu_main4cuda3std6ranges3__45__cpo9iter_swapE:
	.zero		1
	.type		_ZN30_INTERNAL_6b1032be_4_k_cu_main4cuda3std3__48unexpectE,@object
	.size		_ZN30_INTERNAL_6b1032be_4_k_cu_main4cuda3std3__48unexpectE,(_ZN30_INTERNAL_6b1032be_4_k_cu_main6thrust24THRUST_300001_SM_1000_NS8cuda_cub3parE - _ZN30_INTERNAL_6b1032be_4_k_cu_main4cuda3std3__48unexpectE)
_ZN30_INTERNAL_6b1032be_4_k_cu_main4cuda3std3__48unexpectE:
	.zero		1
	.type		_ZN30_INTERNAL_6b1032be_4_k_cu_main6thrust24THRUST_300001_SM_1000_NS8cuda_cub3parE,@object
	.size		_ZN30_INTERNAL_6b1032be_4_k_cu_main6thrust24THRUST_300001_SM_1000_NS8cuda_cub3parE,(_ZN30_INTERNAL_6b1032be_4_k_cu_main6thrust24THRUST_300001_SM_1000_NS12placeholders2_4E - _ZN30_INTERNAL_6b1032be_4_k_cu_main6thrust24THRUST_300001_SM_1000_NS8cuda_cub3parE)
_ZN30_INTERNAL_6b1032be_4_k_cu_main6thrust24THRUST_300001_SM_1000_NS8cuda_cub3parE:
	.zero		1
	.type		_ZN30_INTERNAL_6b1032be_4_k_cu_main6thrust24THRUST_300001_SM_1000_NS12placeholders2_4E,@object
	.size		_ZN30_INTERNAL_6b1032be_4_k_cu_main6thrust24THRUST_300001_SM_1000_NS12placeholders2_4E,(_ZN30_INTERNAL_6b1032be_4_k_cu_main4cuda3std3__45__cpo4cendE - _ZN30_INTERNAL_6b1032be_4_k_cu_main6thrust24THRUST_300001_SM_1000_NS12placeholders2_4E)
_ZN30_INTERNAL_6b1032be_4_k_cu_main6thrust24THRUST_300001_SM_1000_NS12placeholders2_4E:
	.zero		1
	.type		_ZN30_INTERNAL_6b1032be_4_k_cu_main4cuda3std3__45__cpo4cendE,@object
	.size		_ZN30_INTERNAL_6b1032be_4_k_cu_main4cuda3std3__45__cpo4cendE,(_ZN30_INTERNAL_6b1032be_4_k_cu_main4cuda3std6ranges3__45__cpo4cendE - _ZN30_INTERNAL_6b1032be_4_k_cu_main4cuda3std3__45__cpo4cendE)
_ZN30_INTERNAL_6b1032be_4_k_cu_main4cuda3std3__45__cpo4cendE:
	.zero		1
	.type		_ZN30_INTERNAL_6b1032be_4_k_cu_main4cuda3std6ranges3__45__cpo4cendE,@object
	.size		_ZN30_INTERNAL_6b1032be_4_k_cu_main4cuda3std6ranges3__45__cpo4cendE,(_ZN30_INTERNAL_6b1032be_4_k_cu_main4cuda3std3__420unreachable_sentinelE - _ZN30_INTERNAL_6b1032be_4_k_cu_main4cuda3std6ranges3__45__cpo4cendE)
_ZN30_INTERNAL_6b1032be_4_k_cu_main4cuda3std6ranges3__45__cpo4cendE:
	.zero		1
	.type		_ZN30_INTERNAL_6b1032be_4_k_cu_main4cuda3std3__420unreachable_sentinelE,@object
	.size		_ZN30_INTERNAL_6b1032be_4_k_cu_main4cuda3std3__420unreachable_sentinelE,(_ZN30_INTERNAL_6b1032be_4_k_cu_main4cuda3std6ranges3__45__cpo5ssizeE - _ZN30_INTERNAL_6b1032be_4_k_cu_main4cuda3std3__420unreachable_sentinelE)
_ZN30_INTERNAL_6b1032be_4_k_cu_main4cuda3std3__420unreachable_sentinelE:
	.zero		1
	.type		_ZN30_INTERNAL_6b1032be_4_k_cu_main4cuda3std6ranges3__45__cpo5ssizeE,@object
	.size		_ZN30_INTERNAL_6b1032be_4_k_cu_main4cuda3std6ranges3__45__cpo5ssizeE,(_ZN30_INTERNAL_6b1032be_4_k_cu_main6thrust24THRUST_300001_SM_1000_NS12placeholders2_8E - _ZN30_INTERNAL_6b1032be_4_k_cu_main4cuda3std6ranges3__45__cpo5ssizeE)
_ZN30_INTERNAL_6b1032be_4_k_cu_main4cuda3std6ranges3__45__cpo5ssizeE:
	.zero		1
	.type		_ZN30_INTERNAL_6b1032be_4_k_cu_main6thrust24THRUST_300001_SM_1000_NS12placeholders2_8E,@object
	.size		_ZN30_INTERNAL_6b1032be_4_k_cu_main6thrust24THRUST_300001_SM_1000_NS12placeholders2_8E,(_ZN30_INTERNAL_6b1032be_4_k_cu_main4cuda3std3__45__cpo5crendE - _ZN30_INTERNAL_6b1032be_4_k_cu_main6thrust24THRUST_300001_SM_1000_NS12placeholders2_8E)
_ZN30_INTERNAL_6b1032be_4_k_cu_main6thrust24THRUST_300001_SM_1000_NS12placeholders2_8E:
	.zero		1
	.type		_ZN30_INTERNAL_6b1032be_4_k_cu_main4cuda3std3__45__cpo5crendE,@object
	.size		_ZN30_INTERNAL_6b1032be_4_k_cu_main4cuda3std3__45__cpo5crendE,(_ZN30_INTERNAL_6b1032be_4_k_cu_main4cuda3std6ranges3__45__cpo4prevE - _ZN30_INTERNAL_6b1032be_4_k_cu_main4cuda3std3__45__cpo5crendE)
_ZN30_INTERNAL_6b1032be_4_k_cu_main4cuda3std3__45__cpo5crendE:
	.zero		1
	.type		_ZN30_INTERNAL_6b1032be_4_k_cu_main4cuda3std6ranges3__45__cpo4prevE,@object
	.size		_ZN30_INTERNAL_6b1032be_4_k_cu_main4cuda3std6ranges3__45__cpo4prevE,(_ZN30_INTERNAL_6b1032be_4_k_cu_main4cuda3std6ranges3__45__cpo9iter_moveE - _ZN30_INTERNAL_6b1032be_4_k_cu_main4cuda3std6ranges3__45__cpo4prevE)
_ZN30_INTERNAL_6b1032be_4_k_cu_main4cuda3std6ranges3__45__cpo4prevE:
	.zero		1
	.type		_ZN30_INTERNAL_6b1032be_4_k_cu_main4cuda3std6ranges3__45__cpo9iter_moveE,@object
	.size		_ZN30_INTERNAL_6b1032be_4_k_cu_main4cuda3std6ranges3__45__cpo9iter_moveE,(_ZN30_INTERNAL_6b1032be_4_k_cu_main6thrust24THRUST_300001_SM_1000_NS6system6detail10sequential3seqE - _ZN30_INTERNAL_6b1032be_4_k_cu_main4cuda3std6ranges3__45__cpo9iter_moveE)
_ZN30_INTERNAL_6b1032be_4_k_cu_main4cuda3std6ranges3__45__cpo9iter_moveE:
	.zero		1
	.type		_ZN30_INTERNAL_6b1032be_4_k_cu_main6thrust24THRUST_300001_SM_1000_NS6system6detail10sequential3seqE,@object
	.size		_ZN30_INTERNAL_6b1032be_4_k_cu_main6thrust24THRUST_300001_SM_1000_NS6system6detail10sequential3seqE,(.L_31 - _ZN30_INTERNAL_6b1032be_4_k_cu_main6thrust24THRUST_300001_SM_1000_NS6system6detail10sequential3seqE)
_ZN30_INTERNAL_6b1032be_4_k_cu_main6thrust24THRUST_300001_SM_1000_NS6system6detail10sequential3seqE:
	.zero		1
.L_31:


//--------------------- .nv.shared._ZN3cub18CUB_300001_SM_10006detail6reduce18DeviceReduceKernelINS2_10policy_hubIdyN4cuda3std3__44plusIdEEE10Policy1000EN6thrust24THRUST_300001_SM_1000_NS6detail15normal_iteratorINSD_10device_ptrIdEEEEyS9_dNS7_10__identityEEEvT0_PT3_T1_NS0_13GridEvenShareISN_EET2_T4_ --------------------------
	.section	.nv.shared._ZN3cub18CUB_300001_SM_10006detail6reduce18DeviceReduceKernelINS2_10policy_hubIdyN4cuda3std3__44plusIdEEE10Policy1000EN6thrust24THRUST_300001_SM_1000_NS6detail15normal_iteratorINSD_10device_ptrIdEEEEyS9_dNS7_10__identityEEEvT0_PT3_T1_NS0_13GridEvenShareISN_EET2_T4_,"aw",@nobits
	.sectionflags	@""
	.align	8
.nv.shared._ZN3cub18CUB_300001_SM_10006detail6reduce18DeviceReduceKernelINS2_10policy_hubIdyN4cuda3std3__44plusIdEEE10Policy1000EN6thrust24THRUST_300001_SM_1000_NS6detail15normal_iteratorINSD_10device_ptrIdEEEEyS9_dNS7_10__identityEEEvT0_PT3_T1_NS0_13GridEvenShareISN_EET2_T4_:
	.zero		1176


//--------------------- .nv.shared._ZN3cub18CUB_300001_SM_10006detail6reduce28DeviceReduceSingleTileKernelINS2_10policy_hubIdyN4cuda3std3__44plusIdEEE10Policy1000EN6thrust24THRUST_300001_SM_1000_NS6detail15normal_iteratorINSD_10device_ptrIdEEEEPdyS9_ddNS7_10__identityEEEvT0_T1_T2_T3_T4_T6_ --------------------------
	.section	.nv.shared._ZN3cub18CUB_300001_SM_10006detail6reduce28DeviceReduceSingleTileKernelINS2_10policy_hubIdyN4cuda3std3__44plusIdEEE10Policy1000EN6thrust24THRUST_300001_SM_1000_NS6detail15normal_iteratorINSD_10device_ptrIdEEEEPdyS9_ddNS7_10__identityEEEvT0_T1_T2_T3_T4_T6_,"aw",@nobits
	.sectionflags	@""
	.align	8
.nv.shared._ZN3cub18CUB_300001_SM_10006detail6reduce28DeviceReduceSingleTileKernelINS2_10policy_hubIdyN4cuda3std3__44plusIdEEE10Policy1000EN6thrust24THRUST_300001_SM_1000_NS6detail15normal_iteratorINSD_10device_ptrIdEEEEPdyS9_ddNS7_10__identityEEEvT0_T1_T2_T3_T4_T6_:
	.zero		1176


//--------------------- .nv.shared._ZN3cub18CUB_300001_SM_10006detail6reduce28DeviceReduceSingleTileKernelINS2_10policy_hubIdjN4cuda3std3__44plusIdEEE10Policy1000EPdSC_iS9_ddNS7_10__identityEEEvT0_T1_T2_T3_T4_T6_ --------------------------
	.section	.nv.shared._ZN3cub18CUB_300001_SM_10006detail6reduce28DeviceReduceSingleTileKernelINS2_10policy_hubIdjN4cuda3std3__44plusIdEEE10Policy1000EPdSC_iS9_ddNS7_10__identityEEEvT0_T1_T2_T3_T4_T6_,"aw",@nobits
	.sectionflags	@""
	.align	8
.nv.shared._ZN3cub18CUB_300001_SM_10006detail6reduce28DeviceReduceSingleTileKernelINS2_10policy_hubIdjN4cuda3std3__44plusIdEEE10Policy1000EPdSC_iS9_ddNS7_10__identityEEEvT0_T1_T2_T3_T4_T6_:
	.zero		1216


//--------------------- .nv.shared._ZN3cub18CUB_300001_SM_10006detail6reduce18DeviceReduceKernelINS2_10policy_hubIdjN4cuda3std3__44plusIdEEE10Policy1000EN6thrust24THRUST_300001_SM_1000_NS6detail15normal_iteratorINSD_10device_ptrIdEEEEjS9_dNS7_10__identityEEEvT0_PT3_T1_NS0_13GridEvenShareISN_EET2_T4_ --------------------------
	.section	.nv.shared._ZN3cub18CUB_300001_SM_10006detail6reduce18DeviceReduceKernelINS2_10policy_hubIdjN4cuda3std3__44plusIdEEE10Policy1000EN6thrust24THRUST_300001_SM_1000_NS6detail15normal_iteratorINSD_10device_ptrIdEEEEjS9_dNS7_10__identityEEEvT0_PT3_T1_NS0_13GridEvenShareISN_EET2_T4_,"aw",@nobits
	.sectionflags	@""
	.align	8
.nv.shared._ZN3cub18CUB_300001_SM_10006detail6reduce18DeviceReduceKernelINS2_10policy_hubIdjN4cuda3std3__44plusIdEEE10Policy1000EN6thrust24THRUST_300001_SM_1000_NS6detail15normal_iteratorINSD_10device_ptrIdEEEEjS9_dNS7_10__identityEEEvT0_PT3_T1_NS0_13GridEvenShareISN_EET2_T4_:
	.zero		1216


//--------------------- .nv.shared._ZN3cub18CUB_300001_SM_10006detail6reduce28DeviceReduceSingleTileKernelINS2_10policy_hubIdjN4cuda3std3__44plusIdEEE10Policy1000EN6thrust24THRUST_300001_SM_1000_NS6detail15normal_iteratorINSD_10device_ptrIdEEEEPdjS9_ddNS7_10__identityEEEvT0_T1_T2_T3_T4_T6_ --------------------------
	.section	.nv.shared._ZN3cub18CUB_300001_SM_10006detail6reduce28DeviceReduceSingleTileKernelINS2_10policy_hubIdjN4cuda3std3__44plusIdEEE10Policy1000EN6thrust24THRUST_300001_SM_1000_NS6detail15normal_iteratorINSD_10device_ptrIdEEEEPdjS9_ddNS7_10__identityEEEvT0_T1_T2_T3_T4_T6_,"aw",@nobits
	.sectionflags	@""
	.align	8
.nv.shared._ZN3cub18CUB_300001_SM_10006detail6reduce28DeviceReduceSingleTileKernelINS2_10policy_hubIdjN4cuda3std3__44plusIdEEE10Policy1000EN6thrust24THRUST_300001_SM_1000_NS6detail15normal_iteratorINSD_10device_ptrIdEEEEPdjS9_ddNS7_10__identityEEEvT0_T1_T2_T3_T4_T6_:
	.zero		1216


//--------------------- .nv.shared._ZN3cub18CUB_300001_SM_10006detail6reduce28DeviceReduceSingleTileKernelINS2_10policy_hubIlyN4cuda3std3__44plusIlEEE10Policy1000EPlSC_iS9_llNS7_10__identityEEEvT0_T1_T2_T3_T4_T6_ --------------------------
	.section	.nv.shared._ZN3cub18CUB_300001_SM_10006detail6reduce28DeviceReduceSingleTileKernelINS2_10policy_hubIlyN4cuda3std3__44plusIlEEE10Policy1000EPlSC_iS9_llNS7_10__identityEEEvT0_T1_T2_T3_T4_T6_,"aw",@nobits
	.sectionflags	@""
	.align	8
.nv.shared._ZN3cub18CUB_300001_SM_10006detail6reduce28DeviceReduceSingleTileKernelINS2_10policy_hubIlyN4cuda3std3__44plusIlEEE10Policy1000EPlSC_iS9_llNS7_10__identityEEEvT0_T1_T2_T3_T4_T6_:
	.zero		1176


//--------------------- .nv.shared._ZN3cub18CUB_300001_SM_10006detail6reduce18DeviceReduceKernelINS2_10policy_hubIlyN4cuda3std3__44plusIlEEE10Policy1000EN6thrust24THRUST_300001_SM_1000_NS18transform_iteratorINSD_6detail10functional5actorINSG_9compositeIJNSG_16operator_adaptorINS7_7greaterIvEEEENSH_INSG_8argumentILj0EEEEENSH_INSG_5valueIdEEEEEEEEENSF_15normal_iteratorINSD_10device_ptrIdEEEEllEEyS9_lNS7_10__identityEEEvT0_PT3_T1_NS0_13GridEvenShareIS14_EET2_T4_ --------------------------
	.section	.nv.shared._ZN3cub18CUB_300001_SM_10006detail6reduce18DeviceReduceKernelINS2_10policy_hubIlyN4cuda3std3__44plusIlEEE10Policy1000EN6thrust24THRUST_300001_SM_1000_NS18transform_iteratorINSD_6detail10functional5actorINSG_9compositeIJNSG_16operator_adaptorINS7_7greaterIvEEEENSH_INSG_8argumentILj0EEEEENSH_INSG_5valueIdEEEEEEEEENSF_15normal_iteratorINSD_10device_ptrIdEEEEllEEyS9_lNS7_10__identityEEEvT0_PT3_T1_NS0_13GridEvenShareIS14_EET2_T4_,"aw",@nobits
	.sectionflags	@""
	.align	8
.nv.shared._ZN3cub18CUB_300001_SM_10006detail6reduce18DeviceReduceKernelINS2_10policy_hubIlyN4cuda3std3__44plusIlEEE10Policy1000EN6thrust24THRUST_300001_SM_1000_NS18transform_iteratorINSD_6detail10functional5actorINSG_9compositeIJNSG_16operator_adaptorINS7_7greaterIvEEEENSH_INSG_8argumentILj0EEEEENSH_INSG_5valueIdEEEEEEEEENSF_15normal_iteratorINSD_10device_ptrIdEEEEllEEyS9_lNS7_10__identityEEEvT0_PT3_T1_NS0_13GridEvenShareIS14_EET2_T4_:
	.zero		1176


//--------------------- .nv.shared._ZN3cub18CUB_300001_SM_10006detail6reduce28DeviceReduceSingleTileKernelINS2_10policy_hubIlyN4cuda3std3__44plusIlEEE10Policy1000EN6thrust24THRUST_300001_SM_1000_NS18transform_iteratorINSD_6detail10functional5actorINSG_9compositeIJNSG_16operator_adaptorINS7_7greaterIvEEEENSH_INSG_8argumentILj0EEEEENSH_INSG_5valueIdEEEEEEEEENSF_15normal_iteratorINSD_10device_ptrIdEEEEllEEPlyS9_llNS7_10__identityEEEvT0_T1_T2_T3_T4_T6_ --------------------------
	.section	.nv.shared._ZN3cub18CUB_300001_SM_10006detail6reduce28DeviceReduceSingleTileKernelINS2_10policy_hubIlyN4cuda3std3__44plusIlEEE10Policy1000EN6thrust24THRUST_300001_SM_1000_NS18transform_iteratorINSD_6detail10functional5actorINSG_9compositeIJNSG_16operator_adaptorINS7_7greaterIvEEEENSH_INSG_8argumentILj0EEEEENSH_INSG_5valueIdEEEEEEEEENSF_15normal_iteratorINSD_10device_ptrIdEEEEllEEPlyS9_llNS7_10__identityEEEvT0_T1_T2_T3_T4_T6_,"aw",@nobits
	.sectionflags	@""
	.align	8
.nv.shared._ZN3cub18CUB_300001_SM_10006detail6reduce28DeviceReduceSingleTileKernelINS2_10policy_hubIlyN4cuda3std3__44plusIlEEE10Policy1000EN6thrust24THRUST_300001_SM_1000_NS18transform_iteratorINSD_6detail10functional5actorINSG_9compositeIJNSG_16operator_adaptorINS7_7greaterIvEEEENSH_INSG_8argumentILj0EEEEENSH_INSG_5valueIdEEEEEEEEENSF_15normal_iteratorINSD_10device_ptrIdEEEEllEEPlyS9_llNS7_10__identityEEEvT0_T1_T2_T3_T4_T6_:
	.zero		1176


//--------------------- .nv.shared._ZN3cub18CUB_300001_SM_10006detail6reduce28DeviceReduceSingleTileKernelINS2_10policy_hubIljN4cuda3std3__44plusIlEEE10Policy1000EPlSC_iS9_llNS7_10__identityEEEvT0_T1_T2_T3_T4_T6_ --------------------------
	.section	.nv.shared._ZN3cub18CUB_300001_SM_10006detail6reduce28DeviceReduceSingleTileKernelINS2_10policy_hubIljN4cuda3std3__44plusIlEEE10Policy1000EPlSC_iS9_llNS7_10__identityEEEvT0_T1_T2_T3_T4_T6_,"aw",@nobits
	.sectionflags	@""
	.align	8
.nv.shared._ZN3cub18CUB_300001_SM_10006detail6reduce28DeviceReduceSingleTileKernelINS2_10policy_hubIljN4cuda3std3__44plusIlEEE10Policy1000EPlSC_iS9_llNS7_10__identityEEEvT0_T1_T2_T3_T4_T6_:
	.zero		1176


//--------------------- .nv.shared._ZN3cub18CUB_300001_SM_10006detail6reduce18DeviceReduceKernelINS2_10policy_hubIljN4cuda3std3__44plusIlEEE10Policy1000EN6thrust24THRUST_300001_SM_1000_NS18transform_iteratorINSD_6detail10functional5actorINSG_9compositeIJNSG_16operator_adaptorINS7_7greaterIvEEEENSH_INSG_8argumentILj0EEEEENSH_INSG_5valueIdEEEEEEEEENSF_15normal_iteratorINSD_10device_ptrIdEEEEllEEjS9_lNS7_10__identityEEEvT0_PT3_T1_NS0_13GridEvenShareIS14_EET2_T4_ --------------------------
	.section	.nv.shared._ZN3cub18CUB_300001_SM_10006detail6reduce18DeviceReduceKernelINS2_10policy_hubIljN4cuda3std3__44plusIlEEE10Policy1000EN6thrust24THRUST_300001_SM_1000_NS18transform_iteratorINSD_6detail10functional5actorINSG_9compositeIJNSG_16operator_adaptorINS7_7greaterIvEEEENSH_INSG_8argumentILj0EEEEENSH_INSG_5valueIdEEEEEEEEENSF_15normal_iteratorINSD_10device_ptrIdEEEEllEEjS9_lNS7_10__identityEEEvT0_PT3_T1_NS0_13GridEvenShareIS14_EET2_T4_,"aw",@nobits
	.sectionflags	@""
	.align	8
.nv.shared._ZN3cub18CUB_300001_SM_10006detail6reduce18DeviceReduceKernelINS2_10policy_hubIljN4cuda3std3__44plusIlEEE10Policy1000EN6thrust24THRUST_300001_SM_1000_NS18transform_iteratorINSD_6detail10functional5actorINSG_9compositeIJNSG_16operator_adaptorINS7_7greaterIvEEEENSH_INSG_8argumentILj0EEEEENSH_INSG_5valueIdEEEEEEEEENSF_15normal_iteratorINSD_10device_ptrIdEEEEllEEjS9_lNS7_10__identityEEEvT0_PT3_T1_NS0_13GridEvenShareIS14_EET2_T4_:
	.zero		1176


//--------------------- .nv.shared._ZN3cub18CUB_300001_SM_10006detail6reduce28DeviceReduceSingleTileKernelINS2_10policy_hubIljN4cuda3std3__44plusIlEEE10Policy1000EN6thrust24THRUST_300001_SM_1000_NS18transform_iteratorINSD_6detail10functional5actorINSG_9compositeIJNSG_16operator_adaptorINS7_7greaterIvEEEENSH_INSG_8argumentILj0EEEEENSH_INSG_5valueIdEEEEEEEEENSF_15normal_iteratorINSD_10device_ptrIdEEEEllEEPljS9_llNS7_10__identityEEEvT0_T1_T2_T3_T4_T6_ --------------------------
	.section	.nv.shared._ZN3cub18CUB_300001_SM_10006detail6reduce28DeviceReduceSingleTileKernelINS2_10policy_hubIljN4cuda3std3__44plusIlEEE10Policy1000EN6thrust24THRUST_300001_SM_1000_NS18transform_iteratorINSD_6detail10functional5actorINSG_9compositeIJNSG_16operator_adaptorINS7_7greaterIvEEEENSH_INSG_8argumentILj0EEEEENSH_INSG_5valueIdEEEEEEEEENSF_15normal_iteratorINSD_10device_ptrIdEEEEllEEPljS9_llNS7_10__identityEEEvT0_T1_T2_T3_T4_T6_,"aw",@nobits
	.sectionflags	@""
	.align	8
.nv.shared._ZN3cub18CUB_300001_SM_10006detail6reduce28DeviceReduceSingleTileKernelINS2_10policy_hubIljN4cuda3std3__44plusIlEEE10Policy1000EN6thrust24THRUST_300001_SM_1000_NS18transform_iteratorINSD_6detail10functional5actorINSG_9compositeIJNSG_16operator_adaptorINS7_7greaterIvEEEENSH_INSG_8argumentILj0EEEEENSH_INSG_5valueIdEEEEEEEEENSF_15normal_iteratorINSD_10device_ptrIdEEEEllEEPljS9_llNS7_10__identityEEEvT0_T1_T2_T3_T4_T6_:
	.zero		1176


//--------------------- .nv.constant0._ZN3cub18CUB_300001_SM_10006detail6reduce28DeviceReduceSingleTileKernelINS2_10policy_hubIdyN4cuda3std3__44plusIdEEE10Policy1000EPdSC_iS9_ddNS7_10__identityEEEvT0_T1_T2_T3_T4_T6_ --------------------------
	.section	.nv.constant0._ZN3cub18CUB_300001_SM_10006detail6reduce28DeviceReduceSingleTileKernelINS2_10policy_hubIdyN4cuda3std3__44plusIdEEE10Policy1000EPdSC_iS9_ddNS7_10__identityEEEvT0_T1_T2_T3_T4_T6_,"a",@progbits
	.sectionflags	@""
	.align	4
.nv.constant0._ZN3cub18CUB_300001_SM_10006detail6reduce28DeviceReduceSingleTileKernelINS2_10policy_hubIdyN4cuda3std3__44plusIdEEE10Policy1000EPdSC_iS9_ddNS7_10__identityEEEvT0_T1_T2_T3_T4_T6_:
	.zero		929


//--------------------- .nv.constant0._ZN3cub18CUB_300001_SM_10006detail6reduce18DeviceReduceKernelINS2_10policy_hubIdyN4cuda3std3__44plusIdEEE10Policy1000EN6thrust24THRUST_300001_SM_1000_NS6detail15normal_iteratorINSD_10device_ptrIdEEEEyS9_dNS7_10__identityEEEvT0_PT3_T1_NS0_13GridEvenShareISN_EET2_T4_ --------------------------
	.section	.nv.constant0._ZN3cub18CUB_300001_SM_10006detail6reduce18DeviceReduceKernelINS2_10policy_hubIdyN4cuda3std3__44plusIdEEE10Policy1000EN6thrust24THRUST_300001_SM_1000_NS6detail15normal_iteratorINSD_10device_ptrIdEEEEyS9_dNS7_10__identityEEEvT0_PT3_T1_NS0_13GridEvenShareISN_EET2_T4_,"a",@progbits
	.sectionflags	@""
	.align	4
.nv.constant0._ZN3cub18CUB_300001_SM_10006detail6reduce18DeviceReduceKernelINS2_10policy_hubIdyN4cuda3std3__44plusIdEEE10Policy1000EN6thrust24THRUST_300001_SM_1000_NS6detail15normal_iteratorINSD_10device_ptrIdEEEEyS9_dNS7_10__identityEEEvT0_PT3_T1_NS0_13GridEvenShareISN_EET2_T4_:
	.zero		994


//--------------------- .nv.constant0._ZN3cub18CUB_300001_SM_10006detail6reduce28DeviceReduceSingleTileKernelINS2_10policy_hubIdyN4cuda3std3__44plusIdEEE10Policy1000EN6thrust24THRUST_300001_SM_1000_NS6detail15normal_iteratorINSD_10device_ptrIdEEEEPdyS9_ddNS7_10__identityEEEvT0_T1_T2_T3_T4_T6_ --------------------------
	.section	.nv.constant0._ZN3cub18CUB_300001_SM_10006detail6reduce28DeviceReduceSingleTileKernelINS2_10policy_hubIdyN4cuda3std3__44plusIdEEE10Policy1000EN6thrust24THRUST_300001_SM_1000_NS6detail15normal_iteratorINSD_10device_ptrIdEEEEPdyS9_ddNS7_10__identityEEEvT0_T1_T2_T3_T4_T6_,"a",@progbits
	.sectionflags	@""
	.align	4
.nv.constant0._ZN3cub18CUB_300001_SM_10006detail6reduce28DeviceReduceSingleTileKernelINS2_10policy_hubIdyN4cuda3std3__44plusIdEEE10Policy1000EN6thrust24THRUST_300001_SM_1000_NS6detail15normal_iteratorINSD_10device_ptrIdEEEEPdyS9_ddNS7_10__identityEEEvT0_T1_T2_T3_T4_T6_:
	.zero		937


//--------------------- .nv.constant0._ZN3cub18CUB_300001_SM_10006detail6reduce28DeviceReduceSingleTileKernelINS2_10policy_hubIdjN4cuda3std3__44plusIdEEE10Policy1000EPdSC_iS9_ddNS7_10__identityEEEvT0_T1_T2_T3_T4_T6_ --------------------------
	.section	.nv.constant0._ZN3cub18CUB_300001_SM_10006detail6reduce28DeviceReduceSingleTileKernelINS2_10policy_hubIdjN4cuda3std3__44plusIdEEE10Policy1000EPdSC_iS9_ddNS7_10__identityEEEvT0_T1_T2_T3_T4_T6_,"a",@progbits
	.sectionflags	@""
	.align	4
.nv.constant0._ZN3cub18CUB_300001_SM_10006detail6reduce28DeviceReduceSingleTileKernelINS2_10policy_hubIdjN4cuda3std3__44plusIdEEE10Policy1000EPdSC_iS9_ddNS7_10__identityEEEvT0_T1_T2_T3_T4_T6_:
	.zero		929


//--------------------- .nv.constant0._ZN3cub18CUB_300001_SM_10006detail6reduce18DeviceReduceKernelINS2_10policy_hubIdjN4cuda3std3__44plusIdEEE10Policy1000EN6thrust24THRUST_300001_SM_1000_NS6detail15normal_iteratorINSD_10device_ptrIdEEEEjS9_dNS7_10__identityEEEvT0_PT3_T1_NS0_13GridEvenShareISN_EET2_T4_ --------------------------
	.section	.nv.constant0._ZN3cub18CUB_300001_SM_10006detail6reduce18DeviceReduceKernelINS2_10policy_hubIdjN4cuda3std3__44plusIdEEE10Policy1000EN6thrust24THRUST_300001_SM_1000_NS6detail15normal_iteratorINSD_10device_ptrIdEEEEjS9_dNS7_10__identityEEEvT0_PT3_T1_NS0_13GridEvenShareISN_EET2_T4_,"a",@progbits
	.sectionflags	@""
	.align	4
.nv.constant0._ZN3cub18CUB_300001_SM_10006detail6reduce18DeviceReduceKernelINS2_10policy_hubIdjN4cuda3std3__44plusIdEEE10Policy1000EN6thrust24THRUST_300001_SM_1000_NS6detail15normal_iteratorINSD_10device_ptrIdEEEEjS9_dNS7_10__identityEEEvT0_PT3_T1_NS0_13GridEvenShareISN_EET2_T4_:
	.zero		958


//--------------------- .nv.constant0._ZN3cub18CUB_300001_SM_10006detail6reduce28DeviceReduceSingleTileKernelINS2_10policy_hubIdjN4cuda3std3__44plusIdEEE10Policy1000EN6thrust24THRUST_300001_SM_1000_NS6detail15normal_iteratorINSD_10device_ptrIdEEEEPdjS9_ddNS7_10__identityEEEvT0_T1_T2_T3_T4_T6_ --------------------------
	.section	.nv.constant0._ZN3cub18CUB_300001_SM_10006detail6reduce28DeviceReduceSingleTileKernelINS2_10policy_hubIdjN4cuda3std3__44plusIdEEE10Policy1000EN6thrust24THRUST_300001_SM_1000_NS6detail15normal_iteratorINSD_10device_ptrIdEEEEPdjS9_ddNS7_10__identityEEEvT0_T1_T2_T3_T4_T6_,"a",@progbits
	.sectionflags	@""
	.align	4
.nv.constant0._ZN3cub18CUB_300001_SM_10006detail6reduce28DeviceReduceSingleTileKernelINS2_10policy_hubIdjN4cuda3std3__44plusIdEEE10Policy1000EN6thrust24THRUST_300001_SM_1000_NS6detail15normal_iteratorINSD_10device_ptrIdEEEEPdjS9_ddNS7_10__identityEEEvT0_T1_T2_T3_T4_T6_:
	.zero		929


//--------------------- .nv.constant0._ZN3cub18CUB_300001_SM_10006detail6reduce28DeviceReduceSingleTileKernelINS2_10policy_hubIlyN4cuda3std3__44plusIlEEE10Policy1000EPlSC_iS9_llNS7_10__identityEEEvT0_T1_T2_T3_T4_T6_ --------------------------
	.section	.nv.constant0._ZN3cub18CUB_300001_SM_10006detail6reduce28DeviceReduceSingleTileKernelINS2_10policy_hubIlyN4cuda3std3__44plusIlEEE10Policy1000EPlSC_iS9_llNS7_10__identityEEEvT0_T1_T2_T3_T4_T6_,"a",@progbits
	.sectionflags	@""
	.align	4
.nv.constant0._ZN3cub18CUB_300001_SM_10006detail6reduce28DeviceReduceSingleTileKernelINS2_10policy_hubIlyN4cuda3std3__44plusIlEEE10Policy1000EPlSC_iS9_llNS7_10__identityEEEvT0_T1_T2_T3_T4_T6_:
	.zero		929


//--------------------- .nv.constant0._ZN3cub18CUB_300001_SM_10006detail6reduce18DeviceReduceKernelINS2_10policy_hubIlyN4cuda3std3__44plusIlEEE10Policy1000EN6thrust24THRUST_300001_SM_1000_NS18transform_iteratorINSD_6detail10functional5actorINSG_9compositeIJNSG_16operator_adaptorINS7_7greaterIvEEEENSH_INSG_8argumentILj0EEEEENSH_INSG_5valueIdEEEEEEEEENSF_15normal_iteratorINSD_10device_ptrIdEEEEllEEyS9_lNS7_10__identityEEEvT0_PT3_T1_NS0_13GridEvenShareIS14_EET2_T4_ --------------------------
	.section	.nv.constant0._ZN3cub18CUB_300001_SM_10006detail6reduce18DeviceReduceKernelINS2_10policy_hubIlyN4cuda3std3__44plusIlEEE10Policy1000EN6thrust24THRUST_300001_SM_1000_NS18transform_iteratorINSD_6detail10functional5actorINSG_9compositeIJNSG_16operator_adaptorINS7_7greaterIvEEEENSH_INSG_8argumentILj0EEEEENSH_INSG_5valueIdEEEEEEEEENSF_15normal_iteratorINSD_10device_ptrIdEEEEllEEyS9_lNS7_10__identityEEEvT0_PT3_T1_NS0_13GridEvenShareIS14_EET2_T4_,"a",@progbits
	.sectionflags	@""
	.align	4
.nv.constant0._ZN3cub18CUB_300001_SM_10006detail6reduce18DeviceReduceKernelINS2_10policy_hubIlyN4cuda3std3__44plusIlEEE10Policy1000EN6thrust24THRUST_300001_SM_1000_NS18transform_iteratorINSD_6detail10functional5actorINSG_9compositeIJNSG_16operator_adaptorINS7_7greaterIvEEEENSH_INSG_8argumentILj0EEEEENSH_INSG_5valueIdEEEEEEEEENSF_15normal_iteratorINSD_10device_ptrIdEEEEllEEyS9_lNS7_10__identityEEEvT0_PT3_T1_NS0_13GridEvenShareIS14_EET2_T4_:
	.zero		1010


//--------------------- .nv.constant0._ZN3cub18CUB_300001_SM_10006detail6reduce28DeviceReduceSingleTileKernelINS2_10policy_hubIlyN4cuda3std3__44plusIlEEE10Policy1000EN6thrust24THRUST_300001_SM_1000_NS18transform_iteratorINSD_6detail10functional5actorINSG_9compositeIJNSG_16operator_adaptorINS7_7greaterIvEEEENSH_INSG_8argumentILj0EEEEENSH_INSG_5valueIdEEEEEEEEENSF_15normal_iteratorINSD_10device_ptrIdEEEEllEEPlyS9_llNS7_10__identityEEEvT0_T1_T2_T3_T4_T6_ --------------------------
	.section	.nv.constant0._ZN3cub18CUB_300001_SM_10006detail6reduce28DeviceReduceSingleTileKernelINS2_10policy_hubIlyN4cuda3std3__44plusIlEEE10Policy1000EN6thrust24THRUST_300001_SM_1000_NS18transform_iteratorINSD_6detail10functional5actorINSG_9compositeIJNSG_16operator_adaptorINS7_7greaterIvEEEENSH_INSG_8argumentILj0EEEEENSH_INSG_5valueIdEEEEEEEEENSF_15normal_iteratorINSD_10device_ptrIdEEEEllEEPlyS9_llNS7_10__identityEEEvT0_T1_T2_T3_T4_T6_,"a",@progbits
	.sectionflags	@""
	.align	4
.nv.constant0._ZN3cub18CUB_300001_SM_10006detail6reduce28DeviceReduceSingleTileKernelINS2_10policy_hubIlyN4cuda3std3__44plusIlEEE10Policy1000EN6thrust24THRUST_300001_SM_1000_NS18transform_iteratorINSD_6detail10functional5actorINSG_9compositeIJNSG_16operator_adaptorINS7_7greaterIvEEEENSH_INSG_8argumentILj0EEEEENSH_INSG_5valueIdEEEEEEEEENSF_15normal_iteratorINSD_10device_ptrIdEEEEllEEPlyS9_llNS7_10__identityEEEvT0_T1_T2_T3_T4_T6_:
	.zero		953


//--------------------- .nv.constant0._ZN3cub18CUB_300001_SM_10006detail6reduce28DeviceReduceSingleTileKernelINS2_10policy_hubIljN4cuda3std3__44plusIlEEE10Policy1000EPlSC_iS9_llNS7_10__identityEEEvT0_T1_T2_T3_T4_T6_ --------------------------
	.section	.nv.constant0._ZN3cub18CUB_300001_SM_10006detail6reduce28DeviceReduceSingleTileKernelINS2_10policy_hubIljN4cuda3std3__44plusIlEEE10Policy1000EPlSC_iS9_llNS7_10__identityEEEvT0_T1_T2_T3_T4_T6_,"a",@progbits
	.sectionflags	@""
	.align	4
.nv.constant0._ZN3cub18CUB_300001_SM_10006detail6reduce28DeviceReduceSingleTileKernelINS2_10policy_hubIljN4cuda3std3__44plusIlEEE10Policy1000EPlSC_iS9_llNS7_10__identityEEEvT0_T1_T2_T3_T4_T6_:
	.zero		929


//--------------------- .nv.constant0._ZN3cub18CUB_300001_SM_10006detail6reduce18DeviceReduceKernelINS2_10policy_hubIljN4cuda3std3__44plusIlEEE10Policy1000EN6thrust24THRUST_300001_SM_1000_NS18transform_iteratorINSD_6detail10functional5actorINSG_9compositeIJNSG_16operator_adaptorINS7_7greaterIvEEEENSH_INSG_8argumentILj0EEEEENSH_INSG_5valueIdEEEEEEEEENSF_15normal_iteratorINSD_10device_ptrIdEEEEllEEjS9_lNS7_10__identityEEEvT0_PT3_T1_NS0_13GridEvenShareIS14_EET2_T4_ --------------------------
	.section	.nv.constant0._ZN3cub18CUB_300001_SM_10006detail6reduce18DeviceReduceKernelINS2_10policy_hubIljN4cuda3std3__44plusIlEEE10Policy1000EN6thrust24THRUST_300001_SM_1000_NS18transform_iteratorINSD_6detail10functional5actorINSG_9compositeIJNSG_16operator_adaptorINS7_7greaterIvEEEENSH_INSG_8argumentILj0EEEEENSH_INSG_5valueIdEEEEEEEEENSF_15normal_iteratorINSD_10device_ptrIdEEEEllEEjS9_lNS7_10__identityEEEvT0_PT3_T1_NS0_13GridEvenShareIS14_EET2_T4_,"a",@progbits
	.sectionflags	@""
	.align	4
.nv.constant0._ZN3cub18CUB_300001_SM_10006detail6reduce18DeviceReduceKernelINS2_10policy_hubIljN4cuda3std3__44plusIlEEE10Policy1000EN6thrust24THRUST_300001_SM_1000_NS18transform_iteratorINSD_6detail10functional5actorINSG_9compositeIJNSG_16operator_adaptorINS7_7greaterIvEEEENSH_INSG_8argumentILj0EEEEENSH_INSG_5valueIdEEEEEEEEENSF_15normal_iteratorINSD_10device_ptrIdEEEEllEEjS9_lNS7_10__identityEEEvT0_PT3_T1_NS0_13GridEvenShareIS14_EET2_T4_:
	.zero		974


//--------------------- .nv.constant0._ZN3cub18CUB_300001_SM_10006detail6reduce28DeviceReduceSingleTileKernelINS2_10policy_hubIljN4cuda3std3__44plusIlEEE10Policy1000EN6thrust24THRUST_300001_SM_1000_NS18transform_iteratorINSD_6detail10functional5actorINSG_9compositeIJNSG_16operator_adaptorINS7_7greaterIvEEEENSH_INSG_8argumentILj0EEEEENSH_INSG_5valueIdEEEEEEEEENSF_15normal_iteratorINSD_10device_ptrIdEEEEllEEPljS9_llNS7_10__identityEEEvT0_T1_T2_T3_T4_T6_ --------------------------
	.section	.nv.constant0._ZN3cub18CUB_300001_SM_10006detail6reduce28DeviceReduceSingleTileKernelINS2_10policy_hubIljN4cuda3std3__44plusIlEEE10Policy1000EN6thrust24THRUST_300001_SM_1000_NS18transform_iteratorINSD_6detail10functional5actorINSG_9compositeIJNSG_16operator_adaptorINS7_7greaterIvEEEENSH_INSG_8argumentILj0EEEEENSH_INSG_5valueIdEEEEEEEEENSF_15normal_iteratorINSD_10device_ptrIdEEEEllEEPljS9_llNS7_10__identityEEEvT0_T1_T2_T3_T4_T6_,"a",@progbits
	.sectionflags	@""
	.align	4
.nv.constant0._ZN3cub18CUB_300001_SM_10006detail6reduce28DeviceReduceSingleTileKernelINS2_10policy_hubIljN4cuda3std3__44plusIlEEE10Policy1000EN6thrust24THRUST_300001_SM_1000_NS18transform_iteratorINSD_6detail10functional5actorINSG_9compositeIJNSG_16operator_adaptorINS7_7greaterIvEEEENSH_INSG_8argumentILj0EEEEENSH_INSG_5valueIdEEEEEEEEENSF_15normal_iteratorINSD_10device_ptrIdEEEEllEEPljS9_llNS7_10__identityEEEvT0_T1_T2_T3_T4_T6_:
	.zero		945


//--------------------- .nv.constant0._ZN3cub18CUB_300001_SM_10006detail9transform16transform_kernelINS2_10policy_hubILb1EN4cuda3std3__45tupleIJN6thrust24THRUST_300001_SM_1000_NS6detail15normal_iteratorINSA_10device_ptrIdEEEESF_EEEE10policy1000El13difference_opSF_JPdSK_EEEvT0_iT1_T2_DpNS2_10kernel_argIT3_EE --------------------------
	.section	.nv.constant0._ZN3cub18CUB_300001_SM_10006detail9transform16transform_kernelINS2_10policy_hubILb1EN4cuda3std3__45tupleIJN6thrust24THRUST_300001_SM_1000_NS6detail15normal_iteratorINSA_10device_ptrIdEEEESF_EEEE10policy1000El13difference_opSF_JPdSK_EEEvT0_iT1_T2_DpNS2_10kernel_argIT3_EE,"a",@progbits
	.sectionflags	@""
	.align	4
.nv.constant0._ZN3cub18CUB_300001_SM_10006detail9transform16transform_kernelINS2_10policy_hubILb1EN4cuda3std3__45tupleIJN6thrust24THRUST_300001_SM_1000_NS6detail15normal_iteratorINSA_10device_ptrIdEEEESF_EEEE10policy1000El13difference_opSF_JPdSK_EEEvT0_iT1_T2_DpNS2_10kernel_argIT3_EE:
	.zero		952


//--------------------- .nv.constant0._ZN3cub18CUB_300001_SM_10006detail9transform16transform_kernelINS2_10policy_hubILb1EN4cuda3std3__45tupleIJN6thrust24THRUST_300001_SM_1000_NS6detail15normal_iteratorINSA_10device_ptrIdEEEESF_EEEE10policy1000Ei13difference_opSF_JPdSK_EEEvT0_iT1_T2_DpNS2_10kernel_argIT3_EE --------------------------
	.section	.nv.constant0._ZN3cub18CUB_300001_SM_10006detail9transform16transform_kernelINS2_10policy_hubILb1EN4cuda3std3__45tupleIJN6thrust24THRUST_300001_SM_1000_NS6detail15normal_iteratorINSA_10device_ptrIdEEEESF_EEEE10policy1000Ei13difference_opSF_JPdSK_EEEvT0_iT1_T2_DpNS2_10kernel_argIT3_EE,"a",@progbits
	.sectionflags	@""
	.align	4
.nv.constant0._ZN3cub18CUB_300001_SM_10006detail9transform16transform_kernelINS2_10policy_hubILb1EN4cuda3std3__45tupleIJN6thrust24THRUST_300001_SM_1000_NS6detail15normal_iteratorINSA_10device_ptrIdEEEESF_EEEE10policy1000Ei13difference_opSF_JPdSK_EEEvT0_iT1_T2_DpNS2_10kernel_argIT3_EE:
	.zero		952


//--------------------- .nv.constant0._ZN3cub18CUB_300001_SM_10006detail8for_each13static_kernelINS2_12policy_hub_t12policy_500_tElN6thrust24THRUST_300001_SM_1000_NS8cuda_cub11__transform17unary_transform_fINS7_6detail15normal_iteratorINS7_10device_ptrIdEEEESF_NS9_14no_stencil_tagENS8_9__replace10constant_fIdEE15is_non_positiveEEEEvT0_T1_ --------------------------
	.section	.nv.constant0._ZN3cub18CUB_300001_SM_10006detail8for_each13static_kernelINS2_12policy_hub_t12policy_500_tElN6thrust24THRUST_300001_SM_1000_NS8cuda_cub11__transform17unary_transform_fINS7_6detail15normal_iteratorINS7_10device_ptrIdEEEESF_NS9_14no_stencil_tagENS8_9__replace10constant_fIdEE15is_non_positiveEEEEvT0_T1_,"a",@progbits
	.sectionflags	@""
	.align	4
.nv.constant0._ZN3cub18CUB_300001_SM_10006detail8for_each13static_kernelINS2_12policy_hub_t12policy_500_tElN6thrust24THRUST_300001_SM_1000_NS8cuda_cub11__transform17unary_transform_fINS7_6detail15normal_iteratorINS7_10device_ptrIdEEEESF_NS9_14no_stencil_tagENS8_9__replace10constant_fIdEE15is_non_positiveEEEEvT0_T1_:
	.zero		936


//--------------------- .nv.constant0._ZN3cub18CUB_300001_SM_10006detail8for_each13static_kernelINS2_12policy_hub_t12policy_500_tEmN6thrust24THRUST_300001_SM_1000_NS8cuda_cub20__uninitialized_fill7functorINS7_10device_ptrIdEEdEEEEvT0_T1_ --------------------------
	.section	.nv.constant0._ZN3cub18CUB_300001_SM_10006detail8for_each13static_kernelINS2_12policy_hub_t12policy_500_tEmN6thrust24THRUST_300001_SM_1000_NS8cuda_cub20__uninitialized_fill7functorINS7_10device_ptrIdEEdEEEEvT0_T1_,"a",@progbits
	.sectionflags	@""
	.align	4
.nv.constant0._ZN3cub18CUB_300001_SM_10006detail8for_each13static_kernelINS2_12policy_hub_t12policy_500_tEmN6thrust24THRUST_300001_SM_1000_NS8cuda_cub20__uninitialized_fill7functorINS7_10device_ptrIdEEdEEEEvT0_T1_:
	.zero		920


//--------------------- .nv.constant0._ZN3cub18CUB_300001_SM_10006detail11EmptyKernelIvEEvv --------------------------
	.section	.nv.constant0._ZN3cub18CUB_300001_SM_10006detail11EmptyKernelIvEEvv,"a",@progbits
	.sectionflags	@""
	.align	4
.nv.constant0._ZN3cub18CUB_300001_SM_10006detail11EmptyKernelIvEEvv:
	.zero		896


//--------------------- SYMBOLS --------------------------

	.type		.nv.reservedSmem.offset0,@object
	.size		.nv.reservedSmem.offset0,0x4
	.type		.nv.reservedSmem.cap,@object
	.size		.nv.reservedSmem.cap,0x4
